	.target	sm_90a

	.elftype	@"ET_EXEC"


//--------------------- .note.nv.tkinfo           --------------------------
	.section	.note.nv.tkinfo,"",@"SHT_NOTE"
	.sectionflags	@"SHF_NOTE_NV_TKINFO"
	.tkinfo
        /*0018*/ 	.word	0x00000002
        /*0030*/ 	.string	""
        /*0030*/ 	.string	"ptxas"
        /*0030*/ 	.string	"Cuda compilation tools, release 13.0, V13.0.88"
        /*0030*/ 	.string	"Build cuda_13.0.r13.0/compiler.36424714_0"
        /*0030*/ 	.string	"-v  -suppress-debug-info  -lineinfo  -arch sm_90a "



//--------------------- .note.nv.cuinfo           --------------------------
	.section	.note.nv.cuinfo,"",@"SHT_NOTE"
	.sectionflags	@"SHF_NOTE_NV_CUINFO"
        /*0018*/ 	.short	0x0002
        /*001a*/ 	.short	0x005a
        /*001c*/ 	.short	0x0082
	.zero		2


//--------------------- .nv.info                  --------------------------
	.section	.nv.info,"",@"SHT_CUDA_INFO"
	.align	4


	//----- nvinfo : EIATTR_REGCOUNT
	.align		4
        /*0000*/ 	.byte	0x04, 0x2f
        /*0002*/ 	.short	(.L_1 - .L_0)
	.align		4
.L_0:
        /*0004*/ 	.word	index@(matmul_kernel)
        /*0008*/ 	.word	0x000000ff


	//----- nvinfo : EIATTR_FRAME_SIZE
	.align		4
.L_1:
        /*000c*/ 	.byte	0x04, 0x11
        /*000e*/ 	.short	(.L_3 - .L_2)
	.align		4
.L_2:
        /*0010*/ 	.word	index@(matmul_kernel)
        /*0014*/ 	.word	0x00000730


	//----- nvinfo : EIATTR_MIN_STACK_SIZE
	.align		4
.L_3:
        /*0018*/ 	.byte	0x04, 0x12
        /*001a*/ 	.short	(.L_5 - .L_4)
	.align		4
.L_4:
        /*001c*/ 	.word	index@(matmul_kernel)
        /*0020*/ 	.word	0x00000730
.L_5:


//--------------------- .nv.compat                --------------------------
	.section	.nv.compat,"",@"SHT_CUDA_COMPAT_INFO"
	.align	4
        /*0000*/ 	.byte	0x02, 0x09, 0x01, 0x00, 0x02, 0x02, 0x04, 0x00, 0x02, 0x05, 0x05, 0x00, 0x03, 0x07, 0x01, 0x01
        /*0010*/ 	.byte	0x02, 0x03, 0x00, 0x00, 0x02, 0x06, 0x01, 0x00, 0x04, 0x0b, 0x08, 0x00, 0x00, 0x00, 0x00, 0x00
        /*0020*/ 	.byte	0x00, 0x00, 0x00, 0x00


//--------------------- .nv.info.matmul_kernel    --------------------------
	.section	.nv.info.matmul_kernel,"",@"SHT_CUDA_INFO"
	.sectionflags	@""
	.align	4


	//----- nvinfo : EIATTR_CUDA_API_VERSION
	.align		4
        /*0000*/ 	.byte	0x04, 0x37
        /*0002*/ 	.short	(.L_7 - .L_6)
.L_6:
        /*0004*/ 	.word	0x00000082


	//----- nvinfo : EIATTR_KPARAM_INFO
	.align		4
.L_7:
        /*0008*/ 	.byte	0x04, 0x17
        /*000a*/ 	.short	(.L_9 - .L_8)
.L_8:
        /*000c*/ 	.word	0x00000000
        /*0010*/ 	.short	0x000d
        /*0012*/ 	.short	0x0048
        /*0014*/ 	.byte	0x00, 0xf4, 0x21, 0x00


	//----- nvinfo : EIATTR_KPARAM_INFO
	.align		4
.L_9:
        /*0018*/ 	.byte	0x04, 0x17
        /*001a*/ 	.short	(.L_11 - .L_10)
.L_10:
        /*001c*/ 	.word	0x00000000
        /*0020*/ 	.short	0x000c
        /*0022*/ 	.short	0x0040
        /*0024*/ 	.byte	0x00, 0xf4, 0x21, 0x00


	//----- nvinfo : EIATTR_KPARAM_INFO
	.align		4
.L_11:
        /*0028*/ 	.byte	0x04, 0x17
        /*002a*/ 	.short	(.L_13 - .L_12)
.L_12:
        /*002c*/ 	.word	0x00000000
        /*0030*/ 	.short	0x000b
        /*0032*/ 	.short	0x0038
        /*0034*/ 	.byte	0x00, 0xf0, 0x11, 0x00


	//----- nvinfo : EIATTR_KPARAM_INFO
	.align		4
.L_13:
        /*0038*/ 	.byte	0x04, 0x17
        /*003a*/ 	.short	(.L_15 - .L_14)
.L_14:
        /*003c*/ 	.word	0x00000000
        /*0040*/ 	.short	0x000a
        /*0042*/ 	.short	0x0034
        /*0044*/ 	.byte	0x00, 0xf0, 0x11, 0x00


	//----- nvinfo : EIATTR_KPARAM_INFO
	.align		4
.L_15:
        /*0048*/ 	.byte	0x04, 0x17
        /*004a*/ 	.short	(.L_17 - .L_16)
.L_16:
        /*004c*/ 	.word	0x00000000
        /*0050*/ 	.short	0x0009
        /*0052*/ 	.short	0x0030
        /*0054*/ 	.byte	0x00, 0xf0, 0x11, 0x00


	//----- nvinfo : EIATTR_KPARAM_INFO
	.align		4
.L_17:
        /*0058*/ 	.byte	0x04, 0x17
        /*005a*/ 	.short	(.L_19 - .L_18)
.L_18:
        /*005c*/ 	.word	0x00000000
        /*0060*/ 	.short	0x0008
        /*0062*/ 	.short	0x002c
        /*0064*/ 	.byte	0x00, 0xf0, 0x11, 0x00


	//----- nvinfo : EIATTR_KPARAM_INFO
	.align		4
.L_19:
        /*0068*/ 	.byte	0x04, 0x17
        /*006a*/ 	.short	(.L_21 - .L_20)
.L_20:
        /*006c*/ 	.word	0x00000000
        /*0070*/ 	.short	0x0007
        /*0072*/ 	.short	0x0028
        /*0074*/ 	.byte	0x00, 0xf0, 0x11, 0x00


	//----- nvinfo : EIATTR_KPARAM_INFO
	.align		4
.L_21:
        /*0078*/ 	.byte	0x04, 0x17
        /*007a*/ 	.short	(.L_23 - .L_22)
.L_22:
        /*007c*/ 	.word	0x00000000
        /*0080*/ 	.short	0x0006
        /*0082*/ 	.short	0x0024
        /*0084*/ 	.byte	0x00, 0xf0, 0x11, 0x00


	//----- nvinfo : EIATTR_KPARAM_INFO
	.align		4
.L_23:
        /*0088*/ 	.byte	0x04, 0x17
        /*008a*/ 	.short	(.L_25 - .L_24)
.L_24:
        /*008c*/ 	.word	0x00000000
        /*0090*/ 	.short	0x0005
        /*0092*/ 	.short	0x0020
        /*0094*/ 	.byte	0x00, 0xf0, 0x11, 0x00


	//----- nvinfo : EIATTR_KPARAM_INFO
	.align		4
.L_25:
        /*0098*/ 	.byte	0x04, 0x17
        /*009a*/ 	.short	(.L_27 - .L_26)
.L_26:
        /*009c*/ 	.word	0x00000000
        /*00a0*/ 	.short	0x0004
        /*00a2*/ 	.short	0x001c
        /*00a4*/ 	.byte	0x00, 0xf0, 0x11, 0x00


	//----- nvinfo : EIATTR_KPARAM_INFO
	.align		4
.L_27:
        /*00a8*/ 	.byte	0x04, 0x17
        /*00aa*/ 	.short	(.L_29 - .L_28)
.L_28:
        /*00ac*/ 	.word	0x00000000
        /*00b0*/ 	.short	0x0003
        /*00b2*/ 	.short	0x0018
        /*00b4*/ 	.byte	0x00, 0xf0, 0x11, 0x00


	//----- nvinfo : EIATTR_KPARAM_INFO
	.align		4
.L_29:
        /*00b8*/ 	.byte	0x04, 0x17
        /*00ba*/ 	.short	(.L_31 - .L_30)
.L_30:
        /*00bc*/ 	.word	0x00000000
        /*00c0*/ 	.short	0x0002
        /*00c2*/ 	.short	0x0010
        /*00c4*/ 	.byte	0x00, 0xf4, 0x21, 0x00


	//----- nvinfo : EIATTR_KPARAM_INFO
	.align		4
.L_31:
        /*00c8*/ 	.byte	0x04, 0x17
        /*00ca*/ 	.short	(.L_33 - .L_32)
.L_32:
        /*00cc*/ 	.word	0x00000000
        /*00d0*/ 	.short	0x0001
        /*00d2*/ 	.short	0x0008
        /*00d4*/ 	.byte	0x00, 0xf4, 0x21, 0x00


	//----- nvinfo : EIATTR_KPARAM_INFO
	.align		4
.L_33:
        /*00d8*/ 	.byte	0x04, 0x17
        /*00da*/ 	.short	(.L_35 - .L_34)
.L_34:
        /*00dc*/ 	.word	0x00000000
        /*00e0*/ 	.short	0x0000
        /*00e2*/ 	.short	0x0000
        /*00e4*/ 	.byte	0x00, 0xf4, 0x21, 0x00


	//----- nvinfo : EIATTR_SPARSE_MMA_MASK
	.align		4
.L_35:
        /*00e8*/ 	.byte	0x03, 0x50
        /*00ea*/ 	.short	0x0000


	//----- nvinfo : EIATTR_MAXREG_COUNT
	.align		4
        /*00ec*/ 	.byte	0x03, 0x1b
        /*00ee*/ 	.short	0x00ff


	//----- nvinfo : EIATTR_NUM_BARRIERS
	.align		4
        /*00f0*/ 	.byte	0x02, 0x4c
        /*00f2*/ 	.byte	0x01
	.zero		1


	//----- nvinfo : EIATTR_ANNOTATIONS
	.align		4
        /*00f4*/ 	.byte	0x04, 0x55
        /*00f6*/ 	.short	(.L_37 - .L_36)


	//   ....[0]....
.L_36:
        /*00f8*/ 	.word	0x00000001
        /*00fc*/ 	.byte	0x80, 0x00, 0x00, 0x00, 0x01, 0x00, 0x00, 0x00, 0xc0, 0x00, 0x00, 0x00, 0x01, 0x00, 0x00, 0x00
        /* <DEDUP_REMOVED lines=503> */
        /*207c*/ 	.byte	0x90, 0xc2, 0x00, 0x00


	//----- nvinfo : EIATTR_MERCURY_ISA_VERSION
	.align		4
.L_37:
        /*2080*/ 	.byte	0x03, 0x5f
        /*2082*/ 	.short	0x0101


	//----- nvinfo : EIATTR_EXIT_INSTR_OFFSETS
	.align		4
        /*2084*/ 	.byte	0x04, 0x1c
        /*2086*/ 	.short	(.L_39 - .L_38)


	//   ....[0]....
.L_38:
        /*2088*/ 	.word	0x00016320


	//   ....[1]....
        /*208c*/ 	.word	0x00016340


	//----- nvinfo : EIATTR_REQNTID
	.align		4
.L_39:
        /*2090*/ 	.byte	0x04, 0x10
        /*2092*/ 	.short	(.L_41 - .L_40)
.L_40:
        /*2094*/ 	.word	0x00000080
        /*2098*/ 	.word	0x00000001
        /*209c*/ 	.word	0x00000001


	//----- nvinfo : EIATTR_CBANK_PARAM_SIZE
	.align		4
.L_41:
        /*20a0*/ 	.byte	0x03, 0x19
        /*20a2*/ 	.short	0x0050


	//----- nvinfo : EIATTR_PARAM_CBANK
	.align		4
        /*20a4*/ 	.byte	0x04, 0x0a
        /*20a6*/ 	.short	(.L_43 - .L_42)
	.align		4
.L_42:
        /*20a8*/ 	.word	index@(.nv.constant0.matmul_kernel)
        /*20ac*/ 	.short	0x0210
        /*20ae*/ 	.short	0x0050


	//----- nvinfo : EIATTR_SW_WAR
	.align		4
.L_43:
        /*20b0*/ 	.byte	0x04, 0x36
        /*20b2*/ 	.short	(.L_45 - .L_44)
.L_44:
        /*20b4*/ 	.word	0x00000008
.L_45:


//--------------------- .nv.callgraph             --------------------------
	.section	.nv.callgraph,"",@"SHT_CUDA_CALLGRAPH"
	.align	4
	.sectionentsize	8
	.align		4
        /*0000*/ 	.word	0x00000000
	.align		4
        /*0004*/ 	.word	0xffffffff
	.align		4
        /*0008*/ 	.word	0x00000000
	.align		4
        /*000c*/ 	.word	0xfffffffe
	.align		4
        /*0010*/ 	.word	0x00000000
	.align		4
        /*0014*/ 	.word	0xfffffffd
	.align		4
        /*0018*/ 	.word	0x00000000
	.align		4
        /*001c*/ 	.word	0xfffffffc


//--------------------- .text.matmul_kernel       --------------------------
	.section	.text.matmul_kernel,"ax",@progbits
	.align	128
        .global         matmul_kernel
        .type           matmul_kernel,@function
        .size           matmul_kernel,(.L_x_3 - matmul_kernel)
        .other          matmul_kernel,@"STO_CUDA_ENTRY STV_DEFAULT"
matmul_kernel:
.text.matmul_kernel:
[----:B------:R-:W0:Y:S08]  /*0000*/  LDC R1, c[0x0][0x28] ;  /* 0x00000a00ff017b82 */ /* 0x000e300000000800 */
[----:B------:R-:W1:Y:S01]  /*0010*/  LDC.64 R2, c[0x0][0x228] ;  /* 0x00008a00ff027b82 */ /* 0x000e620000000a00 */
[----:B------:R-:W2:Y:S01]  /*0020*/  S2R R7, SR_CTAID.X ;  /* 0x0000000000077919 */ /* 0x000ea20000002500 */
[----:B0-----:R-:W-:Y:S01]  /*0030*/  VIADD R1, R1, 0xfffff8d0 ;  /* 0xfffff8d001017836 */ /* 0x001fe20000000000 */
[----:B------:R-:W-:Y:S01]  /*0040*/  UMOV UR4, 0x400 ;  /* 0x0000040000047882 */ /* 0x000fe20000000000 */
[----:B------:R-:W-:Y:S01]  /*0050*/  ULDC.64 UR14, c[0x0][0x208] ;  /* 0x00008200000e7ab9 */ /* 0x000fe20000000a00 */
[----:B------:R-:W-:-:S02]  /*0060*/  CS2R R216, SRZ ;  /* 0x0000000000d87805 */ /* 0x000fc4000001ff00 */
[----:B------:R-:W-:Y:S01]  /*0070*/  CS2R R218, SRZ ;  /* 0x0000000000da7805 */ /* 0x000fe2000001ff00 */
[----:B------:R0:W-:Y:S01]  /*0080*/  STL [R1], RZ ;  /* 0x000000ff01007387 */ /* 0x0001e20000100800 */
[----:B------:R-:W3:Y:S01]  /*0090*/  S2UR UR12, SR_CgaCtaId ;  /* 0x00000000000c79c3 */ /* 0x000ee20000008800 */
[----:B------:R-:W-:Y:S02]  /*00a0*/  CS2R R220, SRZ ;  /* 0x0000000000dc7805 */ /* 0x000fe4000001ff00 */
[----:B------:R-:W-:Y:S01]  /*00b0*/  CS2R R222, SRZ ;  /* 0x0000000000de7805 */ /* 0x000fe2000001ff00 */
[----:B------:R0:W-:Y:S01]  /*00c0*/  STL [R1+0x4], RZ ;  /* 0x000004ff01007387 */ /* 0x0001e20000100800 */
[----:B------:R-:W-:Y:S02]  /*00d0*/  CS2R R224, SRZ ;  /* 0x0000000000e07805 */ /* 0x000fe4000001ff00 */
[----:B------:R-:W-:Y:S02]  /*00e0*/  CS2R R226, SRZ ;  /* 0x0000000000e27805 */ /* 0x000fe4000001ff00 */
[----:B------:R-:W-:Y:S01]  /*00f0*/  CS2R R228, SRZ ;  /* 0x0000000000e47805 */ /* 0x000fe2000001ff00 */
[----:B------:R0:W-:Y:S01]  /*0100*/  STL [R1+0x8], RZ ;  /* 0x000008ff01007387 */ /* 0x0001e20000100800 */
[----:B------:R-:W-:-:S02]  /*0110*/  CS2R R230, SRZ ;  /* 0x0000000000e67805 */ /* 0x000fc4000001ff00 */
[----:B------:R-:W-:Y:S02]  /*0120*/  CS2R R232, SRZ ;  /* 0x0000000000e87805 */ /* 0x000fe4000001ff00 */
[----:B------:R-:W-:Y:S01]  /*0130*/  CS2R R234, SRZ ;  /* 0x0000000000ea7805 */ /* 0x000fe2000001ff00 */
[----:B------:R0:W-:Y:S01]  /*0140*/  STL [R1+0xc], RZ ;  /* 0x00000cff01007387 */ /* 0x0001e20000100800 */
[----:B------:R-:W-:Y:S02]  /*0150*/  CS2R R236, SRZ ;  /* 0x0000000000ec7805 */ /* 0x000fe4000001ff00 */
[----:B------:R-:W-:Y:S02]  /*0160*/  CS2R R238, SRZ ;  /* 0x0000000000ee7805 */ /* 0x000fe4000001ff00 */
[----:B------:R-:W-:Y:S01]  /*0170*/  CS2R R240, SRZ ;  /* 0x0000000000f07805 */ /* 0x000fe2000001ff00 */
[----:B------:R0:W-:Y:S01]  /*0180*/  STL [R1+0x10], RZ ;  /* 0x000010ff01007387 */ /* 0x0001e20000100800 */
[----:B-1----:R-:W-:Y:S01]  /*0190*/  VIADD R0, R3, 0x3f ;  /* 0x0000003f03007836 */ /* 0x002fe20000000000 */
[----:B------:R-:W-:-:S02]  /*01a0*/  CS2R R242, SRZ ;  /* 0x0000000000f27805 */ /* 0x000fc4000001ff00 */
[----:B------:R-:W-:Y:S01]  /*01b0*/  CS2R R244, SRZ ;  /* 0x0000000000f47805 */ /* 0x000fe2000001ff00 */
[----:B------:R0:W-:Y:S01]  /*01c0*/  STL [R1+0x14], RZ ;  /* 0x000014ff01007387 */ /* 0x0001e20000100800 */
[----:B------:R-:W-:Y:S02]  /*01d0*/  CS2R R246, SRZ ;  /* 0x0000000000f67805 */ /* 0x000fe4000001ff00 */
[----:B------:R-:W-:Y:S02]  /*01e0*/  SHF.R.S32.HI R5, RZ, 0x1f, R0 ;  /* 0x0000001fff057819 */ /* 0x000fe40000011400 */
[----:B------:R-:W-:Y:S01]  /*01f0*/  CS2R R184, SRZ ;  /* 0x0000000000b87805 */ /* 0x000fe2000001ff00 */
[----:B------:R0:W-:Y:S01]  /*0200*/  STL [R1+0x18], RZ ;  /* 0x000018ff01007387 */ /* 0x0001e20000100800 */
[----:B---3--:R-:W-:Y:S01]  /*0210*/  ULEA UR12, UR12, UR4, 0x18 ;  /* 0x000000040c0c7291 */ /* 0x008fe2000f8ec03f */
[----:B------:R-:W-:Y:S02]  /*0220*/  LEA.HI R5, R5, R0, RZ, 0x6 ;  /* 0x0000000005057211 */ /* 0x000fe400078f30ff */
[----:B------:R-:W-:-:S02]  /*0230*/  CS2R R186, SRZ ;  /* 0x0000000000ba7805 */ /* 0x000fc4000001ff00 */
[----:B--2---:R-:W-:Y:S01]  /*0240*/  IABS R10, R7 ;  /* 0x00000007000a7213 */ /* 0x004fe20000000000 */
[----:B------:R0:W-:Y:S01]  /*0250*/  STL [R1+0x1c], RZ ;  /* 0x00001cff01007387 */ /* 0x0001e20000100800 */
[----:B------:R-:W-:Y:S02]  /*0260*/  SHF.R.S32.HI R6, RZ, 0x6, R5 ;  /* 0x00000006ff067819 */ /* 0x000fe40000011405 */
[----:B------:R-:W-:Y:S02]  /*0270*/  CS2R R188, SRZ ;  /* 0x0000000000bc7805 */ /* 0x000fe4000001ff00 */
[----:B------:R-:W-:Y:S01]  /*0280*/  CS2R R190, SRZ ;  /* 0x0000000000be7805 */ /* 0x000fe2000001ff00 */
[----:B------:R0:W-:Y:S01]  /*0290*/  STL [R1+0x20], RZ ;  /* 0x000020ff01007387 */ /* 0x0001e20000100800 */
[----:B------:R-:W-:Y:S02]  /*02a0*/  IABS R9, R6 ;  /* 0x0000000600097213 */ /* 0x000fe40000000000 */
[----:B------:R-:W-:-:S02]  /*02b0*/  CS2R R192, SRZ ;  /* 0x0000000000c07805 */ /* 0x000fc4000001ff00 */
[----:B------:R-:W-:Y:S01]  /*02c0*/  IABS R12, R6 ;  /* 0x00000006000c7213 */ /* 0x000fe20000000000 */
[----:B------:R0:W-:Y:S01]  /*02d0*/  STL [R1+0x24], RZ ;  /* 0x000024ff01007387 */ /* 0x0001e20000100800 */
[----:B------:R-:W1:Y:S01]  /*02e0*/  I2F.RP R0, R9 ;  /* 0x0000000900007306 */ /* 0x000e620000209400 */
        /* <DEDUP_REMOVED lines=14> */
[----:B-1----:R-:W1:Y:S01]  /*03d0*/  MUFU.RCP R0, R0 ;  /* 0x0000000000007308 */ /* 0x002e620000001000 */
        /* <DEDUP_REMOVED lines=16> */
[----:B-1----:R-:W-:Y:S01]  /*04e0*/  VIADD R4, R0, 0xffffffe ;  /* 0x0ffffffe00047836 */ /* 0x002fe20000000000 */
[----:B------:R0:W-:Y:S01]  /*04f0*/  STL [R1+0x44], RZ ;  /* 0x000044ff01007387 */ /* 0x0001e20000100800 */
[----:B------:R-:W-:Y:S01]  /*0500*/  IMAD.MOV R0, RZ, RZ, -R12 ;  /* 0x000000ffff007224 */ /* 0x000fe200078e0a0c */
[----:B------:R-:W-:Y:S01]  /*0510*/  CS2R R176, SRZ ;  /* 0x0000000000b07805 */ /* 0x000fe2000001ff00 */
[----:B------:R1:W2:Y:S01]  /*0520*/  F2I.FTZ.U32.TRUNC.NTZ R5, R4 ;  /* 0x0000000400057305 */ /* 0x0002a2000021f000 */
        /* <DEDUP_REMOVED lines=8> */
[----:B-1----:R-:W-:Y:S01]  /*05b0*/  IMAD.MOV.U32 R4, RZ, RZ, RZ ;  /* 0x000000ffff047224 */ /* 0x002fe200078e00ff */
[----:B------:R0:W-:Y:S01]  /*05c0*/  STL [R1+0x50], RZ ;  /* 0x000050ff01007387 */ /* 0x0001e20000100800 */
[----:B------:R-:W-:-:S02]  /*05d0*/  CS2R R126, SRZ ;  /* 0x00000000007e7805 */ /* 0x000fc4000001ff00 */
[----:B------:R-:W-:Y:S02]  /*05e0*/  CS2R R128, SRZ ;  /* 0x0000000000807805 */ /* 0x000fe4000001ff00 */
[----:B------:R-:W-:Y:S01]  /*05f0*/  CS2R R130, SRZ ;  /* 0x0000000000827805 */ /* 0x000fe2000001ff00 */
[----:B------:R0:W-:Y:S01]  /*0600*/  STL [R1+0x54], RZ ;  /* 0x000054ff01007387 */ /* 0x0001e20000100800 */
[--C-:B--2---:R-:W-:Y:S01]  /*0610*/  IMAD.MOV R8, RZ, RZ, -R5.reuse ;  /* 0x000000ffff087224 */ /* 0x104fe200078e0a05 */
[----:B------:R-:W-:Y:S02]  /*0620*/  CS2R R132, SRZ ;  /* 0x0000000000847805 */ /* 0x000fe4000001ff00 */
[----:B------:R-:W-:Y:S01]  /*0630*/  CS2R R134, SRZ ;  /* 0x0000000000867805 */ /* 0x000fe2000001ff00 */
[----:B------:R0:W-:Y:S01]  /*0640*/  STL [R1+0x58], RZ ;  /* 0x000058ff01007387 */ /* 0x0001e20000100800 */
[----:B------:R-:W-:Y:S01]  /*0650*/  IMAD R11, R8, R9, RZ ;  /* 0x00000009080b7224 */ /* 0x000fe200078e02ff */
[----:B------:R-:W-:Y:S01]  /*0660*/  CS2R R136, SRZ ;  /* 0x0000000000887805 */ /* 0x000fe2000001ff00 */
[----:B------:R-:W-:Y:S01]  /*0670*/  IMAD.MOV.U32 R8, RZ, RZ, R10 ;  /* 0x000000ffff087224 */ /* 0x000fe200078e000a */
[----:B------:R0:W-:Y:S01]  /*0680*/  STL [R1+0x5c], RZ ;  /* 0x00005cff01007387 */ /* 0x0001e20000100800 */
[----:B------:R-:W-:Y:S01]  /*0690*/  IMAD.HI.U32 R5, R5, R11, R4 ;  /* 0x0000000b05057227 */ /* 0x000fe200078e0004 */
[----:B------:R-:W-:-:S02]  /*06a0*/  CS2R R138, SRZ ;  /* 0x00000000008a7805 */ /* 0x000fc4000001ff00 */
[----:B------:R-:W-:Y:S01]  /*06b0*/  CS2R R140, SRZ ;  /* 0x00000000008c7805 */ /* 0x000fe2000001ff00 */
[----:B------:R0:W-:Y:S01]  /*06c0*/  STL [R1+0x60], RZ ;  /* 0x000060ff01007387 */ /* 0x0001e20000100800 */
[----:B------:R-:W-:Y:S02]  /*06d0*/  CS2R R142, SRZ ;  /* 0x00000000008e7805 */ /* 0x000fe4000001ff00 */
[----:B------:R-:W-:Y:S01]  /*06e0*/  CS2R R144, SRZ ;  /* 0x0000000000907805 */ /* 0x000fe2000001ff00 */
[----:B------:R-:W-:Y:S01]  /*06f0*/  IMAD.HI.U32 R5, R5, R8, RZ ;  /* 0x0000000805057227 */ /* 0x000fe200078e00ff */
[----:B------:R0:W-:Y:S01]  /*0700*/  STL [R1+0x64], RZ ;  /* 0x000064ff01007387 */ /* 0x0001e20000100800 */
[----:B------:R-:W-:Y:S02]  /*0710*/  CS2R R146, SRZ ;  /* 0x0000000000927805 */ /* 0x000fe4000001ff00 */
[----:B------:R-:W-:Y:S01]  /*0720*/  CS2R R148, SRZ ;  /* 0x0000000000947805 */ /* 0x000fe2000001ff00 */
[----:B------:R-:W-:Y:S01]  /*0730*/  IMAD R0, R5, R0, R8 ;  /* 0x0000000005007224 */ /* 0x000fe200078e0208 */
[----:B------:R0:W-:Y:S01]  /*0740*/  STL [R1+0x68], RZ ;  /* 0x000068ff01007387 */ /* 0x0001e20000100800 */
[----:B------:R-:W-:-:S02]  /*0750*/  CS2R R150, SRZ ;  /* 0x0000000000967805 */ /* 0x000fc4000001ff00 */
[----:B------:R-:W-:Y:S02]  /*0760*/  CS2R R88, SRZ ;  /* 0x0000000000587805 */ /* 0x000fe4000001ff00 */
[----:B------:R-:W-:Y:S02]  /*0770*/  CS2R R90, SRZ ;  /* 0x00000000005a7805 */ /* 0x000fe4000001ff00 */
[----:B------:R-:W-:Y:S01]  /*0780*/  ISETP.GT.U32.AND P1, PT, R9, R0, PT ;  /* 0x000000000900720c */ /* 0x000fe20003f24070 */
        /* <DEDUP_REMOVED lines=12> */
[----:B------:R-:W-:Y:S01]  /*0850*/  @!P1 IMAD.IADD R0, R0, 0x1, -R9 ;  /* 0x0000000100009824 */ /* 0x000fe200078e0a09 */
[----:B------:R0:W-:Y:S01]  /*0860*/  STL [R1+0x78], RZ ;  /* 0x000078ff01007387 */ /* 0x0001e20000100800 */
[----:B------:R-:W-:Y:S01]  /*0870*/  @!P1 VIADD R5, R5, 0x1 ;  /* 0x0000000105059836 */ /* 0x000fe20000000000 */
[----:B------:R-:W-:-:S02]  /*0880*/  ISETP.NE.AND P1, PT, R6, RZ, PT ;  /* 0x000000ff0600720c */ /* 0x000fc40003f25270 */
[----:B------:R-:W-:Y:S02]  /*0890*/  CS2R R110, SRZ ;  /* 0x00000000006e7805 */ /* 0x000fe4000001ff00 */
[----:B------:R-:W-:Y:S01]  /*08a0*/  ISETP.GE.U32.AND P0, PT, R0, R9, PT ;  /* 0x000000090000720c */ /* 0x000fe20003f06070 */
[----:B------:R0:W-:Y:S01]  /*08b0*/  STL [R1+0x7c], RZ ;  /* 0x00007cff01007387 */ /* 0x0001e20000100800 */
[----:B------:R-:W-:Y:S02]  /*08c0*/  LOP3.LUT R0, R7, R6, RZ, 0x3c, !PT ;  /* 0x0000000607007212 */ /* 0x000fe400078e3cff */
[----:B------:R-:W-:Y:S02]  /*08d0*/  CS2R R112, SRZ ;  /* 0x0000000000707805 */ /* 0x000fe4000001ff00 */
[----:B------:R-:W-:Y:S02]  /*08e0*/  CS2R R114, SRZ ;  /* 0x0000000000727805 */ /* 0x000fe4000001ff00 */
[----:B------:R-:W-:-:S02]  /*08f0*/  CS2R R116, SRZ ;  /* 0x0000000000747805 */ /* 0x000fc4000001ff00 */
[----:B------:R-:W-:Y:S01]  /*0900*/  ISETP.GE.AND P2, PT, R0, RZ, PT ;  /* 0x000000ff0000720c */ /* 0x000fe20003f46270 */
[----:B------:R-:W-:Y:S01]  /*0910*/  VIADD R0, R2, 0x1ff ;  /* 0x000001ff02007836 */ /* 0x000fe20000000000 */
[----:B------:R-:W-:Y:S02]  /*0920*/  CS2R R118, SRZ ;  /* 0x0000000000767805 */ /* 0x000fe4000001ff00 */
[----:B------:R-:W-:Y:S02]  /*0930*/  CS2R R56, SRZ ;  /* 0x0000000000387805 */ /* 0x000fe4000001ff00 */
[----:B------:R-:W-:Y:S02]  /*0940*/  CS2R R58, SRZ ;  /* 0x00000000003a7805 */ /* 0x000fe4000001ff00 */
[----:B------:R-:W-:Y:S02]  /*0950*/  CS2R R60, SRZ ;  /* 0x00000000003c7805 */ /* 0x000fe4000001ff00 */
[----:B------:R-:W-:Y:S01]  /*0960*/  CS2R R62, SRZ ;  /* 0x00000000003e7805 */ /* 0x000fe2000001ff00 */
[----:B------:R-:W-:Y:S01]  /*0970*/  @P0 VIADD R5, R5, 0x1 ;  /* 0x0000000105050836 */ /* 0x000fe20000000000 */
[----:B------:R-:W-:-:S02]  /*0980*/  CS2R R64, SRZ ;  /* 0x0000000000407805 */ /* 0x000fc4000001ff00 */
[----:B------:R-:W-:Y:S02]  /*0990*/  CS2R R66, SRZ ;  /* 0x0000000000427805 */ /* 0x000fe4000001ff00 */
[----:B------:R-:W-:Y:S01]  /*09a0*/  CS2R R68, SRZ ;  /* 0x0000000000447805 */ /* 0x000fe2000001ff00 */
[----:B------:R-:W-:Y:S01]  /*09b0*/  IMAD.MOV.U32 R10, RZ, RZ, R5 ;  /* 0x000000ffff0a7224 */ /* 0x000fe200078e0005 */
[----:B------:R-:W-:Y:S02]  /*09c0*/  SHF.R.S32.HI R5, RZ, 0x1f, R0 ;  /* 0x0000001fff057819 */ /* 0x000fe40000011400 */
[----:B------:R-:W-:Y:S02]  /*09d0*/  CS2R R70, SRZ ;  /* 0x0000000000467805 */ /* 0x000fe4000001ff00 */
[----:B------:R-:W-:Y:S01]  /*09e0*/  CS2R R72, SRZ ;  /* 0x0000000000487805 */ /* 0x000fe2000001ff00 */
[----:B------:R-:W-:Y:S01]  /*09f0*/  @!P2 IMAD.MOV R10, RZ, RZ, -R10 ;  /* 0x000000ffff0aa224 */ /* 0x000fe200078e0a0a */
[----:B------:R-:W-:-:S02]  /*0a00*/  LEA.HI R5, R5, R0, RZ, 0x9 ;  /* 0x0000000005057211 */ /* 0x000fc400078f48ff */
[----:B------:R-:W-:Y:S02]  /*0a10*/  CS2R R74, SRZ ;  /* 0x00000000004a7805 */ /* 0x000fe4000001ff00 */
[----:B------:R-:W-:Y:S02]  /*0a20*/  @!P1 LOP3.LUT R10, RZ, R6, RZ, 0x33, !PT ;  /* 0x00000006ff0a9212 */ /* 0x000fe400078e33ff */
[----:B------:R-:W-:Y:S02]  /*0a30*/  CS2R R76, SRZ ;  /* 0x00000000004c7805 */ /* 0x000fe4000001ff00 */
[----:B------:R-:W-:Y:S02]  /*0a40*/  CS2R R78, SRZ ;  /* 0x00000000004e7805 */ /* 0x000fe4000001ff00 */
[----:B------:R-:W-:Y:S02]  /*0a50*/  CS2R R80, SRZ ;  /* 0x0000000000507805 */ /* 0x000fe4000001ff00 */
[----:B------:R-:W-:Y:S01]  /*0a60*/  LEA.HI.SX32 R5, R5, -R10, 0x17 ;  /* 0x8000000a05057211 */ /* 0x000fe200078fbaff */
[----:B------:R-:W-:Y:S01]  /*0a70*/  IMAD.MOV R8, RZ, RZ, -R10 ;  /* 0x000000ffff087224 */ /* 0x000fe200078e0a0a */
[----:B------:R-:W-:-:S02]  /*0a80*/  CS2R R82, SRZ ;  /* 0x0000000000527805 */ /* 0x000fc4000001ff00 */
[----:B------:R-:W-:Y:S02]  /*0a90*/  CS2R R84, SRZ ;  /* 0x0000000000547805 */ /* 0x000fe4000001ff00 */
[----:B------:R-:W-:Y:S01]  /*0aa0*/  VIMNMX R11, R5, 0x1, PT ;  /* 0x00000001050b7848 */ /* 0x000fe20003fe0100 */
[----:B------:R-:W-:Y:S01]  /*0ab0*/  IMAD R8, R6, R8, R7 ;  /* 0x0000000806087224 */ /* 0x000fe200078e0207 */
[----:B------:R-:W-:Y:S02]  /*0ac0*/  CS2R R86, SRZ ;  /* 0x0000000000567805 */ /* 0x000fe4000001ff00 */
[----:B------:R-:W-:Y:S02]  /*0ad0*/  CS2R R24, SRZ ;  /* 0x0000000000187805 */ /* 0x000fe4000001ff00 */
[----:B------:R-:W-:Y:S02]  /*0ae0*/  IABS R9, R11 ;  /* 0x0000000b00097213 */ /* 0x000fe40000000000 */
[----:B------:R-:W-:-:S02]  /*0af0*/  CS2R R26, SRZ ;  /* 0x00000000001a7805 */ /* 0x000fc4000001ff00 */
[----:B------:R-:W-:Y:S02]  /*0b00*/  IABS R13, R11 ;  /* 0x0000000b000d7213 */ /* 0x000fe40000000000 */
[----:B------:R-:W-:Y:S01]  /*0b10*/  CS2R R28, SRZ ;  /* 0x00000000001c7805 */ /* 0x000fe2000001ff00 */
[----:B------:R-:W1:Y:S01]  /*0b20*/  I2F.RP R0, R9 ;  /* 0x0000000900007306 */ /* 0x000e620000209400 */
[----:B------:R-:W-:Y:S02]  /*0b30*/  CS2R R30, SRZ ;  /* 0x00000000001e7805 */ /* 0x000fe4000001ff00 */
[----:B------:R-:W-:Y:S02]  /*0b40*/  CS2R R32, SRZ ;  /* 0x0000000000207805 */ /* 0x000fe4000001ff00 */
[----:B------:R-:W-:Y:S02]  /*0b50*/  CS2R R34, SRZ ;  /* 0x0000000000227805 */ /* 0x000fe4000001ff00 */
[----:B------:R-:W-:-:S02]  /*0b60*/  CS2R R36, SRZ ;  /* 0x0000000000247805 */ /* 0x000fc4000001ff00 */
[----:B------:R-:W-:Y:S02]  /*0b70*/  CS2R R38, SRZ ;  /* 0x0000000000267805 */ /* 0x000fe4000001ff00 */
[----:B------:R-:W-:Y:S02]  /*0b80*/  CS2R R40, SRZ ;  /* 0x0000000000287805 */ /* 0x000fe4000001ff00 */
[----:B------:R-:W-:Y:S02]  /*0b90*/  CS2R R42, SRZ ;  /* 0x00000000002a7805 */ /* 0x000fe4000001ff00 */
[----:B------:R-:W-:Y:S02]  /*0ba0*/  CS2R R44, SRZ ;  /* 0x00000000002c7805 */ /* 0x000fe4000001ff00 */
[----:B------:R-:W-:Y:S02]  /*0bb0*/  CS2R R46, SRZ ;  /* 0x00000000002e7805 */ /* 0x000fe4000001ff00 */
[----:B------:R-:W-:-:S02]  /*0bc0*/  CS2R R48, SRZ ;  /* 0x0000000000307805 */ /* 0x000fc4000001ff00 */
[----:B------:R-:W-:Y:S02]  /*0bd0*/  CS2R R50, SRZ ;  /* 0x0000000000327805 */ /* 0x000fe4000001ff00 */
[----:B------:R-:W-:Y:S02]  /*0be0*/  CS2R R52, SRZ ;  /* 0x0000000000347805 */ /* 0x000fe4000001ff00 */
[----:B------:R-:W-:Y:S01]  /*0bf0*/  CS2R R54, SRZ ;  /* 0x0000000000367805 */ /* 0x000fe2000001ff00 */
[----:B-1----:R-:W1:Y:S02]  /*0c00*/  MUFU.RCP R0, R0 ;  /* 0x0000000000007308 */ /* 0x002e640000001000 */
[----:B-1----:R-:W-:Y:S02]  /*0c10*/  VIADD R4, R0, 0xffffffe ;  /* 0x0ffffffe00047836 */ /* 0x002fe40000000000 */
[----:B------:R-:W-:-:S04]  /*0c20*/  IMAD.MOV R0, RZ, RZ, -R13 ;  /* 0x000000ffff007224 */ /* 0x000fc800078e0a0d */
[----:B------:R1:W2:Y:S02]  /*0c30*/  F2I.FTZ.U32.TRUNC.NTZ R5, R4 ;  /* 0x0000000400057305 */ /* 0x0002a4000021f000 */
[----:B-1----:R-:W-:Y:S02]  /*0c40*/  IMAD.MOV.U32 R4, RZ, RZ, RZ ;  /* 0x000000ffff047224 */ /* 0x002fe400078e00ff */
[----:B--2---:R-:W-:-:S04]  /*0c50*/  IMAD.MOV R12, RZ, RZ, -R5 ;  /* 0x000000ffff0c7224 */ /* 0x004fc800078e0a05 */
[----:B------:R-:W-:Y:S01]  /*0c60*/  IMAD.MOV.U32 R6, RZ, RZ, R12 ;  /* 0x000000ffff067224 */ /* 0x000fe200078e000c */
[----:B------:R-:W-:-:S03]  /*0c70*/  IABS R12, R8 ;  /* 0x00000008000c7213 */ /* 0x000fc60000000000 */
[----:B------:R-:W-:Y:S02]  /*0c80*/  IMAD R7, R6, R9, RZ ;  /* 0x0000000906077224 */ /* 0x000fe400078e02ff */
[----:B------:R-:W-:Y:S02]  /*0c90*/  IMAD.MOV.U32 R6, RZ, RZ, R12 ;  /* 0x000000ffff067224 */ /* 0x000fe400078e000c */
[----:B------:R-:W-:-:S06]  /*0ca0*/  IMAD.HI.U32 R5, R5, R7, R4 ;  /* 0x0000000705057227 */ /* 0x000fcc00078e0004 */
[----:B------:R-:W-:-:S04]  /*0cb0*/  IMAD.HI.U32 R5, R5, R6, RZ ;  /* 0x0000000605057227 */ /* 0x000fc800078e00ff */
[----:B------:R-:W-:-:S05]  /*0cc0*/  IMAD R0, R5, R0, R6 ;  /* 0x0000000005007224 */ /* 0x000fca00078e0206 */
[----:B------:R-:W-:-:S13]  /*0cd0*/  ISETP.GT.U32.AND P1, PT, R9, R0, PT ;  /* 0x000000000900720c */ /* 0x000fda0003f24070 */
[----:B------:R-:W-:Y:S02]  /*0ce0*/  @!P1 IMAD.IADD R0, R0, 0x1, -R9 ;  /* 0x0000000100009824 */ /* 0x000fe400078e0a09 */
[----:B------:R-:W-:Y:S01]  /*0cf0*/  @!P1 VIADD R5, R5, 0x1 ;  /* 0x0000000105059836 */ /* 0x000fe20000000000 */
[----:B------:R-:W-:Y:S02]  /*0d00*/  ISETP.NE.AND P1, PT, R11, RZ, PT ;  /* 0x000000ff0b00720c */ /* 0x000fe40003f25270 */
[----:B------:R-:W-:Y:S02]  /*0d10*/  ISETP.GE.U32.AND P0, PT, R0, R9, PT ;  /* 0x000000090000720c */ /* 0x000fe40003f06070 */
[----:B------:R-:W-:-:S04]  /*0d20*/  LOP3.LUT R0, R8, R11, RZ, 0x3c, !PT ;  /* 0x0000000b08007212 */ /* 0x000fc800078e3cff */
[----:B------:R-:W-:-:S07]  /*0d30*/  ISETP.GE.AND P2, PT, R0, RZ, PT ;  /* 0x000000ff0000720c */ /* 0x000fce0003f46270 */
[----:B------:R-:W-:-:S06]  /*0d40*/  @P0 VIADD R5, R5, 0x1 ;  /* 0x0000000105050836 */ /* 0x000fcc0000000000 */
[----:B------:R-:W-:Y:S01]  /*0d50*/  @!P2 IMAD.MOV R5, RZ, RZ, -R5 ;  /* 0x000000ffff05a224 */ /* 0x000fe200078e0a05 */
[----:B------:R-:W-:-:S05]  /*0d60*/  @!P1 LOP3.LUT R5, RZ, R11, RZ, 0x33, !PT ;  /* 0x0000000bff059212 */ /* 0x000fca00078e33ff */
[----:B------:R-:W-:Y:S02]  /*0d70*/  IMAD.MOV R0, RZ, RZ, -R5 ;  /* 0x000000ffff007224 */ /* 0x000fe400078e0a05 */
[----:B------:R-:W-:Y:S02]  /*0d80*/  IMAD.SHL.U32 R16, R5, 0x40, RZ ;  /* 0x0000004005107824 */ /* 0x000fe400078e00ff */
[----:B------:R-:W-:Y:S02]  /*0d90*/  IMAD R0, R11, R0, R8 ;  /* 0x000000000b007224 */ /* 0x000fe400078e0208 */
[----:B------:R-:W1:Y:S02]  /*0da0*/  S2R R8, SR_TID.X ;  /* 0x0000000000087919 */ /* 0x000e640000002100 */
[----:B------:R-:W-:Y:S02]  /*0db0*/  IMAD.IADD R4, R10, 0x1, R0 ;  /* 0x000000010a047824 */ /* 0x000fe400078e0200 */
[----:B------:R-:W2:Y:S01]  /*0dc0*/  LDC R0, c[0x0][0x230] ;  /* 0x00008c00ff007b82 */ /* 0x000ea20000000800 */
[----:B------:R0:W-:Y:S01]  /*0dd0*/  STL [R1+0x80], R16 ;  /* 0x0000801001007387 */ /* 0x0001e20000100800 */
[----:B--2---:R-:W-:Y:S01]  /*0de0*/  VIADD R0, R0, 0x1f ;  /* 0x0000001f00007836 */ /* 0x004fe20000000000 */
[----:B-1----:R-:W-:-:S04]  /*0df0*/  LOP3.LUT R7, R8, 0x7f, RZ, 0xc0, !PT ;  /* 0x0000007f08077812 */ /* 0x002fc800078ec0ff */
[----:B------:R-:W-:Y:S01]  /*0e00*/  ISETP.GE.AND P0, PT, R0, 0x20, PT ;  /* 0x000000200000780c */ /* 0x000fe20003f06270 */
[----:B------:R-:W-:Y:S01]  /*0e10*/  IMAD R21, R4, 0x200, R7 ;  /* 0x0000020004157824 */ /* 0x000fe200078e0207 */
[----:B------:R-:W-:-:S03]  /*0e20*/  LOP3.LUT R4, R8, 0x60, RZ, 0xc0, !PT ;  /* 0x0000006008047812 */ /* 0x000fc600078ec0ff */
[C---:B------:R-:W-:Y:S01]  /*0e30*/  VIADD R18, R21.reuse, 0x80 ;  /* 0x0000008015127836 */ /* 0x040fe20000000000 */
[----:B------:R0:W-:Y:S01]  /*0e40*/  STL [R1+0x84], R21 ;  /* 0x0000841501007387 */ /* 0x0001e20000100800 */
[C---:B------:R-:W-:Y:S02]  /*0e50*/  VIADD R19, R21.reuse, 0x100 ;  /* 0x0000010015137836 */ /* 0x040fe40000000000 */
[----:B------:R-:W-:Y:S01]  /*0e60*/  VIADD R20, R21, 0x180 ;  /* 0x0000018015147836 */ /* 0x000fe20000000000 */
[----:B------:R0:W-:Y:S04]  /*0e70*/  STL [R1+0x90], R18 ;  /* 0x0000901201007387 */ /* 0x0001e80000100800 */
[----:B------:R0:W-:Y:S04]  /*0e80*/  STL [R1+0x8c], R19 ;  /* 0x00008c1301007387 */ /* 0x0001e80000100800 */
[----:B------:R0:W-:Y:S01]  /*0e90*/  STL [R1+0x88], R20 ;  /* 0x0000881401007387 */ /* 0x0001e20000100800 */
[----:B------:R-:W-:Y:S05]  /*0ea0*/  @!P0 BRA `(.L_x_0) ;  /* 0x000000a800248947 */ /* 0x000fea0003800000 */
[----:B------:R-:W-:Y:S01]  /*0eb0*/  IABS R14, R2 ;  /* 0x00000002000e7213 */ /* 0x000fe20000000000 */
[----:B------:R-:W-:Y:S01]  /*0ec0*/  IMAD.MOV.U32 R6, RZ, RZ, RZ ;  /* 0x000000ffff067224 */ /* 0x000fe200078e00ff */
[----:B------:R-:W-:Y:S01]  /*0ed0*/  IABS R10, R20 ;  /* 0x00000014000a7213 */ /* 0x000fe20000000000 */
[----:B------:R-:W-:Y:S01]  /*0ee0*/  ULDC UR4, c[0x0][0x240] ;  /* 0x0000900000047ab9 */ /* 0x000fe20000000800 */
[----:B------:R-:W1:Y:S01]  /*0ef0*/  I2F.RP R9, R14 ;  /* 0x0000000e00097306 */ /* 0x000e620000209400 */
[----:B------:R-:W-:Y:S01]  /*0f00*/  IABS R12, R19 ;  /* 0x00000013000c7213 */ /* 0x000fe20000000000 */
[----:B------:R-:W-:Y:S01]  /*0f10*/  IMAD.SHL.U32 R250, R8, 0x20, RZ ;  /* 0x0000002008fa7824 */ /* 0x000fe200078e00ff */
[----:B------:R-:W-:Y:S01]  /*0f20*/  IABS R26, R3 ;  /* 0x00000003001a7213 */ /* 0x000fe20000000000 */
[----:B------:R-:W-:Y:S01]  /*0f30*/  ULDC.64 UR10, c[0x0][0x218] ;  /* 0x00008600000a7ab9 */ /* 0x000fe20000000a00 */
[----:B------:R-:W-:Y:S02]  /*0f40*/  IABS R15, R18 ;  /* 0x00000012000f7213 */ /* 0x000fe40000000000 */
[----:B------:R-:W-:-:S02]  /*0f50*/  CS2R R216, SRZ ;  /* 0x0000000000d87805 */ /* 0x000fc4000001ff00 */
[----:B------:R-:W-:Y:S01]  /*0f60*/  IABS R17, R21 ;  /* 0x0000001500117213 */ /* 0x000fe20000000000 */
[----:B------:R-:W2:Y:S01]  /*0f70*/  I2F.RP R5, R26 ;  /* 0x0000001a00057306 */ /* 0x000ea20000209400 */
[----:B------:R-:W-:Y:S01]  /*0f80*/  LEA.HI R27, R4, R16, RZ, 0x1b ;  /* 0x00000010041b7211 */ /* 0x000fe200078fd8ff */
[----:B------:R-:W-:Y:S01]  /*0f90*/  IMAD.MOV.U32 R4, RZ, RZ, RZ ;  /* 0x000000ffff047224 */ /* 0x000fe200078e00ff */
[----:B------:R-:W-:Y:S01]  /*0fa0*/  ULDC UR9, c[0x0][0x234] ;  /* 0x00008d0000097ab9 */ /* 0x000fe20000000800 */
[----:B------:R-:W-:Y:S01]  /*0fb0*/  ULDC UR22, c[0x0][0x238] ;  /* 0x00008e0000167ab9 */ /* 0x000fe20000000800 */
[----:B------:R-:W-:Y:S01]  /*0fc0*/  IABS R31, R27 ;  /* 0x0000001b001f7213 */ /* 0x000fe20000000000 */
[C---:B0-----:R-:W-:Y:S01]  /*0fd0*/  VIADD R16, R27.reuse, 0x38 ;  /* 0x000000381b107836 */ /* 0x041fe20000000000 */
[----:B------:R-:W-:Y:S01]  /*0fe0*/  ULDC UR23, c[0x0][0x238] ;  /* 0x00008e0000177ab9 */ /* 0x000fe20000000800 */
[----:B-1----:R-:W0:Y:S01]  /*0ff0*/  MUFU.RCP R9, R9 ;  /* 0x0000000900097308 */ /* 0x002e220000001000 */
[C---:B------:R-:W-:Y:S01]  /*1000*/  VIADD R32, R27.reuse, 0x28 ;  /* 0x000000281b207836 */ /* 0x040fe20000000000 */
[----:B------:R-:W-:Y:S01]  /*1010*/  ULDC UR26, c[0x0][0x238] ;  /* 0x00008e00001a7ab9 */ /* 0x000fe20000000800 */
[C---:B------:R-:W-:Y:S01]  /*1020*/  VIADD R33, R27.reuse, 0x24 ;  /* 0x000000241b217836 */ /* 0x040fe20000000000 */
[----:B------:R-:W-:Y:S01]  /*1030*/  USHF.R.U32.HI UR8, URZ, 0x4, UR12 ;  /* 0x000000043f087899 */ /* 0x000fe2000801160c */
[C---:B------:R-:W-:Y:S01]  /*1040*/  VIADD R34, R27.reuse, 0x20 ;  /* 0x000000201b227836 */ /* 0x040fe20000000000 */
[----:B------:R-:W-:Y:S01]  /*1050*/  UIADD3 UR5, UR12, 0x4000, URZ ;  /* 0x000040000c057890 */ /* 0x000fe2000fffe03f */
[C---:B------:R-:W-:Y:S01]  /*1060*/  VIADD R35, R27.reuse, 0x1c ;  /* 0x0000001c1b237836 */ /* 0x040fe20000000000 */
[----:B--2---:R-:W-:Y:S01]  /*1070*/  MUFU.RCP R5, R5 ;  /* 0x0000000500057308 */ /* 0x004fe20000001000 */
[C---:B------:R-:W-:Y:S01]  /*1080*/  VIADD R36, R27.reuse, 0x18 ;  /* 0x000000181b247836 */ /* 0x040fe20000000000 */
[----:B------:R-:W-:Y:S01]  /*1090*/  USGXT.U32 UR8, UR8, 0xe ;  /* 0x0000000e0808789a */ /* 0x000fe20008000000 */
[C---:B------:R-:W-:Y:S01]  /*10a0*/  VIADD R37, R27.reuse, 0x14 ;  /* 0x000000141b257836 */ /* 0x040fe20000000000 */
[----:B------:R-:W-:Y:S01]  /*10b0*/  IABS R22, R35 ;  /* 0x0000002300167213 */ /* 0x000fe20000000000 */
[C---:B------:R-:W-:Y:S01]  /*10c0*/  VIADD R38, R27.reuse, 0x10 ;  /* 0x000000101b267836 */ /* 0x040fe20000000000 */
[----:B------:R-:W-:Y:S01]  /*10d0*/  IABS R24, R36 ;  /* 0x0000002400187213 */ /* 0x000fe20000000000 */
[----:B------:R-:W-:Y:S01]  /*10e0*/  VIADD R40, R27, 0x8 ;  /* 0x000000081b287836 */ /* 0x000fe20000000000 */
[----:B------:R-:W-:Y:S01]  /*10f0*/  IABS R25, R37 ;  /* 0x0000002500197213 */ /* 0x000fe20000000000 */
[----:B0-----:R-:W-:Y:S01]  /*1100*/  VIADD R7, R9, 0xffffffe ;  /* 0x0ffffffe09077836 */ /* 0x001fe20000000000 */
[----:B------:R-:W-:Y:S01]  /*1110*/  ULDC UR7, c[0x0][0x23c] ;  /* 0x00008f0000077ab9 */ /* 0x000fe20000000800 */
[C---:B------:R-:W-:Y:S01]  /*1120*/  VIADD R39, R27.reuse, 0xc ;  /* 0x0000000c1b277836 */ /* 0x040fe20000000000 */
[----:B------:R-:W-:Y:S01]  /*1130*/  IABS R28, R40 ;  /* 0x00000028001c7213 */ /* 0x000fe20000000000 */
[----:B------:R-:W-:Y:S01]  /*1140*/  VIADD R41, R27, 0x4 ;  /* 0x000000041b297836 */ /* 0x000fe20000000000 */
[----:B------:R-:W-:Y:S01]  /*1150*/  USHF.R.U32.HI UR5, URZ, 0x4, UR5 ;  /* 0x000000043f057899 */ /* 0x000fe20008011605 */
[----:B------:R-:W0:Y:S01]  /*1160*/  F2I.FTZ.U32.TRUNC.NTZ R7, R7 ;  /* 0x0000000700077305 */ /* 0x000e22000021f000 */
[----:B------:R-:W-:Y:S01]  /*1170*/  UIADD3 UR6, UP0, UR8, 0x80, URZ ;  /* 0x0000008008067890 */ /* 0x000fe2000ff1e03f */
[----:B------:R-:W-:-:S02]  /*1180*/  CS2R R218, SRZ ;  /* 0x0000000000da7805 */ /* 0x000fc4000001ff00 */
[----:B------:R-:W-:Y:S01]  /*1190*/  IABS R30, R41 ;  /* 0x00000029001e7213 */ /* 0x000fe20000000000 */
[----:B------:R-:W-:Y:S01]  /*11a0*/  ULDC UR18, c[0x0][0x230] ;  /* 0x00008c0000127ab9 */ /* 0x000fe20000000800 */
[----:B------:R-:W-:Y:S01]  /*11b0*/  ULDC UR19, c[0x0][0x210] ;  /* 0x0000840000137ab9 */ /* 0x000fe20000000800 */
[----:B------:R-:W-:Y:S01]  /*11c0*/  USHF.L.U32 UR13, UR7, 0x5, URZ ;  /* 0x00000005070d7899 */ /* 0x000fe2000800063f */
[----:B------:R-:W-:Y:S02]  /*11d0*/  CS2R R220, SRZ ;  /* 0x0000000000dc7805 */ /* 0x000fe4000001ff00 */
[----:B------:R-:W-:Y:S02]  /*11e0*/  CS2R R222, SRZ ;  /* 0x0000000000de7805 */ /* 0x000fe4000001ff00 */
[----:B------:R-:W-:Y:S02]  /*11f0*/  CS2R R224, SRZ ;  /* 0x0000000000e07805 */ /* 0x000fe4000001ff00 */
[----:B------:R-:W-:-:S02]  /*1200*/  CS2R R226, SRZ ;  /* 0x0000000000e27805 */ /* 0x000fc4000001ff00 */
[----:B------:R-:W-:Y:S02]  /*1210*/  CS2R R228, SRZ ;  /* 0x0000000000e47805 */ /* 0x000fe4000001ff00 */
[----:B------:R-:W-:Y:S02]  /*1220*/  CS2R R230, SRZ ;  /* 0x0000000000e67805 */ /* 0x000fe4000001ff00 */
[----:B------:R-:W-:Y:S02]  /*1230*/  CS2R R232, SRZ ;  /* 0x0000000000e87805 */ /* 0x000fe4000001ff00 */
[----:B------:R-:W-:Y:S01]  /*1240*/  CS2R R234, SRZ ;  /* 0x0000000000ea7805 */ /* 0x000fe2000001ff00 */
[----:B0-----:R-:W-:Y:S01]  /*1250*/  IMAD.MOV R11, RZ, RZ, -R7 ;  /* 0x000000ffff0b7224 */ /* 0x001fe200078e0a07 */
[----:B------:R-:W-:Y:S02]  /*1260*/  CS2R R236, SRZ ;  /* 0x0000000000ec7805 */ /* 0x000fe4000001ff00 */
[----:B------:R-:W-:-:S02]  /*1270*/  CS2R R238, SRZ ;  /* 0x0000000000ee7805 */ /* 0x000fc4000001ff00 */
[----:B------:R-:W-:Y:S01]  /*1280*/  CS2R R240, SRZ ;  /* 0x0000000000f07805 */ /* 0x000fe2000001ff00 */
[----:B------:R-:W-:Y:S01]  /*1290*/  IMAD R11, R11, R14, RZ ;  /* 0x0000000e0b0b7224 */ /* 0x000fe200078e02ff */
[----:B------:R-:W-:Y:S02]  /*12a0*/  CS2R R242, SRZ ;  /* 0x0000000000f27805 */ /* 0x000fe4000001ff00 */
[----:B------:R-:W-:Y:S02]  /*12b0*/  CS2R R244, SRZ ;  /* 0x0000000000f47805 */ /* 0x000fe4000001ff00 */
[----:B------:R-:W-:Y:S01]  /*12c0*/  CS2R R246, SRZ ;  /* 0x0000000000f67805 */ /* 0x000fe2000001ff00 */
[----:B------:R-:W-:Y:S01]  /*12d0*/  IMAD.HI.U32 R9, R7, R11, R6 ;  /* 0x0000000b07097227 */ /* 0x000fe200078e0006 */
[----:B------:R-:W-:Y:S02]  /*12e0*/  CS2R R184, SRZ ;  /* 0x0000000000b87805 */ /* 0x000fe4000001ff00 */
[----:B------:R-:W-:-:S02]  /*12f0*/  CS2R R186, SRZ ;  /* 0x0000000000ba7805 */ /* 0x000fc4000001ff00 */
[----:B------:R-:W-:Y:S01]  /*1300*/  CS2R R188, SRZ ;  /* 0x0000000000bc7805 */ /* 0x000fe2000001ff00 */
[----:B------:R-:W-:Y:S01]  /*1310*/  IMAD.MOV.U32 R11, RZ, RZ, R10 ;  /* 0x000000ffff0b7224 */ /* 0x000fe200078e000a */
[----:B------:R-:W-:Y:S01]  /*1320*/  CS2R R190, SRZ ;  /* 0x0000000000be7805 */ /* 0x000fe2000001ff00 */
[C---:B------:R-:W-:Y:S01]  /*1330*/  IMAD.HI.U32 R10, R9.reuse, R12, RZ ;  /* 0x0000000c090a7227 */ /* 0x040fe200078e00ff */
[----:B------:R-:W-:Y:S02]  /*1340*/  CS2R R192, SRZ ;  /* 0x0000000000c07805 */ /* 0x000fe4000001ff00 */
[----:B------:R-:W-:Y:S02]  /*1350*/  CS2R R194, SRZ ;  /* 0x0000000000c27805 */ /* 0x000fe4000001ff00 */
[----:B------:R-:W-:Y:S01]  /*1360*/  CS2R R196, SRZ ;  /* 0x0000000000c47805 */ /* 0x000fe2000001ff00 */
[----:B------:R-:W-:Y:S01]  /*1370*/  IMAD.MOV R13, RZ, RZ, -R10 ;  /* 0x000000ffff0d7224 */ /* 0x000fe200078e0a0a */
[----:B------:R-:W-:Y:S01]  /*1380*/  CS2R R198, SRZ ;  /* 0x0000000000c67805 */ /* 0x000fe2000001ff00 */
[----:B------:R-:W-:Y:S01]  /*1390*/  IMAD.HI.U32 R7, R9, R11, RZ ;  /* 0x0000000b09077227 */ /* 0x000fe200078e00ff */
[----:B------:R-:W-:-:S02]  /*13a0*/  CS2R R200, SRZ ;  /* 0x0000000000c87805 */ /* 0x000fc4000001ff00 */
[----:B------:R-:W-:Y:S02]  /*13b0*/  CS2R R202, SRZ ;  /* 0x0000000000ca7805 */ /* 0x000fe4000001ff00 */
[----:B------:R-:W-:Y:S01]  /*13c0*/  CS2R R204, SRZ ;  /* 0x0000000000cc7805 */ /* 0x000fe2000001ff00 */
[C---:B------:R-:W-:Y:S01]  /*13d0*/  IMAD.HI.U32 R10, R9.reuse, R15, RZ ;  /* 0x0000000f090a7227 */ /* 0x040fe200078e00ff */
[----:B------:R-:W-:Y:S02]  /*13e0*/  CS2R R206, SRZ ;  /* 0x0000000000ce7805 */ /* 0x000fe4000001ff00 */
[----:B------:R-:W-:Y:S02]  /*13f0*/  CS2R R208, SRZ ;  /* 0x0000000000d07805 */ /* 0x000fe4000001ff00 */
[----:B------:R-:W-:Y:S01]  /*1400*/  CS2R R210, SRZ ;  /* 0x0000000000d27805 */ /* 0x000fe2000001ff00 */
[C---:B------:R-:W-:Y:S01]  /*1410*/  IMAD R12, R14.reuse, R13, R12 ;  /* 0x0000000d0e0c7224 */ /* 0x040fe200078e020c */
[----:B------:R-:W-:Y:S01]  /*1420*/  CS2R R212, SRZ ;  /* 0x0000000000d47805 */ /* 0x000fe2000001ff00 */
[----:B------:R-:W-:Y:S01]  /*1430*/  IMAD.MOV R7, RZ, RZ, -R7 ;  /* 0x000000ffff077224 */ /* 0x000fe200078e0a07 */
[----:B------:R-:W-:Y:S01]  /*1440*/  CS2R R214, SRZ ;  /* 0x0000000000d67805 */ /* 0x000fe2000001ff00 */
[----:B------:R-:W-:Y:S01]  /*1450*/  IMAD.HI.U32 R9, R9, R17, RZ ;  /* 0x0000001109097227 */ /* 0x000fe200078e00ff */
[----:B------:R-:W-:-:S02]  /*1460*/  ISETP.GT.U32.AND P1, PT, R14, R12, PT ;  /* 0x0000000c0e00720c */ /* 0x000fc40003f24070 */
[----:B------:R-:W-:Y:S02]  /*1470*/  CS2R R152, SRZ ;  /* 0x0000000000987805 */ /* 0x000fe4000001ff00 */
[----:B------:R-:W-:Y:S01]  /*1480*/  CS2R R154, SRZ ;  /* 0x00000000009a7805 */ /* 0x000fe2000001ff00 */
[----:B------:R-:W-:Y:S01]  /*1490*/  IMAD.MOV R10, RZ, RZ, -R10 ;  /* 0x000000ffff0a7224 */ /* 0x000fe200078e0a0a */
[----:B------:R-:W-:Y:S01]  /*14a0*/  CS2R R156, SRZ ;  /* 0x00000000009c7805 */ /* 0x000fe2000001ff00 */
[C---:B------:R-:W-:Y:S01]  /*14b0*/  IMAD R7, R14.reuse, R7, R11 ;  /* 0x000000070e077224 */ /* 0x040fe200078e020b */
[----:B------:R-:W-:Y:S01]  /*14c0*/  CS2R R158, SRZ ;  /* 0x00000000009e7805 */ /* 0x000fe2000001ff00 */
[----:B------:R-:W-:Y:S01]  /*14d0*/  IMAD.MOV R9, RZ, RZ, -R9 ;  /* 0x000000ffff097224 */ /* 0x000fe200078e0a09 */
[----:B------:R-:W-:Y:S01]  /*14e0*/  CS2R R160, SRZ ;  /* 0x0000000000a07805 */ /* 0x000fe2000001ff00 */
[C---:B------:R-:W-:Y:S01]  /*14f0*/  IMAD R15, R14.reuse, R10, R15 ;  /* 0x0000000a0e0f7224 */ /* 0x040fe200078e020f */
[C---:B------:R-:W-:Y:S01]  /*1500*/  ISETP.GT.U32.AND P0, PT, R14.reuse, R7, PT ;  /* 0x000000070e00720c */ /* 0x040fe20003f04070 */
[----:B------:R-:W-:Y:S01]  /*1510*/  IMAD R17, R14, R9, R17 ;  /* 0x000000090e117224 */ /* 0x000fe200078e0211 */
[----:B------:R-:W-:Y:S01]  /*1520*/  CS2R R162, SRZ ;  /* 0x0000000000a27805 */ /* 0x000fe2000001ff00 */
[----:B------:R-:W-:Y:S01]  /*1530*/  @!P1 IMAD.IADD R12, R12, 0x1, -R14 ;  /* 0x000000010c0c9824 */ /* 0x000fe200078e0a0e */
[C---:B------:R-:W-:Y:S01]  /*1540*/  ISETP.GT.U32.AND P2, PT, R14.reuse, R15, PT ;  /* 0x0000000f0e00720c */ /* 0x040fe20003f44070 */
[----:B------:R-:W-:Y:S01]  /*1550*/  VIADD R6, R5, 0xffffffe ;  /* 0x0ffffffe05067836 */ /* 0x000fe20000000000 */
[C---:B------:R-:W-:Y:S01]  /*1560*/  ISETP.GT.U32.AND P3, PT, R14.reuse, R17, PT ;  /* 0x000000110e00720c */ /* 0x040fe20003f64070 */
[----:B------:R-:W-:Y:S01]  /*1570*/  VIADD R13, R27, 0x3c ;  /* 0x0000003c1b0d7836 */ /* 0x000fe20000000000 */
[----:B------:R-:W-:Y:S01]  /*1580*/  ISETP.GT.U32.AND P1, PT, R14, R12, PT ;  /* 0x0000000c0e00720c */ /* 0x000fe20003f24070 */
[----:B------:R0:W1:Y:S01]  /*1590*/  F2I.FTZ.U32.TRUNC.NTZ R5, R6 ;  /* 0x0000000600057305 */ /* 0x000062000021f000 */
[----:B------:R-:W-:-:S02]  /*15a0*/  CS2R R164, SRZ ;  /* 0x0000000000a47805 */ /* 0x000fc4000001ff00 */
[----:B------:R-:W-:Y:S02]  /*15b0*/  CS2R R166, SRZ ;  /* 0x0000000000a67805 */ /* 0x000fe4000001ff00 */
[----:B------:R-:W-:Y:S01]  /*15c0*/  IABS R10, R13 ;  /* 0x0000000d000a7213 */ /* 0x000fe20000000000 */
[--C-:B------:R-:W-:Y:S01]  /*15d0*/  @!P0 IMAD.IADD R7, R7, 0x1, -R14.reuse ;  /* 0x0000000107078824 */ /* 0x100fe200078e0a0e */
[----:B------:R-:W-:Y:S02]  /*15e0*/  ISETP.GE.AND P6, PT, R13, RZ, PT ;  /* 0x000000ff0d00720c */ /* 0x000fe40003fc6270 */
[----:B------:R-:W-:Y:S02]  /*15f0*/  CS2R R168, SRZ ;  /* 0x0000000000a87805 */ /* 0x000fe4000001ff00 */
[----:B------:R-:W-:Y:S01]  /*1600*/  CS2R R170, SRZ ;  /* 0x0000000000aa7805 */ /* 0x000fe2000001ff00 */
[--C-:B------:R-:W-:Y:S01]  /*1610*/  @!P2 IMAD.IADD R15, R15, 0x1, -R14.reuse ;  /* 0x000000010f0fa824 */ /* 0x100fe200078e0a0e */
[----:B------:R-:W-:Y:S01]  /*1620*/  ISETP.GT.U32.AND P0, PT, R14, R7, PT ;  /* 0x000000070e00720c */ /* 0x000fe20003f04070 */
[--C-:B------:R-:W-:Y:S01]  /*1630*/  @!P3 IMAD.IADD R17, R17, 0x1, -R14.reuse ;  /* 0x000000011111b824 */ /* 0x100fe200078e0a0e */
[----:B0-----:R-:W-:Y:S01]  /*1640*/  IABS R6, R16 ;  /* 0x0000001000067213 */ /* 0x001fe20000000000 */
[----:B------:R-:W-:Y:S01]  /*1650*/  @!P1 IMAD.IADD R12, R12, 0x1, -R14 ;  /* 0x000000010c0c9824 */ /* 0x000fe200078e0a0e */
[----:B------:R-:W-:-:S02]  /*1660*/  ISETP.GT.U32.AND P3, PT, R14, R15, PT ;  /* 0x0000000f0e00720c */ /* 0x000fc40003f64070 */
[----:B------:R-:W-:Y:S02]  /*1670*/  CS2R R172, SRZ ;  /* 0x0000000000ac7805 */ /* 0x000fe4000001ff00 */
[----:B------:R-:W-:Y:S01]  /*1680*/  ISETP.GE.AND P1, PT, R20, RZ, PT ;  /* 0x000000ff1400720c */ /* 0x000fe20003f26270 */
[--C-:B-1----:R-:W-:Y:S01]  /*1690*/  IMAD.MOV R11, RZ, RZ, -R5.reuse ;  /* 0x000000ffff0b7224 */ /* 0x102fe200078e0a05 */
[----:B------:R-:W-:Y:S02]  /*16a0*/  ISETP.GE.AND P2, PT, R16, RZ, PT ;  /* 0x000000ff1000720c */ /* 0x000fe40003f46270 */
[----:B------:R-:W-:Y:S02]  /*16b0*/  CS2R R174, SRZ ;  /* 0x0000000000ae7805 */ /* 0x000fe4000001ff00 */
[----:B------:R-:W-:Y:S01]  /*16c0*/  ISETP.GT.U32.AND P4, PT, R14, R17, PT ;  /* 0x000000110e00720c */ /* 0x000fe20003f84070 */
[----:B------:R-:W-:Y:S01]  /*16d0*/  IMAD R9, R11, R26, RZ ;  /* 0x0000001a0b097224 */ /* 0x000fe200078e02ff */
[----:B------:R-:W-:Y:S01]  /*16e0*/  IABS R20, R32 ;  /* 0x0000002000147213 */ /* 0x000fe20000000000 */
[----:B------:R-:W-:Y:S01]  /*16f0*/  @!P0 IMAD.IADD R7, R7, 0x1, -R14 ;  /* 0x0000000107078824 */ /* 0x000fe200078e0a0e */
[----:B------:R-:W-:Y:S01]  /*1700*/  CS2R R176, SRZ ;  /* 0x0000000000b07805 */ /* 0x000fe2000001ff00 */
[----:B------:R-:W-:Y:S01]  /*1710*/  IMAD.HI.U32 R9, R5, R9, R4 ;  /* 0x0000000905097227 */ /* 0x000fe200078e0004 */
[----:B------:R-:W-:-:S02]  /*1720*/  CS2R R178, SRZ ;  /* 0x0000000000b27805 */ /* 0x000fc4000001ff00 */
[----:B------:R-:W-:Y:S02]  /*1730*/  CS2R R180, SRZ ;  /* 0x0000000000b47805 */ /* 0x000fe4000001ff00 */
[----:B------:R-:W-:Y:S01]  /*1740*/  CS2R R182, SRZ ;  /* 0x0000000000b67805 */ /* 0x000fe2000001ff00 */
[----:B------:R-:W-:Y:S01]  /*1750*/  @!P3 IMAD.IADD R15, R15, 0x1, -R14 ;  /* 0x000000010f0fb824 */ /* 0x000fe200078e0a0e */
[----:B------:R-:W-:Y:S01]  /*1760*/  ISETP.GE.AND P3, PT, R19, RZ, PT ;  /* 0x000000ff1300720c */ /* 0x000fe20003f66270 */
[----:B------:R-:W-:Y:S01]  /*1770*/  IMAD.MOV.U32 R16, RZ, RZ, R7 ;  /* 0x000000ffff107224 */ /* 0x000fe200078e0007 */
[----:B------:R-:W-:Y:S01]  /*1780*/  CS2R R120, SRZ ;  /* 0x0000000000787805 */ /* 0x000fe2000001ff00 */
[----:B------:R-:W-:Y:S01]  /*1790*/  IMAD.HI.U32 R4, R9, R10, RZ ;  /* 0x0000000a09047227 */ /* 0x000fe200078e00ff */
[----:B------:R-:W-:Y:S02]  /*17a0*/  CS2R R122, SRZ ;  /* 0x00000000007a7805 */ /* 0x000fe4000001ff00 */
[----:B------:R-:W-:-:S02]  /*17b0*/  CS2R R124, SRZ ;  /* 0x00000000007c7805 */ /* 0x000fc4000001ff00 */
[----:B------:R-:W-:Y:S01]  /*17c0*/  CS2R R126, SRZ ;  /* 0x00000000007e7805 */ /* 0x000fe2000001ff00 */
[----:B------:R-:W-:Y:S01]  /*17d0*/  @!P1 IMAD.MOV R16, RZ, RZ, -R16 ;  /* 0x000000ffff109224 */ /* 0x000fe200078e0a10 */
[----:B------:R-:W-:Y:S01]  /*17e0*/  ISETP.GE.AND P1, PT, R18, RZ, PT ;  /* 0x000000ff1200720c */ /* 0x000fe20003f26270 */
[----:B------:R-:W-:Y:S01]  /*17f0*/  IMAD.MOV.U32 R18, RZ, RZ, R12 ;  /* 0x000000ffff127224 */ /* 0x000fe200078e000c */
[----:B------:R-:W-:Y:S01]  /*1800*/  CS2R R128, SRZ ;  /* 0x0000000000807805 */ /* 0x000fe2000001ff00 */
[----:B------:R-:W-:Y:S01]  /*1810*/  IMAD.HI.U32 R5, R9, R6, RZ ;  /* 0x0000000609057227 */ /* 0x000fe200078e00ff */
[----:B------:R-:W-:Y:S02]  /*1820*/  CS2R R130, SRZ ;  /* 0x0000000000827805 */ /* 0x000fe4000001ff00 */
[----:B------:R-:W-:Y:S02]  /*1830*/  CS2R R132, SRZ ;  /* 0x0000000000847805 */ /* 0x000fe4000001ff00 */
[----:B------:R-:W-:Y:S01]  /*1840*/  CS2R R134, SRZ ;  /* 0x0000000000867805 */ /* 0x000fe2000001ff00 */
[----:B------:R-:W-:Y:S01]  /*1850*/  @!P3 IMAD.MOV R18, RZ, RZ, -R18 ;  /* 0x000000ffff12b224 */ /* 0x000fe200078e0a12 */
[----:B------:R-:W-:Y:S01]  /*1860*/  ISETP.GE.AND P3, PT, R21, RZ, PT ;  /* 0x000000ff1500720c */ /* 0x000fe20003f66270 */
[----:B------:R-:W-:Y:S01]  /*1870*/  IMAD.MOV R11, RZ, RZ, -R4 ;  /* 0x000000ffff0b7224 */ /* 0x000fe200078e0a04 */
[----:B------:R-:W-:Y:S01]  /*1880*/  CS2R R136, SRZ ;  /* 0x0000000000887805 */ /* 0x000fe2000001ff00 */
[----:B------:R-:W-:Y:S01]  /*1890*/  IMAD.MOV R5, RZ, RZ, -R5 ;  /* 0x000000ffff057224 */ /* 0x000fe200078e0a05 */
[----:B------:R-:W-:Y:S01]  /*18a0*/  CS2R R138, SRZ ;  /* 0x00000000008a7805 */ /* 0x000fe2000001ff00 */
[C---:B------:R-:W-:Y:S01]  /*18b0*/  IMAD R10, R26.reuse, R11, R10 ;  /* 0x0000000b1a0a7224 */ /* 0x040fe200078e020a */
[----:B------:R-:W-:Y:S01]  /*18c0*/  CS2R R140, SRZ ;  /* 0x00000000008c7805 */ /* 0x000fe2000001ff00 */
[----:B------:R-:W-:Y:S01]  /*18d0*/  @!P4 IMAD.IADD R17, R17, 0x1, -R14 ;  /* 0x000000011111c824 */ /* 0x000fe200078e0a0e */
[----:B------:R-:W-:Y:S01]  /*18e0*/  CS2R R142, SRZ ;  /* 0x00000000008e7805 */ /* 0x000fe2000001ff00 */
[C---:B------:R-:W-:Y:S01]  /*18f0*/  IMAD R11, R26.reuse, R5, R6 ;  /* 0x000000051a0b7224 */ /* 0x040fe200078e0206 */
[----:B------:R-:W-:Y:S01]  /*1900*/  CS2R R144, SRZ ;  /* 0x0000000000907805 */ /* 0x000fe2000001ff00 */
[C---:B------:R-:W-:Y:S01]  /*1910*/  VIADD R4, R27.reuse, 0x34 ;  /* 0x000000341b047836 */ /* 0x040fe20000000000 */
[----:B------:R-:W-:Y:S01]  /*1920*/  CS2R R146, SRZ ;  /* 0x0000000000927805 */ /* 0x000fe2000001ff00 */
[C---:B------:R-:W-:Y:S01]  /*1930*/  VIADD R5, R27.reuse, 0x30 ;  /* 0x000000301b057836 */ /* 0x040fe20000000000 */
[----:B------:R-:W-:Y:S01]  /*1940*/  CS2R R148, SRZ ;  /* 0x0000000000947805 */ /* 0x000fe2000001ff00 */
[----:B------:R-:W-:Y:S01]  /*1950*/  VIADD R6, R27, 0x2c ;  /* 0x0000002c1b067836 */ /* 0x000fe20000000000 */
[----:B------:R-:W-:Y:S01]  /*1960*/  IABS R13, R4 ;  /* 0x00000004000d7213 */ /* 0x000fe20000000000 */
[----:B------:R-:W-:Y:S01]  /*1970*/  @!P3 IMAD.MOV R17, RZ, RZ, -R17 ;  /* 0x000000ffff11b224 */ /* 0x000fe200078e0a11 */
[----:B------:R-:W-:Y:S01]  /*1980*/  ISETP.GT.U32.AND P3, PT, R26, R10, PT ;  /* 0x0000000a1a00720c */ /* 0x000fe20003f64070 */
[----:B------:R-:W-:Y:S01]  /*1990*/  IMAD.HI.U32 R7, R9, R20, RZ ;  /* 0x0000001409077227 */ /* 0x000fe200078e00ff */
[----:B------:R-:W-:-:S02]  /*19a0*/  IABS R14, R5 ;  /* 0x00000005000e7213 */ /* 0x000fc40000000000 */
[----:B------:R-:W-:Y:S02]  /*19b0*/  CS2R R150, SRZ ;  /* 0x0000000000967805 */ /* 0x000fe4000001ff00 */
[----:B------:R-:W-:Y:S01]  /*19c0*/  IABS R19, R6 ;  /* 0x0000000600137213 */ /* 0x000fe20000000000 */
[----:B------:R-:W-:Y:S01]  /*19d0*/  IMAD.MOV R7, RZ, RZ, -R7 ;  /* 0x000000ffff077224 */ /* 0x000fe200078e0a07 */
[----:B------:R-:W-:Y:S01]  /*19e0*/  ISETP.GE.AND P4, PT, R4, RZ, PT ;  /* 0x000000ff0400720c */ /* 0x000fe20003f86270 */
[----:B------:R-:W-:Y:S01]  /*19f0*/  IMAD.HI.U32 R4, R9, R13, RZ ;  /* 0x0000000d09047227 */ /* 0x000fe200078e00ff */
[----:B------:R-:W-:Y:S02]  /*1a00*/  ISETP.GE.AND P5, PT, R5, RZ, PT ;  /* 0x000000ff0500720c */ /* 0x000fe40003fa6270 */
[----:B------:R-:W-:Y:S02]  /*1a10*/  CS2R R88, SRZ ;  /* 0x0000000000587805 */ /* 0x000fe4000001ff00 */
[----:B------:R-:W-:Y:S01]  /*1a20*/  ISETP.GE.AND P0, PT, R6, RZ, PT ;  /* 0x000000ff0600720c */ /* 0x000fe20003f06270 */
        /* <DEDUP_REMOVED lines=8> */
[----:B------:R-:W-:Y:S01]  /*1ab0*/  IMAD.MOV R4, RZ, RZ, -R4 ;  /* 0x000000ffff047224 */ /* 0x000fe200078e0a04 */
[----:B------:R-:W-:Y:S01]  /*1ac0*/  CS2R R102, SRZ ;  /* 0x0000000000667805 */ /* 0x000fe2000001ff00 */
[----:B------:R-:W-:Y:S01]  /*1ad0*/  IMAD.MOV R5, RZ, RZ, -R5 ;  /* 0x000000ffff057224 */ /* 0x000fe200078e0a05 */
[----:B------:R-:W-:Y:S01]  /*1ae0*/  CS2R R104, SRZ ;  /* 0x0000000000687805 */ /* 0x000fe2000001ff00 */
[----:B------:R-:W-:Y:S01]  /*1af0*/  IMAD.MOV R6, RZ, RZ, -R6 ;  /* 0x000000ffff067224 */ /* 0x000fe200078e0a06 */
[----:B------:R-:W-:Y:S01]  /*1b00*/  CS2R R106, SRZ ;  /* 0x00000000006a7805 */ /* 0x000fe2000001ff00 */
[----:B------:R-:W-:Y:S01]  /*1b10*/  @!P3 IMAD.IADD R10, R10, 0x1, -R26 ;  /* 0x000000010a0ab824 */ /* 0x000fe200078e0a1a */
[----:B------:R-:W-:Y:S01]  /*1b20*/  CS2R R108, SRZ ;  /* 0x00000000006c7805 */ /* 0x000fe2000001ff00 */
[C---:B------:R-:W-:Y:S01]  /*1b30*/  IMAD R12, R26.reuse, R4, R13 ;  /* 0x000000041a0c7224 */ /* 0x040fe200078e020d */
[----:B------:R-:W-:Y:S01]  /*1b40*/  CS2R R110, SRZ ;  /* 0x00000000006e7805 */ /* 0x000fe2000001ff00 */
[C---:B------:R-:W-:Y:S01]  /*1b50*/  IMAD R13, R26.reuse, R5, R14 ;  /* 0x000000051a0d7224 */ /* 0x040fe200078e020e */
[C---:B------:R-:W-:Y:S01]  /*1b60*/  ISETP.GT.U32.AND P3, PT, R26.reuse, R10, PT ;  /* 0x0000000a1a00720c */ /* 0x040fe20003f64070 */
[C---:B------:R-:W-:Y:S01]  /*1b70*/  IMAD R14, R26.reuse, R6, R19 ;  /* 0x000000061a0e7224 */ /* 0x040fe200078e0213 */
[----:B------:R-:W-:Y:S01]  /*1b80*/  CS2R R112, SRZ ;  /* 0x0000000000707805 */ /* 0x000fe2000001ff00 */
[----:B------:R-:W-:Y:S01]  /*1b90*/  IMAD.MOV.U32 R6, RZ, RZ, R15 ;  /* 0x000000ffff067224 */ /* 0x000fe200078e000f */
[----:B------:R-:W-:Y:S01]  /*1ba0*/  CS2R R114, SRZ ;  /* 0x0000000000727805 */ /* 0x000fe2000001ff00 */
[----:B------:R-:W-:Y:S01]  /*1bb0*/  IMAD R15, R26, R7, R20 ;  /* 0x000000071a0f7224 */ /* 0x000fe200078e0214 */
[----:B------:R-:W-:Y:S01]  /*1bc0*/  LOP3.LUT R7, RZ, R2, RZ, 0x33, !PT ;  /* 0x00000002ff077212 */ /* 0x000fe200078e33ff */
[----:B------:R-:W-:Y:S01]  /*1bd0*/  @!P1 IMAD.MOV R6, RZ, RZ, -R6 ;  /* 0x000000ffff069224 */ /* 0x000fe200078e0a06 */
[----:B------:R-:W-:Y:S01]  /*1be0*/  ISETP.NE.AND P1, PT, R2, RZ, PT ;  /* 0x000000ff0200720c */ /* 0x000fe20003f25270 */
[----:B------:R-:W-:Y:S01]  /*1bf0*/  IMAD.HI.U32 R19, R9, R25, RZ ;  /* 0x0000001909137227 */ /* 0x000fe200078e00ff */
[----:B------:R-:W-:-:S02]  /*1c00*/  IABS R2, R33 ;  /* 0x0000002100027213 */ /* 0x000fc40000000000 */
[----:B------:R-:W-:Y:S02]  /*1c10*/  CS2R R116, SRZ ;  /* 0x0000000000747805 */ /* 0x000fe4000001ff00 */
[C---:B------:R-:W-:Y:S01]  /*1c20*/  SEL R4, R7.reuse, R16, !P1 ;  /* 0x0000001007047207 */ /* 0x040fe20004800000 */
[----:B------:R-:W-:Y:S01]  /*1c30*/  @!P3 IMAD.IADD R10, R10, 0x1, -R26 ;  /* 0x000000010a0ab824 */ /* 0x000fe200078e0a1a */
[C---:B------:R-:W-:Y:S01]  /*1c40*/  SEL R5, R7.reuse, R18, !P1 ;  /* 0x0000001207057207 */ /* 0x040fe20004800000 */
[----:B------:R-:W-:Y:S01]  /*1c50*/  IMAD.MOV.U32 R16, RZ, RZ, R2 ;  /* 0x000000ffff107224 */ /* 0x000fe200078e0002 */
[C---:B------:R-:W-:Y:S01]  /*1c60*/  SEL R6, R7.reuse, R6, !P1 ;  /* 0x0000000607067207 */ /* 0x040fe20004800000 */
[----:B------:R-:W-:Y:S01]  /*1c70*/  @!P6 IMAD.MOV R10, RZ, RZ, -R10 ;  /* 0x000000ffff0ae224 */ /* 0x000fe200078e0a0a */
[----:B------:R-:W-:Y:S01]  /*1c80*/  SEL R7, R7, R17, !P1 ;  /* 0x0000001107077207 */ /* 0x000fe20004800000 */
[----:B------:R-:W-:Y:S01]  /*1c90*/  IMAD.HI.U32 R2, R9, R16, RZ ;  /* 0x0000001009027227 */ /* 0x000fe200078e00ff */
[----:B------:R-:W-:-:S02]  /*1ca0*/  ISETP.GT.U32.AND P1, PT, R26, R11, PT ;  /* 0x0000000b1a00720c */ /* 0x000fc40003f24070 */
[----:B------:R-:W-:Y:S02]  /*1cb0*/  CS2R R118, SRZ ;  /* 0x0000000000767805 */ /* 0x000fe4000001ff00 */
[C---:B------:R-:W-:Y:S01]  /*1cc0*/  ISETP.GT.U32.AND P3, PT, R26.reuse, R12, PT ;  /* 0x0000000c1a00720c */ /* 0x040fe20003f64070 */
[----:B------:R-:W-:Y:S01]  /*1cd0*/  IMAD.MOV R17, RZ, RZ, -R2 ;  /* 0x000000ffff117224 */ /* 0x000fe200078e0a02 */
[C---:B------:R-:W-:Y:S01]  /*1ce0*/  ISETP.GT.U32.AND P6, PT, R26.reuse, R13, PT ;  /* 0x0000000d1a00720c */ /* 0x040fe20003fc4070 */
[C---:B------:R-:W-:Y:S01]  /*1cf0*/  IMAD.HI.U32 R18, R9.reuse, R24, RZ ;  /* 0x0000001809127227 */ /* 0x040fe200078e00ff */
[----:B------:R-:W-:Y:S02]  /*1d00*/  IABS R20, R34 ;  /* 0x0000002200147213 */ /* 0x000fe40000000000 */
[----:B------:R-:W-:Y:S02]  /*1d10*/  CS2R R56, SRZ ;  /* 0x0000000000387805 */ /* 0x000fe4000001ff00 */
[----:B------:R-:W-:Y:S01]  /*1d20*/  CS2R R58, SRZ ;  /* 0x00000000003a7805 */ /* 0x000fe2000001ff00 */
[----:B------:R-:W-:Y:S01]  /*1d30*/  IMAD R16, R26, R17, R16 ;  /* 0x000000111a107224 */ /* 0x000fe200078e0210 */
[----:B------:R-:W-:Y:S01]  /*1d40*/  CS2R R60, SRZ ;  /* 0x00000000003c7805 */ /* 0x000fe2000001ff00 */
[----:B------:R-:W-:Y:S01]  /*1d50*/  IMAD.HI.U32 R2, R9, R20, RZ ;  /* 0x0000001409027227 */ /* 0x000fe200078e00ff */
[----:B------:R-:W-:-:S02]  /*1d60*/  CS2R R62, SRZ ;  /* 0x00000000003e7805 */ /* 0x000fc4000001ff00 */
[----:B------:R-:W-:Y:S02]  /*1d70*/  CS2R R64, SRZ ;  /* 0x0000000000407805 */ /* 0x000fe4000001ff00 */
[----:B------:R-:W-:Y:S01]  /*1d80*/  CS2R R66, SRZ ;  /* 0x0000000000427805 */ /* 0x000fe2000001ff00 */
[--C-:B------:R-:W-:Y:S01]  /*1d90*/  @!P1 IMAD.IADD R11, R11, 0x1, -R26.reuse ;  /* 0x000000010b0b9824 */ /* 0x100fe200078e0a1a */
[----:B------:R-:W-:Y:S01]  /*1da0*/  CS2R R68, SRZ ;  /* 0x0000000000447805 */ /* 0x000fe2000001ff00 */
[--C-:B------:R-:W-:Y:S01]  /*1db0*/  @!P3 IMAD.IADD R12, R12, 0x1, -R26.reuse ;  /* 0x000000010c0cb824 */ /* 0x100fe200078e0a1a */
[C---:B------:R-:W-:Y:S01]  /*1dc0*/  ISETP.GT.U32.AND P3, PT, R26.reuse, R14, PT ;  /* 0x0000000e1a00720c */ /* 0x040fe20003f64070 */
[----:B------:R-:W-:Y:S01]  /*1dd0*/  @!P6 IMAD.IADD R13, R13, 0x1, -R26 ;  /* 0x000000010d0de824 */ /* 0x000fe200078e0a1a */
[C---:B------:R-:W-:Y:S01]  /*1de0*/  ISETP.GT.U32.AND P1, PT, R26.reuse, R11, PT ;  /* 0x0000000b1a00720c */ /* 0x040fe20003f24070 */
[----:B------:R-:W-:Y:S01]  /*1df0*/  IMAD.HI.U32 R17, R9, R22, RZ ;  /* 0x0000001609117227 */ /* 0x000fe200078e00ff */
[----:B------:R-:W-:-:S02]  /*1e00*/  ISETP.GT.U32.AND P6, PT, R26, R12, PT ;  /* 0x0000000c1a00720c */ /* 0x000fc40003fc4070 */
[----:B------:R-:W-:Y:S02]  /*1e10*/  CS2R R70, SRZ ;  /* 0x0000000000467805 */ /* 0x000fe4000001ff00 */
[----:B------:R-:W-:Y:S01]  /*1e20*/  CS2R R72, SRZ ;  /* 0x0000000000487805 */ /* 0x000fe2000001ff00 */
[----:B------:R-:W-:Y:S01]  /*1e30*/  IMAD.MOV R21, RZ, RZ, -R2 ;  /* 0x000000ffff157224 */ /* 0x000fe200078e0a02 */
[----:B------:R-:W-:Y:S01]  /*1e40*/  CS2R R74, SRZ ;  /* 0x00000000004a7805 */ /* 0x000fe2000001ff00 */
[----:B------:R-:W-:Y:S01]  /*1e50*/  IMAD.MOV R23, RZ, RZ, -R17 ;  /* 0x000000ffff177224 */ /* 0x000fe200078e0a11 */
[----:B------:R-:W-:Y:S01]  /*1e60*/  CS2R R76, SRZ ;  /* 0x00000000004c7805 */ /* 0x000fe2000001ff00 */
[----:B------:R-:W-:Y:S01]  /*1e70*/  IMAD R17, R26, R21, R20 ;  /* 0x000000151a117224 */ /* 0x000fe200078e0214 */
[----:B------:R-:W-:Y:S01]  /*1e80*/  CS2R R78, SRZ ;  /* 0x00000000004e7805 */ /* 0x000fe2000001ff00 */
[--C-:B------:R-:W-:Y:S01]  /*1e90*/  @!P3 IMAD.IADD R14, R14, 0x1, -R26.reuse ;  /* 0x000000010e0eb824 */ /* 0x100fe200078e0a1a */
[----:B------:R-:W-:Y:S01]  /*1ea0*/  CS2R R80, SRZ ;  /* 0x0000000000507805 */ /* 0x000fe2000001ff00 */
[--C-:B------:R-:W-:Y:S01]  /*1eb0*/  @!P1 IMAD.IADD R11, R11, 0x1, -R26.reuse ;  /* 0x000000010b0b9824 */ /* 0x100fe200078e0a1a */
[----:B------:R-:W-:Y:S01]  /*1ec0*/  ISETP.GE.AND P1, PT, R27, RZ, PT ;  /* 0x000000ff1b00720c */ /* 0x000fe20003f26270 */
[----:B------:R-:W-:Y:S01]  /*1ed0*/  @!P6 IMAD.IADD R12, R12, 0x1, -R26 ;  /* 0x000000010c0ce824 */ /* 0x000fe200078e0a1a */
[C---:B------:R-:W-:Y:S01]  /*1ee0*/  ISETP.GT.U32.AND P3, PT, R26.reuse, R14, PT ;  /* 0x0000000e1a00720c */ /* 0x040fe20003f64070 */
[----:B------:R-:W-:Y:S01]  /*1ef0*/  @!P2 IMAD.MOV R11, RZ, RZ, -R11 ;  /* 0x000000ffff0ba224 */ /* 0x000fe200078e0a0b */
[C---:B------:R-:W-:Y:S01]  /*1f00*/  ISETP.GT.U32.AND P2, PT, R26.reuse, R13, PT ;  /* 0x0000000d1a00720c */ /* 0x040fe20003f44070 */
[----:B------:R-:W-:Y:S01]  /*1f10*/  IMAD.MOV R21, RZ, RZ, -R18 ;  /* 0x000000ffff157224 */ /* 0x000fe200078e0a12 */
[C---:B------:R-:W-:Y:S01]  /*1f20*/  ISETP.GT.U32.AND P6, PT, R26.reuse, R15, PT ;  /* 0x0000000f1a00720c */ /* 0x040fe20003fc4070 */
[C---:B------:R-:W-:Y:S01]  /*1f30*/  IMAD R18, R26.reuse, R23, R22 ;  /* 0x000000171a127224 */ /* 0x040fe200078e0216 */
[----:B------:R-:W-:Y:S01]  /*1f40*/  IABS R23, R38 ;  /* 0x0000002600177213 */ /* 0x000fe20000000000 */
[----:B------:R-:W-:Y:S01]  /*1f50*/  IMAD.MOV R20, RZ, RZ, -R19 ;  /* 0x000000ffff147224 */ /* 0x000fe200078e0a13 */
[----:B------:R-:W-:Y:S01]  /*1f60*/  CS2R R82, SRZ ;  /* 0x0000000000527805 */ /* 0x000fe2000001ff00 */
[C---:B------:R-:W-:Y:S01]  /*1f70*/  IMAD R19, R26.reuse, R21, R24 ;  /* 0x000000151a137224 */ /* 0x040fe200078e0218 */
[----:B------:R-:W-:Y:S01]  /*1f80*/  CS2R R84, SRZ ;  /* 0x0000000000547805 */ /* 0x000fe2000001ff00 */
[----:B------:R-:W-:Y:S01]  /*1f90*/  IMAD R20, R26, R20, R25 ;  /* 0x000000141a147224 */ /* 0x000fe200078e0219 */
[----:B------:R-:W-:Y:S01]  /*1fa0*/  IABS R25, R39 ;  /* 0x0000002700197213 */ /* 0x000fe20000000000 */
[--C-:B------:R-:W-:Y:S01]  /*1fb0*/  @!P3 IMAD.IADD R14, R14, 0x1, -R26.reuse ;  /* 0x000000010e0eb824 */ /* 0x100fe200078e0a1a */
[C---:B------:R-:W-:Y:S01]  /*1fc0*/  ISETP.GT.U32.AND P3, PT, R26.reuse, R17, PT ;  /* 0x000000111a00720c */ /* 0x040fe20003f64070 */
[--C-:B------:R-:W-:Y:S01]  /*1fd0*/  @!P2 IMAD.IADD R13, R13, 0x1, -R26.reuse ;  /* 0x000000010d0da824 */ /* 0x100fe200078e0a1a */
[C---:B------:R-:W-:Y:S01]  /*1fe0*/  ISETP.GT.U32.AND P2, PT, R26.reuse, R16, PT ;  /* 0x000000101a00720c */ /* 0x040fe20003f44070 */
[----:B------:R-:W-:Y:S01]  /*1ff0*/  @!P6 IMAD.IADD R15, R15, 0x1, -R26 ;  /* 0x000000010f0fe824 */ /* 0x000fe200078e0a1a */
[C---:B------:R-:W-:Y:S01]  /*2000*/  ISETP.GT.U32.AND P6, PT, R26.reuse, R18, PT ;  /* 0x000000121a00720c */ /* 0x040fe20003fc4070 */
[----:B------:R-:W-:Y:S01]  /*2010*/  @!P4 IMAD.MOV R12, RZ, RZ, -R12 ;  /* 0x000000ffff0cc224 */ /* 0x000fe200078e0a0c */
[----:B------:R-:W-:Y:S01]  /*2020*/  CS2R R86, SRZ ;  /* 0x0000000000567805 */ /* 0x000fe2000001ff00 */
[----:B------:R-:W-:Y:S01]  /*2030*/  @!P5 IMAD.MOV R13, RZ, RZ, -R13 ;  /* 0x000000ffff0dd224 */ /* 0x000fe200078e0a0d */
[----:B------:R-:W-:Y:S01]  /*2040*/  ISETP.GT.U32.AND P4, PT, R26, R15, PT ;  /* 0x0000000f1a00720c */ /* 0x000fe20003f84070 */
[----:B------:R-:W-:Y:S01]  /*2050*/  IMAD.HI.U32 R2, R9, R23, RZ ;  /* 0x0000001709027227 */ /* 0x000fe200078e00ff */
[----:B------:R-:W-:-:S03]  /*2060*/  USHF.R.S32.HI UR40, URZ, 0x1f, UR13 ;  /* 0x0000001f3f287899 */ /* 0x000fc6000801140d */
[--C-:B------:R-:W-:Y:S01]  /*2070*/  @!P3 IMAD.IADD R17, R17, 0x1, -R26.reuse ;  /* 0x000000011111b824 */ /* 0x100fe200078e0a1a */
[----:B------:R-:W-:Y:S01]  /*2080*/  ISETP.GT.U32.AND P3, PT, R26, R20, PT ;  /* 0x000000141a00720c */ /* 0x000fe20003f64070 */
[----:B------:R-:W-:Y:S01]  /*2090*/  @!P2 IMAD.IADD R16, R16, 0x1, -R26 ;  /* 0x000000011010a824 */ /* 0x000fe200078e0a1a */
[C---:B------:R-:W-:Y:S01]  /*20a0*/  ISETP.GT.U32.AND P2, PT, R26.reuse, R19, PT ;  /* 0x000000131a00720c */ /* 0x040fe20003f44070 */
[----:B------:R-:W-:Y:S01]  /*20b0*/  IMAD.HI.U32 R22, R9, R28, RZ ;  /* 0x0000001c09167227 */ /* 0x000fe200078e00ff */
[----:B------:R-:W-:-:S03]  /*20c0*/  ISETP.GT.U32.AND P5, PT, R26, R17, PT ;  /* 0x000000111a00720c */ /* 0x000fc60003fa4070 */
[----:B------:R-:W-:-:S04]  /*20d0*/  IMAD.HI.U32 R21, R9, R25, RZ ;  /* 0x0000001909157227 */ /* 0x000fc800078e00ff */
[----:B------:R-:W-:Y:S02]  /*20e0*/  IMAD.MOV R2, RZ, RZ, -R2 ;  /* 0x000000ffff027224 */ /* 0x000fe400078e0a02 */
[----:B------:R-:W-:Y:S01]  /*20f0*/  @!P6 IMAD.IADD R18, R18, 0x1, -R26 ;  /* 0x000000011212e824 */ /* 0x000fe200078e0a1a */
[C---:B------:R-:W-:Y:S01]  /*2100*/  ISETP.GT.U32.AND P6, PT, R26.reuse, R16, PT ;  /* 0x000000101a00720c */ /* 0x040fe20003fc4070 */
[----:B------:R-:W-:Y:S02]  /*2110*/  IMAD.MOV R29, RZ, RZ, -R22 ;  /* 0x000000ffff1d7224 */ /* 0x000fe400078e0a16 */
[----:B------:R-:W-:Y:S02]  /*2120*/  IMAD.MOV R27, RZ, RZ, -R21 ;  /* 0x000000ffff1b7224 */ /* 0x000fe400078e0a15 */
[C---:B------:R-:W-:Y:S02]  /*2130*/  IMAD R21, R26.reuse, R2, R23 ;  /* 0x000000021a157224 */ /* 0x040fe400078e0217 */
[----:B------:R-:W-:-:S02]  /*2140*/  IMAD R23, R26, R29, R28 ;  /* 0x0000001d1a177224 */ /* 0x000fc400078e021c */
[--C-:B------:R-:W-:Y:S01]  /*2150*/  @!P2 IMAD.IADD R19, R19, 0x1, -R26.reuse ;  /* 0x000000011313a824 */ /* 0x100fe200078e0a1a */
[----:B------:R-:W-:Y:S01]  /*2160*/  ISETP.GT.U32.AND P2, PT, R26, R18, PT ;  /* 0x000000121a00720c */ /* 0x000fe20003f44070 */
[----:B------:R-:W-:Y:S02]  /*2170*/  @!P3 IMAD.IADD R20, R20, 0x1, -R26 ;  /* 0x000000011414b824 */ /* 0x000fe400078e0a1a */
[----:B------:R-:W-:Y:S01]  /*2180*/  IMAD.HI.U32 R24, R9, R30, RZ ;  /* 0x0000001e09187227 */ /* 0x000fe200078e00ff */
[----:B------:R-:W-:-:S03]  /*2190*/  ISETP.GT.U32.AND P3, PT, R26, R19, PT ;  /* 0x000000131a00720c */ /* 0x000fc60003f64070 */
[----:B------:R-:W-:Y:S01]  /*21a0*/  @!P0 IMAD.MOV R14, RZ, RZ, -R14 ;  /* 0x000000ffff0e8224 */ /* 0x000fe200078e0a0e */
[C---:B------:R-:W-:Y:S01]  /*21b0*/  ISETP.GT.U32.AND P0, PT, R26.reuse, R20, PT ;  /* 0x000000141a00720c */ /* 0x040fe20003f04070 */
[--C-:B------:R-:W-:Y:S01]  /*21c0*/  @!P4 IMAD.IADD R15, R15, 0x1, -R26.reuse ;  /* 0x000000010f0fc824 */ /* 0x100fe200078e0a1a */
[C---:B------:R-:W-:Y:S01]  /*21d0*/  ISETP.GT.U32.AND P4, PT, R26.reuse, R21, PT ;  /* 0x000000151a00720c */ /* 0x040fe20003f84070 */
[----:B------:R-:W-:Y:S01]  /*21e0*/  @!P5 IMAD.IADD R17, R17, 0x1, -R26 ;  /* 0x000000011111d824 */ /* 0x000fe200078e0a1a */
[C---:B------:R-:W-:Y:S01]  /*21f0*/  ISETP.GT.U32.AND P5, PT, R26.reuse, R23, PT ;  /* 0x000000171a00720c */ /* 0x040fe20003fa4070 */
[----:B------:R-:W-:Y:S02]  /*2200*/  IMAD R22, R26, R27, R25 ;  /* 0x0000001b1a167224 */ /* 0x000fe400078e0219 */
[----:B------:R-:W-:-:S04]  /*2210*/  IMAD.HI.U32 R9, R9, R31, RZ ;  /* 0x0000001f09097227 */ /* 0x000fc800078e00ff */
[----:B------:R-:W-:Y:S02]  /*2220*/  IMAD.MOV R25, RZ, RZ, -R24 ;  /* 0x000000ffff197224 */ /* 0x000fe400078e0a18 */
[----:B------:R-:W-:Y:S01]  /*2230*/  @!P6 IMAD.IADD R16, R16, 0x1, -R26 ;  /* 0x000000011010e824 */ /* 0x000fe200078e0a1a */
[C---:B------:R-:W-:Y:S01]  /*2240*/  ISETP.GT.U32.AND P6, PT, R26.reuse, R22, PT ;  /* 0x000000161a00720c */ /* 0x040fe20003fc4070 */
[----:B------:R-:W-:Y:S02]  /*2250*/  IMAD.MOV R9, RZ, RZ, -R9 ;  /* 0x000000ffff097224 */ /* 0x000fe400078e0a09 */
[C---:B------:R-:W-:Y:S02]  /*2260*/  IMAD R24, R26.reuse, R25, R30 ;  /* 0x000000191a187224 */ /* 0x040fe400078e021e */
[----:B------:R-:W-:Y:S01]  /*2270*/  IMAD R25, R26, R9, R31 ;  /* 0x000000091a197224 */ /* 0x000fe200078e021f */
[----:B------:R-:W-:Y:S01]  /*2280*/  SHF.R.S32.HI R9, RZ, 0x1f, R0 ;  /* 0x0000001fff097819 */ /* 0x000fe20000011400 */
[--C-:B------:R-:W-:Y:S01]  /*2290*/  @!P2 IMAD.IADD R18, R18, 0x1, -R26.reuse ;  /* 0x000000011212a824 */ /* 0x100fe200078e0a1a */
[C---:B------:R-:W-:Y:S01]  /*22a0*/  ISETP.GT.U32.AND P2, PT, R26.reuse, R24, PT ;  /* 0x000000181a00720c */ /* 0x040fe20003f44070 */
[--C-:B------:R-:W-:Y:S01]  /*22b0*/  @!P3 IMAD.IADD R19, R19, 0x1, -R26.reuse ;  /* 0x000000011313b824 */ /* 0x100fe200078e0a1a */
[----:B------:R-:W-:Y:S01]  /*22c0*/  ISETP.GT.U32.AND P3, PT, R26, R25, PT ;  /* 0x000000191a00720c */ /* 0x000fe20003f64070 */
[--C-:B------:R-:W-:Y:S01]  /*22d0*/  @!P0 IMAD.IADD R20, R20, 0x1, -R26.reuse ;  /* 0x0000000114148824 */ /* 0x100fe200078e0a1a */
[----:B------:R-:W-:Y:S01]  /*22e0*/  ISETP.GE.AND P0, PT, R32, RZ, PT ;  /* 0x000000ff2000720c */ /* 0x000fe20003f06270 */
[--C-:B------:R-:W-:Y:S01]  /*22f0*/  @!P4 IMAD.IADD R21, R21, 0x1, -R26.reuse ;  /* 0x000000011515c824 */ /* 0x100fe200078e0a1a */
[----:B------:R-:W-:Y:S01]  /*2300*/  ISETP.GE.AND P4, PT, R33, RZ, PT ;  /* 0x000000ff2100720c */ /* 0x000fe20003f86270 */
[--C-:B------:R-:W-:Y:S01]  /*2310*/  @!P5 IMAD.IADD R23, R23, 0x1, -R26.reuse ;  /* 0x000000011717d824 */ /* 0x100fe200078e0a1a */
[----:B------:R-:W-:Y:S01]  /*2320*/  ISETP.GE.AND P5, PT, R35, RZ, PT ;  /* 0x000000ff2300720c */ /* 0x000fe20003fa6270 */
[--C-:B------:R-:W-:Y:S01]  /*2330*/  @!P6 IMAD.IADD R22, R22, 0x1, -R26.reuse ;  /* 0x000000011616e824 */ /* 0x100fe200078e0a1a */
[----:B------:R-:W-:Y:S01]  /*2340*/  ISETP.GE.AND P6, PT, R34, RZ, PT ;  /* 0x000000ff2200720c */ /* 0x000fe20003fc6270 */
[----:B------:R-:W-:Y:S01]  /*2350*/  IMAD R55, R6, UR9, RZ ;  /* 0x0000000906377c24 */ /* 0x000fe2000f8e02ff */
[----:B------:R-:W-:Y:S01]  /*2360*/  LEA.HI R2, R9, R0, RZ, 0x5 ;  /* 0x0000000009027211 */ /* 0x000fe200078f28ff */
[--C-:B------:R-:W-:Y:S01]  /*2370*/  @!P2 IMAD.IADD R24, R24, 0x1, -R26.reuse ;  /* 0x000000011818a824 */ /* 0x100fe200078e0a1a */
[----:B------:R-:W-:Y:S01]  /*2380*/  ISETP.GE.AND P2, PT, R36, RZ, PT ;  /* 0x000000ff2400720c */ /* 0x000fe20003f46270 */
[----:B------:R-:W-:Y:S01]  /*2390*/  @!P3 IMAD.IADD R25, R25, 0x1, -R26 ;  /* 0x000000011919b824 */ /* 0x000fe200078e0a1a */
[C---:B------:R-:W-:Y:S01]  /*23a0*/  ISETP.GT.U32.AND P3, PT, R26.reuse, R22, PT ;  /* 0x000000161a00720c */ /* 0x040fe20003f64070 */
[----:B------:R-:W-:Y:S01]  /*23b0*/  @!P0 IMAD.MOV R15, RZ, RZ, -R15 ;  /* 0x000000ffff0f8224 */ /* 0x000fe200078e0a0f */
[C---:B------:R-:W-:Y:S01]  /*23c0*/  ISETP.GT.U32.AND P0, PT, R26.reuse, R21, PT ;  /* 0x000000151a00720c */ /* 0x040fe20003f04070 */
[----:B------:R-:W-:Y:S01]  /*23d0*/  @!P4 IMAD.MOV R16, RZ, RZ, -R16 ;  /* 0x000000ffff10c224 */ /* 0x000fe200078e0a10 */
[C---:B------:R-:W-:Y:S01]  /*23e0*/  ISETP.GT.U32.AND P4, PT, R26.reuse, R23, PT ;  /* 0x000000171a00720c */ /* 0x040fe20003f84070 */
[----:B------:R-:W-:Y:S01]  /*23f0*/  @!P5 IMAD.MOV R18, RZ, RZ, -R18 ;  /* 0x000000ffff12d224 */ /* 0x000fe200078e0a12 */
[C---:B------:R-:W-:Y:S01]  /*2400*/  ISETP.GT.U32.AND P5, PT, R26.reuse, R24, PT ;  /* 0x000000181a00720c */ /* 0x040fe20003fa4070 */
[----:B------:R-:W-:Y:S01]  /*2410*/  @!P6 IMAD.MOV R17, RZ, RZ, -R17 ;  /* 0x000000ffff11e224 */ /* 0x000fe200078e0a11 */
[----:B------:R-:W-:-:S02]  /*2420*/  ISETP.GT.U32.AND P6, PT, R26, R25, PT ;  /* 0x000000191a00720c */ /* 0x000fc40003fc4070 */
[----:B------:R-:W-:Y:S01]  /*2430*/  SHF.R.S32.HI R0, RZ, 0x2, R8 ;  /* 0x00000002ff007819 */ /* 0x000fe20000011408 */
[----:B------:R-:W-:Y:S01]  /*2440*/  @!P2 IMAD.MOV R19, RZ, RZ, -R19 ;  /* 0x000000ffff13a224 */ /* 0x000fe200078e0a13 */
[----:B------:R-:W-:Y:S01]  /*2450*/  ISETP.GE.AND P2, PT, R37, RZ, PT ;  /* 0x000000ff2500720c */ /* 0x000fe20003f46270 */
        /* <DEDUP_REMOVED lines=8> */
[----:B------:R-:W-:Y:S01]  /*24e0*/  @!P6 IMAD.IADD R25, R25, 0x1, -R26 ;  /* 0x000000011919e824 */ /* 0x000fe200078e0a1a */
[----:B------:R-:W-:-:S02]  /*24f0*/  ISETP.NE.AND P6, PT, R3, RZ, PT ;  /* 0x000000ff0300720c */ /* 0x000fc40003fc5270 */
[----:B------:R-:W-:Y:S01]  /*2500*/  LOP3.LUT R3, RZ, R3, RZ, 0x33, !PT ;  /* 0x00000003ff037212 */ /* 0x000fe200078e33ff */
[----:B------:R-:W-:Y:S01]  /*2510*/  @!P2 IMAD.MOV R20, RZ, RZ, -R20 ;  /* 0x000000ffff14a224 */ /* 0x000fe200078e0a14 */
[----:B------:R-:W-:Y:S01]  /*2520*/  SGXT R0, R0, 0x1 ;  /* 0x000000010000781a */ /* 0x000fe20000000200 */
[----:B------:R-:W-:Y:S01]  /*2530*/  @!P3 IMAD.MOV R22, RZ, RZ, -R22 ;  /* 0x000000ffff16b224 */ /* 0x000fe200078e0a16 */
[C---:B------:R-:W-:Y:S01]  /*2540*/  SEL R10, R3.reuse, R10, !P6 ;  /* 0x0000000a030a7207 */ /* 0x040fe20007000000 */
[----:B------:R-:W-:Y:S01]  /*2550*/  @!P0 IMAD.MOV R21, RZ, RZ, -R21 ;  /* 0x000000ffff158224 */ /* 0x000fe200078e0a15 */
[C---:B------:R-:W-:Y:S01]  /*2560*/  SEL R11, R3.reuse, R11, !P6 ;  /* 0x0000000b030b7207 */ /* 0x040fe20007000000 */
[----:B------:R-:W-:Y:S01]  /*2570*/  @!P4 IMAD.MOV R23, RZ, RZ, -R23 ;  /* 0x000000ffff17c224 */ /* 0x000fe200078e0a17 */
[----:B------:R-:W-:Y:S01]  /*2580*/  LOP3.LUT R9, R0, 0x90, RZ, 0xc0, !PT ;  /* 0x0000009000097812 */ /* 0x000fe200078ec0ff */
[----:B------:R-:W-:Y:S01]  /*2590*/  @!P5 IMAD.MOV R24, RZ, RZ, -R24 ;  /* 0x000000ffff18d224 */ /* 0x000fe200078e0a18 */
[C---:B------:R-:W-:Y:S01]  /*25a0*/  SEL R12, R3.reuse, R12, !P6 ;  /* 0x0000000c030c7207 */ /* 0x040fe20007000000 */
[----:B------:R-:W-:Y:S01]  /*25b0*/  @!P1 IMAD.MOV R25, RZ, RZ, -R25 ;  /* 0x000000ffff199224 */ /* 0x000fe200078e0a19 */
[C---:B------:R-:W-:Y:S01]  /*25c0*/  SEL R13, R3.reuse, R13, !P6 ;  /* 0x0000000d030d7207 */ /* 0x040fe20007000000 */
[----:B------:R-:W-:Y:S01]  /*25d0*/  IMAD R10, R10, UR4, RZ ;  /* 0x000000040a0a7c24 */ /* 0x000fe2000f8e02ff */
[----:B------:R-:W-:Y:S01]  /*25e0*/  SEL R14, R3, R14, !P6 ;  /* 0x0000000e030e7207 */ /* 0x000fe20007000000 */
[----:B------:R-:W-:Y:S01]  /*25f0*/  IMAD R11, R11, UR4, RZ ;  /* 0x000000040b0b7c24 */ /* 0x000fe2000f8e02ff */
        /* <DEDUP_REMOVED lines=20> */
[----:B------:R-:W-:Y:S01]  /*2740*/  LOP3.LUT R250, R9, 0xf60, R250, 0xf8, !PT ;  /* 0x00000f6009fa7812 */ /* 0x000fe200078ef8fa */
[----:B------:R-:W-:Y:S01]  /*2750*/  IMAD R22, R22, UR4, RZ ;  /* 0x0000000416167c24 */ /* 0x000fe2000f8e02ff */
[----:B------:R-:W-:Y:S01]  /*2760*/  SEL R3, R3, R25, !P6 ;  /* 0x0000001903037207 */ /* 0x000fe20007000000 */
[----:B------:R-:W-:Y:S01]  /*2770*/  IMAD R23, R23, UR4, RZ ;  /* 0x0000000417177c24 */ /* 0x000fe2000f8e02ff */
[----:B------:R-:W-:Y:S01]  /*2780*/  IADD3 R9, P2, R10, UR10, RZ ;  /* 0x0000000a0a097c10 */ /* 0x000fe2000ff5e0ff */
[----:B------:R-:W-:Y:S01]  /*2790*/  STL [R1+0x534], R250 ;  /* 0x000534fa01007387 */ /* 0x000fe20000100800 */
[----:B------:R-:W-:Y:S01]  /*27a0*/  IADD3 R8, P1, R11, UR10, RZ ;  /* 0x0000000a0b087c10 */ /* 0x000fe2000ff3e0ff */
[----:B------:R-:W-:Y:S01]  /*27b0*/  IMAD R25, R3, UR4, RZ ;  /* 0x0000000403197c24 */ /* 0x000fe2000f8e02ff */
[----:B------:R-:W-:Y:S01]  /*27c0*/  SHF.R.S32.HI R3, RZ, 0x1f, R11 ;  /* 0x0000001fff037819 */ /* 0x000fe2000001140b */
[----:B------:R0:W-:Y:S01]  /*27d0*/  STL [R1+0xac], R9 ;  /* 0x0000ac0901007387 */ /* 0x0001e20000100800 */
[----:B------:R-:W-:Y:S01]  /*27e0*/  IADD3 R11, P0, R12, UR10, RZ ;  /* 0x0000000a0c0b7c10 */ /* 0x000fe2000ff1e0ff */
[----:B------:R-:W-:Y:S01]  /*27f0*/  IMAD R24, R24, UR4, RZ ;  /* 0x0000000418187c24 */ /* 0x000fe2000f8e02ff */
[----:B------:R-:W-:Y:S01]  /*2800*/  SHF.R.S32.HI R0, RZ, 0x1f, R10 ;  /* 0x0000001fff007819 */ /* 0x000fe2000001140a */
[----:B------:R1:W-:Y:S01]  /*2810*/  STL [R1+0xb4], R8 ;  /* 0x0000b40801007387 */ /* 0x0003e20000100800 */
[----:B------:R-:W-:Y:S01]  /*2820*/  SHF.R.S32.HI R10, RZ, 0x1f, R13 ;  /* 0x0000001fff0a7819 */ /* 0x000fe2000001140d */
[----:B------:R-:W-:Y:S01]  /*2830*/  UMOV UR4, URZ ;  /* 0x0000003f00047c82 */ /* 0x000fe20008000000 */
[----:B------:R-:W-:Y:S01]  /*2840*/  SHF.R.S32.HI R2, RZ, 0x5, R2 ;  /* 0x00000005ff027819 */ /* 0x000fe20000011402 */
[----:B------:R2:W-:Y:S01]  /*2850*/  STL [R1+0xbc], R11 ;  /* 0x0000bc0b01007387 */ /* 0x0005e20000100800 */
[----:B------:R-:W-:-:S02]  /*2860*/  SHF.R.S32.HI R6, RZ, 0x1f, R55 ;  /* 0x0000001fff067819 */ /* 0x000fc40000011437 */
[----:B0-----:R-:W-:Y:S02]  /*2870*/  SHF.R.S32.HI R9, RZ, 0x1f, R12 ;  /* 0x0000001fff097819 */ /* 0x001fe4000001140c */
[----:B------:R-:W-:Y:S02]  /*2880*/  SHF.R.S32.HI R12, RZ, 0x1f, R15 ;  /* 0x0000001fff0c7819 */ /* 0x000fe4000001140f */
[----:B-1----:R-:W-:Y:S02]  /*2890*/  IADD3 R8, P4, R13, UR10, RZ ;  /* 0x0000000a0d087c10 */ /* 0x002fe4000ff9e0ff */
[----:B------:R-:W-:Y:S02]  /*28a0*/  IADD3 R13, P6, R14, UR10, RZ ;  /* 0x0000000a0e0d7c10 */ /* 0x000fe4000ffde0ff */
[----:B--2---:R-:W-:Y:S01]  /*28b0*/  SHF.R.S32.HI R11, RZ, 0x1f, R14 ;  /* 0x0000001fff0b7819 */ /* 0x004fe2000001140e */
[----:B------:R0:W-:Y:S01]  /*28c0*/  STL [R1+0xc4], R8 ;  /* 0x0000c40801007387 */ /* 0x0001e20000100800 */
[----:B------:R-:W-:-:S03]  /*28d0*/  SHF.R.S32.HI R14, RZ, 0x1f, R17 ;  /* 0x0000001fff0e7819 */ /* 0x000fc60000011411 */
[----:B------:R1:W-:Y:S01]  /*28e0*/  STL [R1+0xcc], R13 ;  /* 0x0000cc0d01007387 */ /* 0x0003e20000100800 */
[----:B0-----:R-:W-:Y:S02]  /*28f0*/  IADD3 R8, P5, R15, UR10, RZ ;  /* 0x0000000a0f087c10 */ /* 0x001fe4000ffbe0ff */
[----:B------:R-:W-:Y:S02]  /*2900*/  IADD3 R15, P3, R16, UR10, RZ ;  /* 0x0000000a100f7c10 */ /* 0x000fe4000ff7e0ff */
[----:B-1----:R-:W-:Y:S01]  /*2910*/  SHF.R.S32.HI R13, RZ, 0x1f, R16 ;  /* 0x0000001fff0d7819 */ /* 0x002fe20000011410 */
[----:B------:R0:W-:Y:S04]  /*2920*/  STL [R1+0xd4], R8 ;  /* 0x0000d40801007387 */ /* 0x0001e80000100800 */
[----:B------:R1:W-:Y:S01]  /*2930*/  STL [R1+0xdc], R15 ;  /* 0x0000dc0f01007387 */ /* 0x0003e20000100800 */
[----:B0-----:R-:W-:-:S02]  /*2940*/  IADD3.X R8, R0, UR11, RZ, P2, !PT ;  /* 0x0000000b00087c10 */ /* 0x001fc400097fe4ff */
[----:B------:R-:W-:Y:S02]  /*2950*/  SHF.R.S32.HI R0, RZ, 0x1f, R18 ;  /* 0x0000001fff007819 */ /* 0x000fe40000011412 */
[----:B-1----:R-:W-:Y:S01]  /*2960*/  IADD3 R15, P2, R17, UR10, RZ ;  /* 0x0000000a110f7c10 */ /* 0x002fe2000ff5e0ff */
[----:B------:R0:W-:Y:S04]  /*2970*/  STL [R1+0xa8], R8 ;  /* 0x0000a80801007387 */ /* 0x0001e80000100800 */
[----:B------:R1:W-:Y:S01]  /*2980*/  STL [R1+0xe4], R15 ;  /* 0x0000e40f01007387 */ /* 0x0003e20000100800 */
[----:B0-----:R-:W-:Y:S02]  /*2990*/  IADD3.X R8, R3, UR11, RZ, P1, !PT ;  /* 0x0000000b03087c10 */ /* 0x001fe40008ffe4ff */
[----:B------:R-:W-:-:S02]  /*29a0*/  SHF.R.S32.HI R3, RZ, 0x1f, R19 ;  /* 0x0000001fff037819 */ /* 0x000fc40000011413 */
[----:B-1----:R-:W-:Y:S01]  /*29b0*/  IADD3 R15, P1, R18, UR10, RZ ;  /* 0x0000000a120f7c10 */ /* 0x002fe2000ff3e0ff */
[----:B------:R0:W-:Y:S04]  /*29c0*/  STL [R1+0xb0], R8 ;  /* 0x0000b00801007387 */ /* 0x0001e80000100800 */
[----:B------:R1:W-:Y:S01]  /*29d0*/  STL [R1+0xec], R15 ;  /* 0x0000ec0f01007387 */ /* 0x0003e20000100800 */
[----:B0-----:R-:W-:Y:S02]  /*29e0*/  IADD3.X R8, R9, UR11, RZ, P0, !PT ;  /* 0x0000000b09087c10 */ /* 0x001fe400087fe4ff */
[----:B------:R-:W-:Y:S02]  /*29f0*/  SHF.R.S32.HI R9, RZ, 0x1f, R20 ;  /* 0x0000001fff097819 */ /* 0x000fe40000011414 */
[----:B-1----:R-:W-:Y:S01]  /*2a00*/  IADD3 R15, P0, R19, UR10, RZ ;  /* 0x0000000a130f7c10 */ /* 0x002fe2000ff1e0ff */
        /* <DEDUP_REMOVED lines=28> */
[----:B------:R-:W-:Y:S02]  /*2bd0*/  IADD3.X R0, R3, UR11, RZ, P0, !PT ;  /* 0x0000000b03007c10 */ /* 0x000fe400087fe4ff */
[----:B-1----:R-:W-:Y:S01]  /*2be0*/  IADD3 R15, P1, R25, UR10, RZ ;  /* 0x0000000a190f7c10 */ /* 0x002fe2000ff3e0ff */
[----:B------:R0:W-:Y:S01]  /*2bf0*/  STL [R1+0xe8], R8 ;  /* 0x0000e80801007387 */ /* 0x0001e20000100800 */
[----:B------:R-:W-:Y:S01]  /*2c00*/  IADD3.X R3, R10, UR11, RZ, P6, !PT ;  /* 0x0000000b0a037c10 */ /* 0x000fe2000b7fe4ff */
[----:B------:R-:W-:Y:S01]  /*2c10*/  USGXT.U32 UR10, UR5, 0xe ;  /* 0x0000000e050a789a */ /* 0x000fe20008000000 */
[----:B------:R-:W-:Y:S01]  /*2c20*/  CS2R R24, SRZ ;  /* 0x0000000000187805 */ /* 0x000fe2000001ff00 */
[----:B------:R-:W-:Y:S01]  /*2c30*/  STL [R1+0x124], R15 ;  /* 0x0001240f01007387 */ /* 0x000fe20000100800 */
[----:B------:R-:W-:-:S03]  /*2c40*/  UIADD3.X UR5, UR4, -0x3ffffff0, URZ, UP0, !UPT ;  /* 0xc000001004057890 */ /* 0x000fc600087fe43f */
[----:B------:R1:W-:Y:S01]  /*2c50*/  STL [R1+0xf0], R0 ;  /* 0x0000f00001007387 */ /* 0x0003e20000100800 */
[----:B------:R-:W-:Y:S01]  /*2c60*/  UMOV UR4, UR6 ;  /* 0x0000000600047c82 */ /* 0x000fe20008000000 */
[----:B0-----:R-:W-:Y:S01]  /*2c70*/  IADD3.X R8, R9, UR11, RZ, P4, !PT ;  /* 0x0000000b09087c10 */ /* 0x001fe2000a7fe4ff */
[----:B------:R-:W-:Y:S02]  /*2c80*/  UIADD3.64 UR36, UR4, 0x80, URZ ;  /* 0x0000008004247897 */ /* 0x000fe4000fffe03f */
[----:B------:R-:W-:Y:S02]  /*2c90*/  UIADD3.64 UR32, UR4, 0x100, URZ ;  /* 0x0000010004207897 */ /* 0x000fe4000fffe03f */
[----:B------:R0:W-:Y:S01]  /*2ca0*/  STL [R1+0xf8], R8 ;  /* 0x0000f80801007387 */ /* 0x0001e20000100800 */
[----:B------:R-:W-:Y:S01]  /*2cb0*/  UIADD3.64 UR28, UR4, 0x180, URZ ;  /* 0x00000180041c7897 */ /* 0x000fe2000fffe03f */
[----:B-1----:R-:W-:Y:S02]  /*2cc0*/  IADD3.X R0, R11, UR11, RZ, P5, !PT ;  /* 0x0000000b0b007c10 */ /* 0x002fe4000affe4ff */
[----:B------:R1:W-:Y:S01]  /*2cd0*/  STL [R1+0x100], R3 ;  /* 0x0001000301007387 */ /* 0x0003e20000100800 */
[----:B------:R-:W-:-:S02]  /*2ce0*/  UIADD3.64 UR24, UR4, 0x200, URZ ;  /* 0x0000020004187897 */ /* 0x000fc4000fffe03f */
[----:B------:R-:W-:Y:S01]  /*2cf0*/  UIADD3.64 UR20, UR4, 0x280, URZ ;  /* 0x0000028004147897 */ /* 0x000fe2000fffe03f */
[----:B------:R2:W-:Y:S01]  /*2d00*/  STL [R1+0x108], R0 ;  /* 0x0001080001007387 */ /* 0x0005e20000100800 */
[----:B------:R-:W-:Y:S01]  /*2d10*/  UIADD3.64 UR16, UR4, 0x300, URZ ;  /* 0x0000030004107897 */ /* 0x000fe2000fffe03f */
[----:B0-----:R-:W-:Y:S02]  /*2d20*/  IADD3.X R8, R12, UR11, RZ, P3, !PT ;  /* 0x0000000b0c087c10 */ /* 0x001fe40009ffe4ff */
[----:B-1----:R-:W-:-:S03]  /*2d30*/  IADD3.X R3, R13, UR11, RZ, P2, !PT ;  /* 0x0000000b0d037c10 */ /* 0x002fc600097fe4ff */
[----:B------:R-:W-:Y:S01]  /*2d40*/  STL [R1+0x110], R8 ;  /* 0x0001100801007387 */ /* 0x000fe20000100800 */
[----:B--2---:R-:W-:-:S03]  /*2d50*/  IADD3.X R0, R14, UR11, RZ, P1, !PT ;  /* 0x0000000b0e007c10 */ /* 0x004fc60008ffe4ff */
[----:B------:R0:W-:Y:S01]  /*2d60*/  STL [R1+0x118], R3 ;  /* 0x0001180301007387 */ /* 0x0001e20000100800 */
[----:B------:R-:W-:-:S03]  /*2d70*/  ULDC UR11, c[0x0][0x238] ;  /* 0x00008e00000b7ab9 */ /* 0x000fc60000000800 */
[----:B------:R1:W-:Y:S01]  /*2d80*/  STL [R1+0x120], R0 ;  /* 0x0001200001007387 */ /* 0x0003e20000100800 */
[----:B0-----:R-:W0:Y:S08]  /*2d90*/  LDC R3, c[0x0][0x238] ;  /* 0x00008e00ff037b82 */ /* 0x001e300000000800 */
[----:B-1----:R-:W1:Y:S01]  /*2da0*/  LDC R0, c[0x0][0x214] ;  /* 0x00008500ff007b82 */ /* 0x002e620000000800 */
[----:B0-----:R-:W-:-:S02]  /*2db0*/  IMAD R13, R3, 0x1f, RZ ;  /* 0x0000001f030d7824 */ /* 0x001fc400078e02ff */
[C---:B------:R-:W-:Y:S02]  /*2dc0*/  IMAD R16, R3.reuse, 0x1e, RZ ;  /* 0x0000001e03107824 */ /* 0x040fe400078e02ff */
[C---:B------:R-:W-:Y:S02]  /*2dd0*/  IMAD R18, R3.reuse, 0x1d, RZ ;  /* 0x0000001d03127824 */ /* 0x040fe400078e02ff */
[C---:B------:R-:W-:Y:S01]  /*2de0*/  IMAD R20, R3.reuse, 0x1c, RZ ;  /* 0x0000001c03147824 */ /* 0x040fe200078e02ff */
[----:B-1----:R0:W-:Y:S01]  /*2df0*/  STL [R1+0x538], R0 ;  /* 0x0005380001007387 */ /* 0x0021e20000100800 */
[C---:B------:R-:W-:Y:S01]  /*2e00*/  IMAD R22, R3.reuse, 0x1b, RZ ;  /* 0x0000001b03167824 */ /* 0x040fe200078e02ff */
[----:B------:R-:W-:Y:S01]  /*2e10*/  SHF.R.S32.HI R8, RZ, 0x1f, R18 ;  /* 0x0000001fff087819 */ /* 0x000fe20000011412 */
[C---:B------:R-:W-:Y:S01]  /*2e20*/  IMAD R27, R3.reuse, 0x1a, RZ ;  /* 0x0000001a031b7824 */ /* 0x040fe200078e02ff */
[----:B------:R-:W-:Y:S01]  /*2e30*/  STL [R1], RZ ;  /* 0x000000ff01007387 */ /* 0x000fe20000100800 */
[C---:B------:R-:W-:Y:S01]  /*2e40*/  IMAD R29, R3.reuse, 0x19, RZ ;  /* 0x00000019031d7824 */ /* 0x040fe200078e02ff */
[----:B------:R-:W-:Y:S01]  /*2e50*/  SHF.R.S32.HI R9, RZ, 0x1f, R20 ;  /* 0x0000001fff097819 */ /* 0x000fe20000011414 */
[C---:B------:R-:W-:Y:S01]  /*2e60*/  IMAD R31, R3.reuse, 0x18, RZ ;  /* 0x00000018031f7824 */ /* 0x040fe200078e02ff */
[----:B------:R-:W-:Y:S01]  /*2e70*/  STL [R1+0x4], RZ ;  /* 0x000004ff01007387 */ /* 0x000fe20000100800 */
[C---:B------:R-:W-:Y:S01]  /*2e80*/  IMAD R33, R3.reuse, 0x17, RZ ;  /* 0x0000001703217824 */ /* 0x040fe200078e02ff */
[----:B------:R-:W-:Y:S01]  /*2e90*/  SHF.R.S32.HI R10, RZ, 0x1f, R22 ;  /* 0x0000001fff0a7819 */ /* 0x000fe20000011416 */
[C---:B0-----:R-:W-:Y:S01]  /*2ea0*/  IMAD R0, R3.reuse, 0x3, RZ ;  /* 0x0000000303007824 */ /* 0x041fe200078e02ff */
[----:B------:R-:W-:Y:S01]  /*2eb0*/  STL [R1+0x8], RZ ;  /* 0x000008ff01007387 */ /* 0x000fe20000100800 */
[C---:B------:R-:W-:Y:S01]  /*2ec0*/  IMAD R36, R3.reuse, 0x16, RZ ;  /* 0x0000001603247824 */ /* 0x040fe200078e02ff */
[----:B------:R-:W-:Y:S01]  /*2ed0*/  SHF.R.S32.HI R11, RZ, 0x1f, R27 ;  /* 0x0000001fff0b7819 */ /* 0x000fe2000001141b */
[----:B------:R-:W-:Y:S01]  /*2ee0*/  IMAD R38, R3, 0x15, RZ ;  /* 0x0000001503267824 */ /* 0x000fe200078e02ff */
[----:B------:R-:W-:Y:S01]  /*2ef0*/  STL [R1+0xc], RZ ;  /* 0x00000cff01007387 */ /* 0x000fe20000100800 */
[----:B------:R-:W-:Y:S01]  /*2f00*/  SHF.R.S32.HI R53, RZ, 0x1f, R0 ;  /* 0x0000001fff357819 */ /* 0x000fe20000011400 */
[----:B------:R-:W-:Y:S01]  /*2f10*/  IMAD R0, R5, UR9, RZ ;  /* 0x0000000905007c24 */ /* 0x000fe2000f8e02ff */
[----:B------:R-:W-:Y:S01]  /*2f20*/  SHF.R.S32.HI R12, RZ, 0x1f, R29 ;  /* 0x0000001fff0c7819 */ /* 0x000fe2000001141d */
[----:B------:R-:W-:Y:S01]  /*2f30*/  STL [R1+0x10], RZ ;  /* 0x000010ff01007387 */ /* 0x000fe20000100800 */
[----:B------:R-:W-:Y:S01]  /*2f40*/  IMAD R5, R7, UR9, RZ ;  /* 0x0000000907057c24 */ /* 0x000fe2000f8e02ff */
[----:B------:R-:W-:Y:S01]  /*2f50*/  SHF.R.S32.HI R14, RZ, 0x1f, R31 ;  /* 0x0000001fff0e7819 */ /* 0x000fe2000001141f */
[C---:B------:R-:W-:Y:S01]  /*2f60*/  IMAD R40, R3.reuse, 0x14, RZ ;  /* 0x0000001403287824 */ /* 0x040fe200078e02ff */
[----:B------:R-:W-:Y:S01]  /*2f70*/  STL [R1+0x14], RZ ;  /* 0x000014ff01007387 */ /* 0x000fe20000100800 */
[----:B------:R-:W-:Y:S01]  /*2f80*/  SHF.R.S32.HI R7, RZ, 0x1f, R0 ;  /* 0x0000001fff077819 */ /* 0x000fe20000011400 */
[C---:B------:R-:W-:Y:S01]  /*2f90*/  IMAD R42, R3.reuse, 0x13, RZ ;  /* 0x00000013032a7824 */ /* 0x040fe200078e02ff */
[----:B------:R-:W-:Y:S01]  /*2fa0*/  SHF.R.S32.HI R15, RZ, 0x1f, R33 ;  /* 0x0000001fff0f7819 */ /* 0x000fe20000011421 */
[----:B------:R-:W-:Y:S01]  /*2fb0*/  STL [R1+0x18], RZ ;  /* 0x000018ff01007387 */ /* 0x000fe20000100800 */
[C---:B------:R-:W-:Y:S01]  /*2fc0*/  IMAD R45, R3.reuse, 0x12, RZ ;  /* 0x00000012032d7824 */ /* 0x040fe200078e02ff */
[----:B------:R-:W-:Y:S01]  /*2fd0*/  SHF.R.S32.HI R17, RZ, 0x1f, R36 ;  /* 0x0000001fff117819 */ /* 0x000fe20000011424 */
[C---:B------:R-:W-:Y:S01]  /*2fe0*/  IMAD R47, R3.reuse, 0x11, RZ ;  /* 0x00000011032f7824 */ /* 0x040fe200078e02ff */
[----:B------:R-:W-:Y:S01]  /*2ff0*/  STL [R1+0x1c], RZ ;  /* 0x00001cff01007387 */ /* 0x000fe20000100800 */
[C---:B------:R-:W-:Y:S01]  /*3000*/  IMAD.SHL.U32 R49, R3.reuse, 0x10, RZ ;  /* 0x0000001003317824 */ /* 0x040fe200078e00ff */
[----:B------:R-:W-:Y:S01]  /*3010*/  SHF.R.S32.HI R19, RZ, 0x1f, R38 ;  /* 0x0000001fff137819 */ /* 0x000fe20000011426 */
[C---:B------:R-:W-:Y:S01]  /*3020*/  IMAD R51, R3.reuse, 0xf, RZ ;  /* 0x0000000f03337824 */ /* 0x040fe200078e02ff */
[----:B------:R-:W-:Y:S01]  /*3030*/  STL [R1+0x20], RZ ;  /* 0x000020ff01007387 */ /* 0x000fe20000100800 */
[C---:B------:R-:W-:Y:S01]  /*3040*/  IMAD R54, R3.reuse, 0xe, RZ ;  /* 0x0000000e03367824 */ /* 0x040fe200078e02ff */
        /* <DEDUP_REMOVED lines=19> */
[----:B------:R-:W-:Y:S01]  /*3180*/  IMAD.SHL.U32 R52, R3, 0x4, RZ ;  /* 0x0000000403347824 */ /* 0x000fe200078e00ff */
[----:B------:R-:W-:-:S02]  /*3190*/  SHF.R.S32.HI R3, RZ, 0x1f, R16 ;  /* 0x0000001fff037819 */ /* 0x000fc40000011410 */
[----:B------:R-:W-:Y:S01]  /*31a0*/  STL [R1+0x38], RZ ;  /* 0x000038ff01007387 */ /* 0x000fe20000100800 */
[----:B------:R-:W-:Y:S02]  /*31b0*/  SHF.R.S32.HI R32, RZ, 0x1f, R51 ;  /* 0x0000001fff207819 */ /* 0x000fe40000011433 */
[----:B------:R-:W-:Y:S01]  /*31c0*/  SHF.R.S32.HI R34, RZ, 0x1f, R54 ;  /* 0x0000001fff227819 */ /* 0x000fe20000011436 */
[----:B------:R-:W-:Y:S01]  /*31d0*/  STL [R1+0x3c], RZ ;  /* 0x00003cff01007387 */ /* 0x000fe20000100800 */
[----:B------:R-:W-:Y:S02]  /*31e0*/  SHF.R.S32.HI R35, RZ, 0x1f, R248 ;  /* 0x0000001fff237819 */ /* 0x000fe400000114f8 */
[----:B------:R-:W-:Y:S01]  /*31f0*/  SHF.R.S32.HI R37, RZ, 0x1f, R249 ;  /* 0x0000001fff257819 */ /* 0x000fe200000114f9 */
[----:B------:R-:W-:Y:S01]  /*3200*/  STL [R1+0x40], RZ ;  /* 0x000040ff01007387 */ /* 0x000fe20000100800 */
[----:B------:R-:W-:Y:S02]  /*3210*/  SHF.R.S32.HI R39, RZ, 0x1f, R251 ;  /* 0x0000001fff277819 */ /* 0x000fe400000114fb */
[----:B------:R-:W-:Y:S01]  /*3220*/  SHF.R.S32.HI R41, RZ, 0x1f, R252 ;  /* 0x0000001fff297819 */ /* 0x000fe200000114fc */
[----:B------:R-:W-:Y:S01]  /*3230*/  STL [R1+0x44], RZ ;  /* 0x000044ff01007387 */ /* 0x000fe20000100800 */
[----:B------:R-:W-:-:S02]  /*3240*/  SHF.R.S32.HI R43, RZ, 0x1f, R43 ;  /* 0x0000001fff2b7819 */ /* 0x000fc4000001142b */
[----:B------:R-:W-:Y:S01]  /*3250*/  SHF.R.S32.HI R44, RZ, 0x1f, R44 ;  /* 0x0000001fff2c7819 */ /* 0x000fe2000001142c */
[----:B------:R-:W-:Y:S01]  /*3260*/  STL [R1+0x48], RZ ;  /* 0x000048ff01007387 */ /* 0x000fe20000100800 */
[----:B------:R-:W-:Y:S02]  /*3270*/  SHF.R.S32.HI R46, RZ, 0x1f, R46 ;  /* 0x0000001fff2e7819 */ /* 0x000fe4000001142e */
[----:B------:R-:W-:Y:S01]  /*3280*/  SHF.R.S32.HI R48, RZ, 0x1f, R48 ;  /* 0x0000001fff307819 */ /* 0x000fe20000011430 */
[----:B------:R-:W-:Y:S01]  /*3290*/  STL [R1+0x4c], RZ ;  /* 0x00004cff01007387 */ /* 0x000fe20000100800 */
[----:B------:R-:W-:Y:S02]  /*32a0*/  SHF.R.S32.HI R50, RZ, 0x1f, R50 ;  /* 0x0000001fff327819 */ /* 0x000fe40000011432 */
[----:B------:R-:W-:Y:S01]  /*32b0*/  SHF.R.S32.HI R52, RZ, 0x1f, R52 ;  /* 0x0000001fff347819 */ /* 0x000fe20000011434 */
[----:B------:R-:W-:Y:S04]  /*32c0*/  STL [R1+0x50], RZ ;  /* 0x000050ff01007387 */ /* 0x000fe80000100800 */
        /* <DEDUP_REMOVED lines=11> */
[----:B------:R0:W-:Y:S04]  /*3380*/  STL [R1+0x53c], R216 ;  /* 0x00053cd801007387 */ /* 0x0001e80000100800 */
[----:B------:R1:W-:Y:S01]  /*3390*/  STL [R1+0x94], R2 ;  /* 0x0000940201007387 */ /* 0x0003e20000100800 */
[----:B0-----:R-:W-:Y:S01]  /*33a0*/  IMAD R216, R4, UR9, RZ ;  /* 0x0000000904d87c24 */ /* 0x001fe2000f8e02ff */
[----:B------:R-:W-:-:S04]  /*33b0*/  SHF.R.S32.HI R4, RZ, 0x1f, R5 ;  /* 0x0000001fff047819 */ /* 0x000fc80000011405 */
[----:B------:R-:W-:Y:S01]  /*33c0*/  SHF.R.S32.HI R250, RZ, 0x1f, R216 ;  /* 0x0000001ffffa7819 */ /* 0x000fe200000114d8 */
[----:B------:R-:W-:Y:S01]  /*33d0*/  STL [R1+0xa4], R216 ;  /* 0x0000a4d801007387 */ /* 0x000fe20000100800 */
[----:B-1----:R-:W-:-:S03]  /*33e0*/  IADD3 R2, P3, R216, UR11, RZ ;  /* 0x0000000bd8027c10 */ /* 0x002fc6000ff7e0ff */
[----:B------:R-:W-:Y:S04]  /*33f0*/  STL [R1+0xa0], R0 ;  /* 0x0000a00001007387 */ /* 0x000fe80000100800 */
[----:B------:R-:W-:Y:S04]  /*3400*/  STL [R1+0x9c], R55 ;  /* 0x00009c3701007387 */ /* 0x000fe80000100800 */
[----:B------:R-:W-:Y:S04]  /*3410*/  STL [R1+0x98], R5 ;  /* 0x0000980501007387 */ /* 0x000fe80000100800 */
[----:B------:R-:W-:Y:S04]  /*3420*/  STL [R1+0x134], R250 ;  /* 0x000134fa01007387 */ /* 0x000fe80000100800 */
[----:B------:R-:W-:Y:S04]  /*3430*/  STL [R1+0x130], R7 ;  /* 0x0001300701007387 */ /* 0x000fe80000100800 */
[----:B------:R0:W-:Y:S04]  /*3440*/  STL [R1+0x154], R2 ;  /* 0x0001540201007387 */ /* 0x0001e80000100800 */
[----:B------:R-:W-:Y:S01]  /*3450*/  STL [R1+0x12c], R6 ;  /* 0x00012c0601007387 */ /* 0x000fe20000100800 */
[----:B0-----:R-:W-:-:S05]  /*3460*/  IADD3 R2, P2, R0, UR22, RZ ;  /* 0x0000001600027c10 */ /* 0x001fca000ff5e0ff */
[----:B------:R0:W-:Y:S04]  /*3470*/  STL [R1+0x14c], R2 ;  /* 0x00014c0201007387 */ /* 0x0001e80000100800 */
[----:B------:R-:W-:Y:S01]  /*3480*/  STL [R1+0x128], R4 ;  /* 0x0001280401007387 */ /* 0x000fe20000100800 */
[----:B0-----:R-:W-:-:S05]  /*3490*/  IADD3 R2, P1, R55, UR23, RZ ;  /* 0x0000001737027c10 */ /* 0x001fca000ff3e0ff */
[----:B------:R0:W-:Y:S02]  /*34a0*/  STL [R1+0x144], R2 ;  /* 0x0001440201007387 */ /* 0x0001e40000100800 */
[----:B0-----:R-:W-:-:S05]  /*34b0*/  IADD3 R2, P0, R216, R13, RZ ;  /* 0x0000000dd8027210 */ /* 0x001fca0007f1e0ff */
[----:B------:R0:W-:Y:S02]  /*34c0*/  STL [R1+0x520], R2 ;  /* 0x0005200201007387 */ /* 0x0001e40000100800 */
[----:B0-----:R-:W-:-:S05]  /*34d0*/  IADD3 R2, P4, R0, R13, RZ ;  /* 0x0000000d00027210 */ /* 0x001fca0007f9e0ff */
[----:B------:R0:W-:Y:S02]  /*34e0*/  STL [R1+0x518], R2 ;  /* 0x0005180201007387 */ /* 0x0001e40000100800 */
[----:B0-----:R-:W-:-:S05]  /*34f0*/  IADD3 R2, P6, R55, R13, RZ ;  /* 0x0000000d37027210 */ /* 0x001fca0007fde0ff */
[----:B------:R0:W-:Y:S02]  /*3500*/  STL [R1+0x510], R2 ;  /* 0x0005100201007387 */ /* 0x0001e40000100800 */
[----:B0-----:R-:W-:Y:S02]  /*3510*/  SHF.R.S32.HI R2, RZ, 0x1f, R13 ;  /* 0x0000001fff027819 */ /* 0x001fe4000001140d */
[----:B------:R-:W-:-:S05]  /*3520*/  IADD3 R13, P5, R5, R13, RZ ;  /* 0x0000000d050d7210 */ /* 0x000fca0007fbe0ff */
[----:B------:R0:W-:Y:S02]  /*3530*/  STL [R1+0x508], R13 ;  /* 0x0005080d01007387 */ /* 0x0001e40000100800 */
[----:B0-----:R-:W-:-:S05]  /*3540*/  IMAD.X R13, R250, 0x1, R2, P0 ;  /* 0x00000001fa0d7824 */ /* 0x001fca00000e0602 */
[----:B------:R0:W-:Y:S02]  /*3550*/  STL [R1+0x51c], R13 ;  /* 0x00051c0d01007387 */ /* 0x0001e40000100800 */
[----:B0-----:R-:W-:-:S05]  /*3560*/  IADD3 R13, P0, R216, R16, RZ ;  /* 0x00000010d80d7210 */ /* 0x001fca0007f1e0ff */
        /* <DEDUP_REMOVED lines=9> */
[----:B0-----:R-:W-:Y:S01]  /*3600*/  IMAD.X R13, R2, 0x1, R4, P5 ;  /* 0x00000001020d7824 */ /* 0x001fe200028e0604 */
[----:B------:R-:W-:-:S04]  /*3610*/  IADD3 R2, P5, R5, R16, RZ ;  /* 0x0000001005027210 */ /* 0x000fc80007fbe0ff */
[----:B------:R0:W-:Y:S04]  /*3620*/  STL [R1+0x504], R13 ;  /* 0x0005040d01007387 */ /* 0x0001e80000100800 */
[----:B------:R1:W-:Y:S01]  /*3630*/  STL [R1+0x4e8], R2 ;  /* 0x0004e80201007387 */ /* 0x0003e20000100800 */
[--C-:B0-----:R-:W-:Y:S01]  /*3640*/  IMAD.X R13, R250, 0x1, R3.reuse, P0 ;  /* 0x00000001fa0d7824 */ /* 0x101fe200000e0603 */
[----:B------:R-:W-:Y:S01]  /*3650*/  IADD3 R16, P0, R216, R18, RZ ;  /* 0x00000012d8107210 */ /* 0x000fe20007f1e0ff */
[----:B-1----:R-:W-:-:S03]  /*3660*/  IMAD.X R2, R7, 0x1, R3, P4 ;  /* 0x0000000107027824 */ /* 0x002fc600020e0603 */
[----:B------:R0:W-:Y:S04]  /*3670*/  STL [R1+0x4fc], R13 ;  /* 0x0004fc0d01007387 */ /* 0x0001e80000100800 */
[----:B------:R1:W-:Y:S04]  /*3680*/  STL [R1+0x4e0], R16 ;  /* 0x0004e01001007387 */ /* 0x0003e80000100800 */
[----:B------:R2:W-:Y:S01]  /*3690*/  STL [R1+0x4f4], R2 ;  /* 0x0004f40201007387 */ /* 0x0005e20000100800 */
[----:B0-----:R-:W-:Y:S01]  /*36a0*/  IADD3 R13, P4, R0, R18, RZ ;  /* 0x00000012000d7210 */ /* 0x001fe20007f9e0ff */
[----:B-1----:R-:W-:-:S04]  /*36b0*/  IMAD.X R16, R6, 0x1, R3, P6 ;  /* 0x0000000106107824 */ /* 0x002fc800030e0603 */
[----:B------:R0:W-:Y:S01]  /*36c0*/  STL [R1+0x4d8], R13 ;  /* 0x0004d80d01007387 */ /* 0x0001e20000100800 */
[----:B--2---:R-:W-:-:S03]  /*36d0*/  IADD3 R2, P6, R55, R18, RZ ;  /* 0x0000001237027210 */ /* 0x004fc60007fde0ff */
[----:B------:R-:W-:Y:S04]  /*36e0*/  STL [R1+0x4ec], R16 ;  /* 0x0004ec1001007387 */ /* 0x000fe80000100800 */
[----:B------:R1:W-:Y:S01]  /*36f0*/  STL [R1+0x4d0], R2 ;  /* 0x0004d00201007387 */ /* 0x0003e20000100800 */
[----:B0-----:R-:W-:Y:S01]  /*3700*/  IMAD.X R13, R4, 0x1, R3, P5 ;  /* 0x00000001040d7824 */ /* 0x001fe200028e0603 */
[----:B------:R-:W-:-:S04]  /*3710*/  IADD3 R3, P5, R5, R18, RZ ;  /* 0x0000001205037210 */ /* 0x000fc80007fbe0ff */
[----:B------:R0:W-:Y:S01]  /*3720*/  STL [R1+0x4e4], R13 ;  /* 0x0004e40d01007387 */ /* 0x0001e20000100800 */
[----:B-1----:R-:W-:-:S03]  /*3730*/  IMAD.X R2, R250, 0x1, R8, P0 ;  /* 0x00000001fa027824 */ /* 0x002fc600000e0608 */
[----:B------:R1:W-:Y:S04]  /*3740*/  STL [R1+0x4c8], R3 ;  /* 0x0004c80301007387 */ /* 0x0003e80000100800 */
[----:B------:R2:W-:Y:S01]  /*3750*/  STL [R1+0x4dc], R2 ;  /* 0x0004dc0201007387 */ /* 0x0005e20000100800 */
[----:B0-----:R-:W-:Y:S01]  /*3760*/  IADD3 R13, P0, R216, R20, RZ ;  /* 0x00000014d80d7210 */ /* 0x001fe20007f1e0ff */
[----:B-1----:R-:W-:-:S04]  /*3770*/  IMAD.X R3, R7, 0x1, R8, P4 ;  /* 0x0000000107037824 */ /* 0x002fc800020e0608 */
[----:B------:R0:W-:Y:S01]  /*3780*/  STL [R1+0x4c0], R13 ;  /* 0x0004c00d01007387 */ /* 0x0001e20000100800 */
[----:B--2---:R-:W-:-:S03]  /*3790*/  IADD3 R2, P4, R0, R20, RZ ;  /* 0x0000001400027210 */ /* 0x004fc60007f9e0ff */
[----:B------:R1:W-:Y:S04]  /*37a0*/  STL [R1+0x4d4], R3 ;  /* 0x0004d40301007387 */ /* 0x0003e80000100800 */
[----:B------:R2:W-:Y:S01]  /*37b0*/  STL [R1+0x4b8], R2 ;  /* 0x0004b80201007387 */ /* 0x0005e20000100800 */
[----:B0-----:R-:W-:Y:S01]  /*37c0*/  IMAD.X R13, R6, 0x1, R8, P6 ;  /* 0x00000001060d7824 */ /* 0x001fe200030e0608 */
[----:B-1----:R-:W-:-:S04]  /*37d0*/  IADD3 R3, P6, R55, R20, RZ ;  /* 0x0000001437037210 */ /* 0x002fc80007fde0ff */
[----:B------:R0:W-:Y:S01]  /*37e0*/  STL [R1+0x4cc], R13 ;  /* 0x0004cc0d01007387 */ /* 0x0001e20000100800 */
[----:B--2---:R-:W-:Y:S01]  /*37f0*/  IMAD.X R2, R4, 0x1, R8, P5 ;  /* 0x0000000104027824 */ /* 0x004fe200028e0608 */
[----:B------:R-:W-:Y:S02]  /*3800*/  IADD3 R8, P5, R5, R20, RZ ;  /* 0x0000001405087210 */ /* 0x000fe40007fbe0ff */
[----:B------:R1:W-:Y:S04]  /*3810*/  STL [R1+0x4b0], R3 ;  /* 0x0004b00301007387 */ /* 0x0003e80000100800 */
[----:B------:R2:W-:Y:S01]  /*3820*/  STL [R1+0x4c4], R2 ;  /* 0x0004c40201007387 */ /* 0x0005e20000100800 */
[----:B0-----:R-:W0:Y:S03]  /*3830*/  LDC R13, c[0x0][0x238] ;  /* 0x00008e00ff0d7b82 */ /* 0x001e260000000800 */
[----:B------:R3:W-:Y:S01]  /*3840*/  STL [R1+0x4a8], R8 ;  /* 0x0004a80801007387 */ /* 0x0007e20000100800 */
[----:B-1----:R-:W-:Y:S01]  /*3850*/  IMAD.X R3, R250, 0x1, R9, P0 ;  /* 0x00000001fa037824 */ /* 0x002fe200000e0609 */
[----:B--2---:R-:W-:-:S04]  /*3860*/  IADD3 R2, P0, R216, R22, RZ ;  /* 0x00000016d8027210 */ /* 0x004fc80007f1e0ff */
[----:B------:R1:W-:Y:S01]  /*3870*/  STL [R1+0x4bc], R3 ;  /* 0x0004bc0301007387 */ /* 0x0003e20000100800 */
[----:B---3--:R-:W-:-:S03]  /*3880*/  IMAD.X R8, R7, 0x1, R9, P4 ;  /* 0x0000000107087824 */ /* 0x008fc600020e0609 */
[----:B------:R2:W-:Y:S04]  /*3890*/  STL [R1+0x4a0], R2 ;  /* 0x0004a00201007387 */ /* 0x0005e80000100800 */
[----:B------:R3:W-:Y:S01]  /*38a0*/  STL [R1+0x4b4], R8 ;  /* 0x0004b40801007387 */ /* 0x0007e20000100800 */
[----:B-1----:R-:W-:Y:S01]  /*38b0*/  IADD3 R3, P4, R0, R22, RZ ;  /* 0x0000001600037210 */ /* 0x002fe20007f9e0ff */
[----:B--2---:R-:W-:-:S04]  /*38c0*/  IMAD.X R2, R6, 0x1, R9, P6 ;  /* 0x0000000106027824 */ /* 0x004fc800030e0609 */
[----:B------:R1:W-:Y:S01]  /*38d0*/  STL [R1+0x498], R3 ;  /* 0x0004980301007387 */ /* 0x0003e20000100800 */
[----:B0-----:R-:W-:Y:S01]  /*38e0*/  IMAD.SHL.U32 R13, R13, 0x8, RZ ;  /* 0x000000080d0d7824 */ /* 0x001fe200078e00ff */
[-C--:B---3--:R-:W-:Y:S02]  /*38f0*/  IADD3 R8, P6, R55, R22.reuse, RZ ;  /* 0x0000001637087210 */ /* 0x088fe40007fde0ff */
[----:B------:R0:W-:Y:S04]  /*3900*/  STL [R1+0x4ac], R2 ;  /* 0x0004ac0201007387 */ /* 0x0001e80000100800 */
[----:B------:R2:W-:Y:S01]  /*3910*/  STL [R1+0x490], R8 ;  /* 0x0004900801007387 */ /* 0x0005e20000100800 */
[----:B-1----:R-:W-:Y:S01]  /*3920*/  IMAD.X R3, R4, 0x1, R9, P5 ;  /* 0x0000000104037824 */ /* 0x002fe200028e0609 */
[----:B0-----:R-:W-:-:S04]  /*3930*/  IADD3 R2, P5, R5, R22, RZ ;  /* 0x0000001605027210 */ /* 0x001fc80007fbe0ff */
[----:B------:R0:W-:Y:S01]  /*3940*/  STL [R1+0x4a4], R3 ;  /* 0x0004a40301007387 */ /* 0x0001e20000100800 */
[----:B--2---:R-:W-:-:S03]  /*3950*/  IMAD.X R8, R250, 0x1, R10, P0 ;  /* 0x00000001fa087824 */ /* 0x004fc600000e060a */
        /* <DEDUP_REMOVED lines=260> */
[----:B------:R-:W-:Y:S02]  /*49a0*/  IMAD.X R9, R250, 0x1, R41, P0 ;  /* 0x00000001fa097824 */ /* 0x000fe400000e0629 */
[----:B0-----:R-:W-:Y:S01]  /*49b0*/  IMAD.X R3, R7, 0x1, R39, P4 ;  /* 0x0000000107037824 */ /* 0x001fe200020e0627 */
[----:B-1----:R-:W-:-:S04]  /*49c0*/  IADD3 R2, P4, R0, R252, RZ ;  /* 0x000000fc00027210 */ /* 0x002fc80007f9e0ff */
[----:B------:R0:W-:Y:S01]  /*49d0*/  STL [R1+0x294], R3 ;  /* 0x0002940301007387 */ /* 0x0001e20000100800 */
[----:B--2---:R-:W-:-:S03]  /*49e0*/  IMAD.X R8, R6, 0x1, R39, P6 ;  /* 0x0000000106087824 */ /* 0x004fc600030e0627 */
[----:B------:R1:W-:Y:S04]  /*49f0*/  STL [R1+0x278], R2 ;  /* 0x0002780201007387 */ /* 0x0003e80000100800 */
[----:B------:R2:W-:Y:S01]  /*4a00*/  STL [R1+0x28c], R8 ;  /* 0x00028c0801007387 */ /* 0x0005e20000100800 */
[----:B0-----:R-:W-:Y:S01]  /*4a10*/  IADD3 R3, P6, R55, R252, RZ ;  /* 0x000000fc37037210 */ /* 0x001fe20007fde0ff */
[----:B-1----:R-:W0:Y:S04]  /*4a20*/  LDC R2, c[0x0][0x238] ;  /* 0x00008e00ff027b82 */ /* 0x002e280000000800 */
[----:B------:R1:W-:Y:S01]  /*4a30*/  STL [R1+0x270], R3 ;  /* 0x0002700301007387 */ /* 0x0003e20000100800 */
[----:B--2---:R-:W-:-:S05]  /*4a40*/  IMAD.X R8, R4, 0x1, R39, P5 ;  /* 0x0000000104087824 */ /* 0x004fca00028e0627 */
[----:B------:R-:W-:Y:S01]  /*4a50*/  STL [R1+0x284], R8 ;  /* 0x0002840801007387 */ /* 0x000fe20000100800 */
[----:B-1----:R-:W-:-:S05]  /*4a60*/  IADD3 R3, P5, R5, R252, RZ ;  /* 0x000000fc05037210 */ /* 0x002fca0007fbe0ff */
[----:B------:R1:W-:Y:S04]  /*4a70*/  STL [R1+0x268], R3 ;  /* 0x0002680301007387 */ /* 0x0003e80000100800 */
[----:B------:R2:W-:Y:S01]  /*4a80*/  STL [R1+0x27c], R9 ;  /* 0x00027c0901007387 */ /* 0x0005e20000100800 */
[----:B0-----:R-:W-:Y:S02]  /*4a90*/  IMAD R2, R2, 0x9, RZ ;  /* 0x0000000902027824 */ /* 0x001fe400078e02ff */
[----:B-1----:R-:W-:-:S03]  /*4aa0*/  IMAD.X R3, R7, 0x1, R41, P4 ;  /* 0x0000000107037824 */ /* 0x002fc600020e0629 */
[-C--:B------:R-:W-:Y:S02]  /*4ab0*/  IADD3 R8, P0, R216, R2.reuse, RZ ;  /* 0x00000002d8087210 */ /* 0x080fe40007f1e0ff */
[----:B--2---:R-:W-:-:S03]  /*4ac0*/  IADD3 R9, P4, R0, R2, RZ ;  /* 0x0000000200097210 */ /* 0x004fc60007f9e0ff */
[----:B------:R0:W-:Y:S04]  /*4ad0*/  STL [R1+0x260], R8 ;  /* 0x0002600801007387 */ /* 0x0001e80000100800 */
[----:B------:R1:W-:Y:S04]  /*4ae0*/  STL [R1+0x274], R3 ;  /* 0x0002740301007387 */ /* 0x0003e80000100800 */
[----:B------:R-:W-:Y:S01]  /*4af0*/  STL [R1+0x258], R9 ;  /* 0x0002580901007387 */ /* 0x000fe20000100800 */
[----:B0-----:R-:W-:Y:S01]  /*4b00*/  IMAD.X R8, R6, 0x1, R41, P6 ;  /* 0x0000000106087824 */ /* 0x001fe200030e0629 */
[----:B-1----:R-:W-:-:S04]  /*4b10*/  IADD3 R3, P6, R55, R2, RZ ;  /* 0x0000000237037210 */ /* 0x002fc80007fde0ff */
[----:B------:R0:W-:Y:S04]  /*4b20*/  STL [R1+0x26c], R8 ;  /* 0x00026c0801007387 */ /* 0x0001e80000100800 */
[----:B------:R1:W-:Y:S01]  /*4b30*/  STL [R1+0x250], R3 ;  /* 0x0002500301007387 */ /* 0x0003e20000100800 */
[----:B0-----:R-:W-:Y:S01]  /*4b40*/  IMAD.X R8, R4, 0x1, R41, P5 ;  /* 0x0000000104087824 */ /* 0x001fe200028e0629 */
[----:B-1----:R-:W-:Y:S01]  /*4b50*/  IADD3 R3, P5, R5, R2, RZ ;  /* 0x0000000205037210 */ /* 0x002fe20007fbe0ff */
[----:B------:R-:W-:-:S03]  /*4b60*/  IMAD.X R2, R250, 0x1, R43, P0 ;  /* 0x00000001fa027824 */ /* 0x000fc600000e062b */
[----:B------:R0:W-:Y:S04]  /*4b70*/  STL [R1+0x264], R8 ;  /* 0x0002640801007387 */ /* 0x0001e80000100800 */
[----:B------:R1:W-:Y:S04]  /*4b80*/  STL [R1+0x248], R3 ;  /* 0x0002480301007387 */ /* 0x0003e80000100800 */
[----:B------:R2:W-:Y:S01]  /*4b90*/  STL [R1+0x25c], R2 ;  /* 0x00025c0201007387 */ /* 0x0005e20000100800 */
[----:B0-----:R-:W-:Y:S01]  /*4ba0*/  IADD3 R8, P0, R216, R13, RZ ;  /* 0x0000000dd8087210 */ /* 0x001fe20007f1e0ff */
[----:B-1----:R-:W-:-:S04]  /*4bb0*/  IMAD.X R3, R7, 0x1, R43, P4 ;  /* 0x0000000107037824 */ /* 0x002fc800020e062b */
[----:B------:R0:W-:Y:S01]  /*4bc0*/  STL [R1+0x240], R8 ;  /* 0x0002400801007387 */ /* 0x0001e20000100800 */
[----:B------:R-:W-:Y:S01]  /*4bd0*/  IMAD.X R9, R250, 0x1, R44, P0 ;  /* 0x00000001fa097824 */ /* 0x000fe200000e062c */
[-C--:B--2---:R-:W-:Y:S02]  /*4be0*/  IADD3 R2, P4, R0, R13.reuse, RZ ;  /* 0x0000000d00027210 */ /* 0x084fe40007f9e0ff */
[----:B------:R1:W-:Y:S04]  /*4bf0*/  STL [R1+0x254], R3 ;  /* 0x0002540301007387 */ /* 0x0003e80000100800 */
[----:B------:R2:W-:Y:S01]  /*4c00*/  STL [R1+0x238], R2 ;  /* 0x0002380201007387 */ /* 0x0005e20000100800 */
[----:B0-----:R-:W-:Y:S01]  /*4c10*/  IMAD.X R8, R6, 0x1, R43, P6 ;  /* 0x0000000106087824 */ /* 0x001fe200030e062b */
[----:B-1----:R-:W-:-:S04]  /*4c20*/  IADD3 R3, P6, R55, R13, RZ ;  /* 0x0000000d37037210 */ /* 0x002fc80007fde0ff */
[----:B------:R0:W-:Y:S01]  /*4c30*/  STL [R1+0x24c], R8 ;  /* 0x00024c0801007387 */ /* 0x0001e20000100800 */
[----:B--2---:R-:W1:Y:S03]  /*4c40*/  LDC R2, c[0x0][0x238] ;  /* 0x00008e00ff027b82 */ /* 0x004e660000000800 */
[----:B------:R2:W-:Y:S01]  /*4c50*/  STL [R1+0x230], R3 ;  /* 0x0002300301007387 */ /* 0x0005e20000100800 */
[----:B0-----:R-:W-:Y:S01]  /*4c60*/  IMAD.X R8, R4, 0x1, R43, P5 ;  /* 0x0000000104087824 */ /* 0x001fe200028e062b */
[----:B--2---:R-:W-:-:S04]  /*4c70*/  IADD3 R3, P5, R5, R13, RZ ;  /* 0x0000000d05037210 */ /* 0x004fc80007fbe0ff */
[----:B------:R-:W-:Y:S01]  /*4c80*/  STL [R1+0x244], R8 ;  /* 0x0002440801007387 */ /* 0x000fe20000100800 */
[----:B------:R-:W0:Y:S03]  /*4c90*/  LDC R13, c[0x0][0x238] ;  /* 0x00008e00ff0d7b82 */ /* 0x000e260000000800 */
[----:B------:R2:W-:Y:S04]  /*4ca0*/  STL [R1+0x228], R3 ;  /* 0x0002280301007387 */ /* 0x0005e80000100800 */
[----:B------:R3:W-:Y:S01]  /*4cb0*/  STL [R1+0x23c], R9 ;  /* 0x00023c0901007387 */ /* 0x0007e20000100800 */
[----:B-1----:R-:W-:Y:S02]  /*4cc0*/  IMAD R2, R2, 0x7, RZ ;  /* 0x0000000702027824 */ /* 0x002fe400078e02ff */
[----:B--2---:R-:W-:-:S03]  /*4cd0*/  IMAD.X R3, R7, 0x1, R44, P4 ;  /* 0x0000000107037824 */ /* 0x004fc600020e062c */
[-C--:B------:R-:W-:Y:S02]  /*4ce0*/  IADD3 R8, P0, R216, R2.reuse, RZ ;  /* 0x00000002d8087210 */ /* 0x080fe40007f1e0ff */
[----:B---3--:R-:W-:-:S03]  /*4cf0*/  IADD3 R9, P4, R0, R2, RZ ;  /* 0x0000000200097210 */ /* 0x008fc60007f9e0ff */
[----:B------:R1:W-:Y:S01]  /*4d00*/  STL [R1+0x220], R8 ;  /* 0x0002200801007387 */ /* 0x0003e20000100800 */
[----:B0-----:R-:W-:-:S03]  /*4d10*/  IMAD R13, R13, 0x6, RZ ;  /* 0x000000060d0d7824 */ /* 0x001fc600078e02ff */
[----:B------:R0:W-:Y:S04]  /*4d20*/  STL [R1+0x234], R3 ;  /* 0x0002340301007387 */ /* 0x0001e80000100800 */
[----:B------:R-:W-:Y:S01]  /*4d30*/  STL [R1+0x20c], R9 ;  /* 0x00020c0901007387 */ /* 0x000fe20000100800 */
[----:B-1----:R-:W-:Y:S01]  /*4d40*/  IMAD.X R8, R6, 0x1, R44, P6 ;  /* 0x0000000106087824 */ /* 0x002fe200030e062c */
[----:B0-----:R-:W-:-:S04]  /*4d50*/  IADD3 R3, P6, R55, R2, RZ ;  /* 0x0000000237037210 */ /* 0x001fc80007fde0ff */
        /* <DEDUP_REMOVED lines=31> */
[----:B0-----:R-:W-:-:S03]  /*4f50*/  IMAD.SHL.U32 R13, R13, 0x4, RZ ;  /* 0x000000040d0d7824 */ /* 0x001fc600078e00ff */
        /* <DEDUP_REMOVED lines=40> */
[----:B------:R-:W-:Y:S04]  /*51e0*/  STL [R1+0x1a0], R8 ;  /* 0x0001a00801007387 */ /* 0x000fe80000100800 */
[----:B------:R0:W-:Y:S02]  /*51f0*/  STL [R1+0x184], R3 ;  /* 0x0001840301007387 */ /* 0x0001e40000100800 */
[----:B0-----:R-:W-:Y:S01]  /*5200*/  IMAD.X R3, R4, 0x1, R52, P5 ;  /* 0x0000000104037824 */ /* 0x001fe200028e0634 */
[----:B------:R-:W-:Y:S01]  /*5210*/  IADD3 R8, P5, R5, R2, RZ ;  /* 0x0000000205087210 */ /* 0x000fe20007fbe0ff */
[----:B------:R-:W-:-:S03]  /*5220*/  IMAD.X R2, R250, 0x1, R53, P0 ;  /* 0x00000001fa027824 */ /* 0x000fc600000e0635 */
[----:B------:R0:W-:Y:S04]  /*5230*/  STL [R1+0x198], R3 ;  /* 0x0001980301007387 */ /* 0x0001e80000100800 */
[----:B------:R-:W-:Y:S01]  /*5240*/  STL [R1+0x17c], R8 ;  /* 0x00017c0801007387 */ /* 0x000fe20000100800 */
[----:B0-----:R-:W-:-:S03]  /*5250*/  IADD3 R3, P0, R216, R13, RZ ;  /* 0x0000000dd8037210 */ /* 0x001fc60007f1e0ff */
[----:B------:R0:W5:Y:S04]  /*5260*/  LDL.LU R216, [R1+0x53c] ;  /* 0x00053c0001d87983 */ /* 0x0001680000300800 */
[----:B------:R1:W-:Y:S04]  /*5270*/  STL [R1+0x190], R2 ;  /* 0x0001900201007387 */ /* 0x0003e80000100800 */
[----:B------:R-:W-:Y:S01]  /*5280*/  STL [R1+0x174], R3 ;  /* 0x0001740301007387 */ /* 0x000fe20000100800 */
[----:B-1----:R-:W-:Y:S01]  /*5290*/  IMAD.X R2, R7, 0x1, R53, P4 ;  /* 0x0000000107027824 */ /* 0x002fe200020e0635 */
[----:B------:R-:W-:-:S02]  /*52a0*/  IADD3 R8, P4, R0, R13, RZ ;  /* 0x0000000d00087210 */ /* 0x000fc40007f9e0ff */
[----:B------:R0:W5:Y:S04]  /*52b0*/  LDL.LU R0, [R1+0x538] ;  /* 0x0005380001007983 */ /* 0x0001680000300800 */
[----:B------:R1:W-:Y:S04]  /*52c0*/  STL [R1+0x188], R2 ;  /* 0x0001880201007387 */ /* 0x0003e80000100800 */
[----:B------:R-:W-:Y:S01]  /*52d0*/  STL [R1+0x16c], R8 ;  /* 0x00016c0801007387 */ /* 0x000fe20000100800 */
[----:B-1----:R-:W-:Y:S01]  /*52e0*/  IMAD.X R2, R6, 0x1, R53, P6 ;  /* 0x0000000106027824 */ /* 0x002fe200030e0635 */
[----:B------:R-:W-:-:S02]  /*52f0*/  IADD3 R3, P6, R55, R13, RZ ;  /* 0x0000000d37037210 */ /* 0x000fc40007fde0ff */
[----:B------:R-:W1:Y:S02]  /*5300*/  LDC R55, c[0x0][0x238] ;  /* 0x00008e00ff377b82 */ /* 0x000e640000000800 */
[----:B------:R2:W-:Y:S04]  /*5310*/  STL [R1+0x180], R2 ;  /* 0x0001800201007387 */ /* 0x0005e80000100800 */
[----:B------:R3:W-:Y:S01]  /*5320*/  STL [R1+0x164], R3 ;  /* 0x0001640301007387 */ /* 0x0007e20000100800 */
[----:B--2---:R-:W-:Y:S01]  /*5330*/  IMAD.X R2, R4, 0x1, R53, P5 ;  /* 0x0000000104027824 */ /* 0x004fe200028e0635 */
[----:B------:R-:W-:-:S04]  /*5340*/  IADD3 R8, P5, R5, R13, RZ ;  /* 0x0000000d05087210 */ /* 0x000fc80007fbe0ff */
[----:B------:R2:W-:Y:S04]  /*5350*/  STL [R1+0x178], R2 ;  /* 0x0001780201007387 */ /* 0x0005e80000100800 */
[----:B------:R4:W-:Y:S01]  /*5360*/  STL [R1+0x15c], R8 ;  /* 0x00015c0801007387 */ /* 0x0009e20000100800 */
[----:B-1----:R-:W-:-:S05]  /*5370*/  IMAD.SHL.U32 R55, R55, 0x2, RZ ;  /* 0x0000000237377824 */ /* 0x002fca00078e00ff */
[----:B------:R-:W-:-:S05]  /*5380*/  SHF.R.S32.HI R55, RZ, 0x1f, R55 ;  /* 0x0000001fff377819 */ /* 0x000fca0000011437 */
[--C-:B---3--:R-:W-:Y:S01]  /*5390*/  IMAD.X R3, R250, 0x1, R55.reuse, P0 ;  /* 0x00000001fa037824 */ /* 0x108fe200000e0637 */
[----:B--2---:R-:W-:Y:S01]  /*53a0*/  IADD3 R2, P0, R5, UR26, RZ ;  /* 0x0000001a05027c10 */ /* 0x004fe2000ff1e0ff */
[--C-:B----4-:R-:W-:Y:S01]  /*53b0*/  IMAD.X R8, R6, 0x1, R55.reuse, P6 ;  /* 0x0000000106087824 */ /* 0x110fe200030e0637 */
[----:B------:R-:W1:Y:S02]  /*53c0*/  LDC R5, c[0x0][0x238] ;  /* 0x00008e00ff057b82 */ /* 0x000e640000000800 */
[----:B------:R2:W-:Y:S04]  /*53d0*/  STL [R1+0x170], R3 ;  /* 0x0001700301007387 */ /* 0x0005e80000100800 */
[----:B------:R3:W-:Y:S01]  /*53e0*/  STL [R1+0x13c], R2 ;  /* 0x00013c0201007387 */ /* 0x0007e20000100800 */
[----:B--2---:R-:W-:-:S02]  /*53f0*/  IMAD.X R3, R4, 0x1, R55, P5 ;  /* 0x0000000104037824 */ /* 0x004fc400028e0637 */
[----:B---3--:R-:W-:-:S05]  /*5400*/  IMAD.X R2, R7, 0x1, R55, P4 ;  /* 0x0000000107027824 */ /* 0x008fca00020e0637 */
[----:B------:R2:W-:Y:S01]  /*5410*/  STL [R1+0x168], R2 ;  /* 0x0001680201007387 */ /* 0x0005e20000100800 */
[----:B-1----:R-:W-:-:S03]  /*5420*/  SHF.R.S32.HI R5, RZ, 0x1f, R5 ;  /* 0x0000001fff057819 */ /* 0x002fc60000011405 */
[----:B------:R-:W-:Y:S02]  /*5430*/  STL [R1+0x160], R8 ;  /* 0x0001600801007387 */ /* 0x000fe40000100800 */
[--C-:B--2---:R-:W-:Y:S02]  /*5440*/  IMAD.X R2, R250, 0x1, R5.reuse, P3 ;  /* 0x00000001fa027824 */ /* 0x104fe400018e0605 */
[----:B------:R-:W2:Y:S01]  /*5450*/  LDL.LU R250, [R1+0x534] ;  /* 0x0005340001fa7983 */ /* 0x000ea20000300800 */
[----:B------:R-:W-:Y:S01]  /*5460*/  IMAD.X R7, R7, 0x1, R5, P2 ;  /* 0x0000000107077824 */ /* 0x000fe200010e0605 */
[----:B------:R-:W-:Y:S02]  /*5470*/  CS2R R26, SRZ ;  /* 0x00000000001a7805 */ /* 0x000fe4000001ff00 */
[----:B------:R-:W-:Y:S01]  /*5480*/  CS2R R28, SRZ ;  /* 0x00000000001c7805 */ /* 0x000fe2000001ff00 */
[----:B------:R1:W-:Y:S01]  /*5490*/  STL [R1+0x158], R3 ;  /* 0x0001580301007387 */ /* 0x0003e20000100800 */
[----:B------:R-:W-:-:S02]  /*54a0*/  CS2R R30, SRZ ;  /* 0x00000000001e7805 */ /* 0x000fc4000001ff00 */
[----:B------:R-:W-:Y:S02]  /*54b0*/  CS2R R32, SRZ ;  /* 0x0000000000207805 */ /* 0x000fe4000001ff00 */
[----:B------:R-:W-:Y:S01]  /*54c0*/  CS2R R34, SRZ ;  /* 0x0000000000227805 */ /* 0x000fe2000001ff00 */
[----:B------:R3:W-:Y:S01]  /*54d0*/  STL [R1+0x150], R2 ;  /* 0x0001500201007387 */ /* 0x0007e20000100800 */
[----:B------:R-:W-:Y:S02]  /*54e0*/  CS2R R36, SRZ ;  /* 0x0000000000247805 */ /* 0x000fe4000001ff00 */
[----:B------:R-:W-:Y:S02]  /*54f0*/  CS2R R38, SRZ ;  /* 0x0000000000267805 */ /* 0x000fe4000001ff00 */
[----:B------:R-:W-:Y:S01]  /*5500*/  CS2R R40, SRZ ;  /* 0x0000000000287805 */ /* 0x000fe2000001ff00 */
[----:B------:R-:W-:Y:S01]  /*5510*/  STL [R1+0x148], R7 ;  /* 0x0001480701007387 */ /* 0x000fe20000100800 */
[----:B------:R-:W-:Y:S01]  /*5520*/  CS2R R42, SRZ ;  /* 0x00000000002a7805 */ /* 0x000fe2000001ff00 */
[----:B-1----:R-:W-:Y:S01]  /*5530*/  IMAD.X R3, R6, 0x1, R5, P1 ;  /* 0x0000000106037824 */ /* 0x002fe200008e0605 */
[----:B------:R-:W-:-:S02]  /*5540*/  CS2R R44, SRZ ;  /* 0x00000000002c7805 */ /* 0x000fc4000001ff00 */
[----:B------:R-:W-:Y:S02]  /*5550*/  CS2R R46, SRZ ;  /* 0x00000000002e7805 */ /* 0x000fe4000001ff00 */
[----:B------:R-:W-:Y:S01]  /*5560*/  CS2R R48, SRZ ;  /* 0x0000000000307805 */ /* 0x000fe2000001ff00 */
[----:B---3--:R-:W-:Y:S01]  /*5570*/  IMAD.X R2, R4, 0x1, R5, P0 ;  /* 0x0000000104027824 */ /* 0x008fe200000e0605 */
[----:B------:R1:W-:Y:S01]  /*5580*/  STL [R1+0x140], R3 ;  /* 0x0001400301007387 */ /* 0x0003e20000100800 */
[----:B------:R-:W-:Y:S02]  /*5590*/  CS2R R50, SRZ ;  /* 0x0000000000327805 */ /* 0x000fe4000001ff00 */
[----:B------:R-:W-:Y:S02]  /*55a0*/  CS2R R52, SRZ ;  /* 0x0000000000347805 */ /* 0x000fe4000001ff00 */
[----:B------:R-:W-:Y:S01]  /*55b0*/  CS2R R54, SRZ ;  /* 0x0000000000367805 */ /* 0x000fe2000001ff00 */
[----:B------:R-:W3:Y:S01]  /*55c0*/  S2R R4, SR_TID.X ;  /* 0x0000000000047919 */ /* 0x000ee20000002100 */
[----:B------:R-:W-:Y:S01]  /*55d0*/  UMOV UR11, 0xc0000010 ;  /* 0xc0000010000b7882 */ /* 0x000fe20000000000 */
[----:B------:R4:W-:Y:S01]  /*55e0*/  STL [R1+0x138], R2 ;  /* 0x0001380201007387 */ /* 0x0009e20000100800 */
[----:B-1----:R-:W-:-:S02]  /*55f0*/  IMAD.U32 R3, RZ, RZ, UR18 ;  /* 0x00000012ff037e24 */ /* 0x002fc4000f8e00ff */
[----:B----4-:R-:W-:Y:S01]  /*5600*/  IMAD.U32 R2, RZ, RZ, UR19 ;  /* 0x00000013ff027e24 */ /* 0x010fe2000f8e00ff */
[----:B---3--:R-:W-:-:S05]  /*5610*/  LOP3.LUT R4, R4, 0x1f, RZ, 0xc0, !PT ;  /* 0x0000001f04047812 */ /* 0x008fca00078ec0ff */
[----:B------:R-:W-:-:S05]  /*5620*/  IMAD R4, R4, UR7, RZ ;  /* 0x0000000704047c24 */ /* 0x000fca000f8e02ff */
[----:B------:R-:W-:Y:S02]  /*5630*/  SHF.R.S32.HI R5, RZ, 0x1f, R4 ;  /* 0x0000001fff057819 */ /* 0x000fe40000011404 */
[----:B0-2---:R-:W-:-:S07]  /*5640*/  LOP3.LUT R4, R250, 0x10, RZ, 0x3c, !PT ;  /* 0x00000010fa047812 */ /* 0x005fce00078e3cff */
.L_x_1:
[----:B------:R-:W2:Y:S04]  /*5650*/  LDL R4, [R1+0xa0] ;  /* 0x0000a00001047983 */ /* 0x000ea80000100800 */
[----:B------:R-:W3:Y:S04]  /*5660*/  LDL R6, [R1+0x9c] ;  /* 0x00009c0001067983 */ /* 0x000ee80000100800 */
[----:B------:R-:W4:Y:S04]  /*5670*/  LDL R9, [R1+0x130] ;  /* 0x0001300001097983 */ /* 0x000f280000100800 */
[----:B------:R-:W3:Y:S04]  /*5680*/  LDL R8, [R1+0x98] ;  /* 0x0000980001087983 */ /* 0x000ee80000100800 */
[----:B------:R-:W3:Y:S01]  /*5690*/  LDL R11, [R1+0x128] ;  /* 0x00012800010b7983 */ /* 0x000ee20000100800 */
[----:B------:R-:W-:Y:S01]  /*56a0*/  ISETP.GT.AND P1, PT, R3, RZ, PT ;  /* 0x000000ff0300720c */ /* 0x000fe20003f24270 */
[----:B------:R-:W-:Y:S01]  /*56b0*/  ULDC UR6, c[0x0][0x23c] ;  /* 0x00008f0000067ab9 */ /* 0x000fe20000000800 */
[----:B------:R-:W-:Y:S01]  /*56c0*/  PRMT R248, RZ, 0x7610, R248 ;  /* 0x00007610fff87816 */ /* 0x000fe200000000f8 */
[----:B------:R-:W-:Y:S01]  /*56d0*/  STL [R1+0x72c], R128 ;  /* 0x00072c8001007387 */ /* 0x000fe20000100800 */
[----:B------:R-:W-:Y:S01]  /*56e0*/  PRMT R252, RZ, 0x7610, R252 ;  /* 0x00007610fffc7816 */ /* 0x000fe200000000fc */
[----:B------:R-:W-:-:S02]  /*56f0*/  ULDC UR7, c[0x0][0x23c] ;  /* 0x00008f0000077ab9 */ /* 0x000fc40000000800 */
[----:B------:R-:W-:Y:S04]  /*5700*/  STL [R1+0x728], R129 ;  /* 0x0007288101007387 */ /* 0x000fe80000100800 */
        /* <DEDUP_REMOVED lines=43> */
[----:B------:R0:W-:Y:S04]  /*59c0*/  STL [R1+0x678], R109 ;  /* 0x0006786d01007387 */ /* 0x0001e80000100800 */
[----:B------:R-:W-:Y:S04]  /*59d0*/  STL [R1+0x674], R110 ;  /* 0x0006746e01007387 */ /* 0x000fe80000100800 */
[----:B------:R1:W-:Y:S04]  /*59e0*/  STL [R1+0x670], R111 ;  /* 0x0006706f01007387 */ /* 0x0003e80000100800 */
[----:B------:R-:W-:Y:S04]  /*59f0*/  STL [R1+0x66c], R112 ;  /* 0x00066c7001007387 */ /* 0x000fe80000100800 */
[----:B------:R1:W-:Y:S04]  /*5a00*/  STL [R1+0x668], R113 ;  /* 0x0006687101007387 */ /* 0x0003e80000100800 */
        /* <DEDUP_REMOVED lines=20> */
[----:B------:R1:W-:Y:S01]  /*5b50*/  STL [R1+0x614], R70 ;  /* 0x0006144601007387 */ /* 0x0003e20000100800 */
[----:B--2---:R-:W-:-:S03]  /*5b60*/  IADD3 R4, P0, R4, R2, RZ ;  /* 0x0000000204047210 */ /* 0x004fc60007f1e0ff */
        /* <DEDUP_REMOVED lines=17> */
[----:B------:R-:W-:Y:S04]  /*5c80*/  STL.64 [R1+0x5c8], R54 ;  /* 0x0005c83601007387 */ /* 0x000fe80000100a00 */
        /* <DEDUP_REMOVED lines=14> */
[----:B------:R2:W-:Y:S04]  /*5d70*/  STL.64 [R1+0x550], R24 ;  /* 0x0005501801007387 */ /* 0x0005e80000100a00 */
[----:B------:R-:W2:Y:S01]  /*5d80*/  LDL R7, [R1+0x12c] ;  /* 0x00012c0001077983 */ /* 0x000ea20000100800 */
[----:B0-----:R-:W-:Y:S01]  /*5d90*/  PRMT R109, RZ, 0x7610, R109 ;  /* 0x00007610ff6d7816 */ /* 0x001fe2000000006d */
[----:B----45:R-:W-:Y:S01]  /*5da0*/  IMAD.X R5, R9, 0x1, R0, P0 ;  /* 0x0000000109057824 */ /* 0x030fe200000e0600 */
[----:B---3--:R-:W-:Y:S01]  /*5db0*/  IADD3 R6, P2, R6, R2, RZ ;  /* 0x0000000206067210 */ /* 0x008fe20007f5e0ff */
[----:B------:R-:W3:Y:S04]  /*5dc0*/  LDL R10, [R1+0x14c] ;  /* 0x00014c00010a7983 */ /* 0x000ee80000100800 */
[----:B------:R-:W4:Y:S01]  /*5dd0*/  @P1 LDG.E.U8 R109, desc[UR14][R4.64] ;  /* 0x0000000e046d1981 */ /* 0x000f22000c1e1100 */
[----:B-1----:R-:W-:-:S03]  /*5de0*/  PRMT R111, RZ, 0x7610, R111 ;  /* 0x00007610ff6f7816 */ /* 0x002fc6000000006f */
[----:B------:R-:W3:Y:S01]  /*5df0*/  LDL R5, [R1+0xa4] ;  /* 0x0000a40001057983 */ /* 0x000ee20000100800 */
[----:B--2---:R-:W-:-:S05]  /*5e00*/  IMAD.X R7, R7, 0x1, R0, P2 ;  /* 0x0000000107077824 */ /* 0x004fca00010e0600 */
[----:B------:R3:W2:Y:S04]  /*5e10*/  @P1 LDG.E.U8 R111, desc[UR14][R6.64] ;  /* 0x0000000e066f1981 */ /* 0x0006a8000c1e1100 */
[----:B------:R-:W4:Y:S01]  /*5e20*/  LDL R7, [R1+0x134] ;  /* 0x0001340001077983 */ /* 0x000f220000100800 */
[-C--:B------:R-:W-:Y:S02]  /*5e30*/  IADD3 R8, P0, R8, R2.reuse, RZ ;  /* 0x0000000208087210 */ /* 0x080fe40007f1e0ff */
[----:B---3--:R-:W-:Y:S02]  /*5e40*/  IADD3 R6, P3, R5, R2, RZ ;  /* 0x0000000205067210 */ /* 0x008fe40007f7e0ff */
[----:B------:R-:W3:Y:S01]  /*5e50*/  LDL R5, [R1+0x148] ;  /* 0x0001480001057983 */ /* 0x000ee20000100800 */
[----:B------:R-:W-:Y:S01]  /*5e60*/  PRMT R113, RZ, 0x7610, R113 ;  /* 0x00007610ff717816 */ /* 0x000fe20000000071 */
[----:B------:R-:W-:-:S02]  /*5e70*/  IMAD.X R9, R11, 0x1, R0, P0 ;  /* 0x000000010b097824 */ /* 0x000fc400000e0600 */
[----:B------:R-:W2:Y:S01]  /*5e80*/  LDL R11, [R1+0x13c] ;  /* 0x00013c00010b7983 */ /* 0x000ea20000100800 */
[----:B------:R-:W-:Y:S02]  /*5e90*/  PRMT R128, RZ, 0x7610, R128 ;  /* 0x00007610ff807816 */ /* 0x000fe40000000080 */
[----:B------:R-:W-:Y:S01]  /*5ea0*/  IADD3 R4, P2, R2, R10, RZ ;  /* 0x0000000a02047210 */ /* 0x000fe20007f5e0ff */
[----:B------:R0:W2:Y:S04]  /*5eb0*/  @P1 LDG.E.U8 R113, desc[UR14][R8.64] ;  /* 0x0000000e08711981 */ /* 0x0000a8000c1e1100 */
[----:B------:R-:W2:Y:S04]  /*5ec0*/  LDL R10, [R1+0x138] ;  /* 0x00013800010a7983 */ /* 0x000ea80000100800 */
[----:B------:R-:W0:Y:S01]  /*5ed0*/  LDL R9, [R1+0x144] ;  /* 0x0001440001097983 */ /* 0x000e220000100800 */
[----:B----4-:R-:W-:-:S05]  /*5ee0*/  IMAD.X R7, R7, 0x1, R0, P3 ;  /* 0x0000000107077824 */ /* 0x010fca00018e0600 */
[----:B------:R-:W4:Y:S04]  /*5ef0*/  @P1 LDG.E.U8 R128, desc[UR14][R6.64] ;  /* 0x0000000e06801981 */ /* 0x000f28000c1e1100 */
[----:B------:R-:W4:Y:S01]  /*5f00*/  LDL R7, [R1+0x154] ;  /* 0x0001540001077983 */ /* 0x000f220000100800 */
[----:B------:R-:W-:Y:S01]  /*5f10*/  ISETP.GT.AND P0, PT, R3, 0x1, PT ;  /* 0x000000010300780c */ /* 0x000fe20003f04270 */
[----:B---3--:R-:W-:-:S12]  /*5f20*/  IMAD.X R5, R0, 0x1, R5, P2 ;  /* 0x0000000100057824 */ /* 0x008fd800010e0605 */
[----:B------:R2:W3:Y:S01]  /*5f30*/  @P0 LDG.E.U8 R248, desc[UR14][R4.64] ;  /* 0x0000000e04f80981 */ /* 0x0004e2000c1e1100 */
[----:B0-----:R-:W-:-:S03]  /*5f40*/  IADD3 R8, P3, R2, R9, RZ ;  /* 0x0000000902087210 */ /* 0x001fc60007f7e0ff */
[----:B------:R-:W3:Y:S01]  /*5f50*/  LDL R9, [R1+0x140] ;  /* 0x0001400001097983 */ /* 0x000ee20000100800 */
[----:B--2---:R-:W-:Y:S02]  /*5f60*/  IADD3 R4, P1, R2, R11, RZ ;  /* 0x0000000b02047210 */ /* 0x004fe40007f3e0ff */
[----:B------:R-:W-:Y:S01]  /*5f70*/  PRMT R249, RZ, 0x7610, R249 ;  /* 0x00007610fff97816 */ /* 0x000fe200000000f9 */
[----:B------:R-:W2:Y:S02]  /*5f80*/  LDL R11, [R1+0x160] ;  /* 0x00016000010b7983 */ /* 0x000ea40000100800 */
[----:B------:R-:W-:Y:S01]  /*5f90*/  IMAD.X R5, R0, 0x1, R10, P1 ;  /* 0x0000000100057824 */ /* 0x000fe200008e060a */
[----:B------:R-:W-:Y:S01]  /*5fa0*/  PRMT R70, RZ, 0x7610, R70 ;  /* 0x00007610ff467816 */ /* 0x000fe20000000046 */
[----:B------:R-:W2:Y:S04]  /*5fb0*/  LDL R10, [R1+0x158] ;  /* 0x00015800010a7983 */ /* 0x000ea80000100800 */
[----:B------:R0:W2:Y:S04]  /*5fc0*/  @P0 LDG.E.U8 R252, desc[UR14][R4.64] ;  /* 0x0000000e04fc0981 */ /* 0x0000a8000c1e1100 */
[----:B------:R-:W0:Y:S01]  /*5fd0*/  LDL R5, [R1+0x16c] ;  /* 0x00016c0001057983 */ /* 0x000e220000100800 */
[----:B----4-:R-:W-:-:S03]  /*5fe0*/  IADD3 R6, P2, R2, R7, RZ ;  /* 0x0000000702067210 */ /* 0x010fc60007f5e0ff */
[----:B------:R-:W4:Y:S01]  /*5ff0*/  LDL R7, [R1+0x150] ;  /* 0x0001500001077983 */ /* 0x000f220000100800 */
[----:B---3--:R-:W-:-:S05]  /*6000*/  IMAD.X R9, R0, 0x1, R9, P3 ;  /* 0x0000000100097824 */ /* 0x008fca00018e0609 */
[----:B------:R-:W3:Y:S04]  /*6010*/  @P0 LDG.E.U8 R249, desc[UR14][R8.64] ;  /* 0x0000000e08f90981 */ /* 0x000ee8000c1e1100 */
[----:B------:R-:W2:Y:S01]  /*6020*/  LDL R8, [R1+0x168] ;  /* 0x0001680001087983 */ /* 0x000ea20000100800 */
[----:B------:R-:W-:Y:S02]  /*6030*/  ISETP.GT.AND P1, PT, R3, 0x2, PT ;  /* 0x000000020300780c */ /* 0x000fe40003f24270 */
[----:B------:R-:W-:Y:S01]  /*6040*/  PRMT R108, RZ, 0x7610, R108 ;  /* 0x00007610ff6c7816 */ /* 0x000fe2000000006c */
[----:B------:R-:W3:Y:S01]  /*6050*/  LDL R9, [R1+0x15c] ;  /* 0x00015c0001097983 */ /* 0x000ee20000100800 */
[----:B----4-:R-:W-:Y:S01]  /*6060*/  IMAD.X R7, R0, 0x1, R7, P2 ;  /* 0x0000000100077824 */ /* 0x010fe200010e0607 */
[----:B0-----:R-:W-:-:S02]  /*6070*/  IADD3 R4, P2, R2, R5, RZ ;  /* 0x0000000502047210 */ /* 0x001fc40007f5e0ff */
[----:B------:R-:W4:Y:S04]  /*6080*/  LDL R5, [R1+0x164] ;  /* 0x0001640001057983 */ /* 0x000f280000100800 */
[----:B------:R4:W3:Y:S02]  /*6090*/  @P0 LDG.E.U8 R70, desc[UR14][R6.64] ;  /* 0x0000000e06460981 */ /* 0x0008e4000c1e1100 */
[----:B----4-:R-:W-:Y:S01]  /*60a0*/  IADD3 R6, P0, R2, R5, RZ ;  /* 0x0000000502067210 */ /* 0x010fe20007f1e0ff */
[----:B--2---:R-:W-:-:S05]  /*60b0*/  IMAD.X R5, R0, 0x1, R8, P2 ;  /* 0x0000000100057824 */ /* 0x004fca00010e0608 */
[----:B------:R-:W2:Y:S04]  /*60c0*/  @P1 LDG.E.U8 R108, desc[UR14][R4.64] ;  /* 0x0000000e046c1981 */ /* 0x000ea8000c1e1100 */
[----:B------:R-:W4:Y:S04]  /*60d0*/  LDL R4, [R1+0x174] ;  /* 0x0001740001047983 */ /* 0x000f280000100800 */
[----:B------:R-:W2:Y:S01]  /*60e0*/  LDL R5, [R1+0x18c] ;  /* 0x00018c0001057983 */ /* 0x000ea20000100800 */
[----:B------:R-:W-:Y:S01]  /*60f0*/  PRMT R129, RZ, 0x7610, R129 ;  /* 0x00007610ff817816 */ /* 0x000fe20000000081 */
[----:B------:R-:W-:Y:S01]  /*6100*/  IMAD.X R7, R0, 0x1, R11, P0 ;  /* 0x0000000100077824 */ /* 0x000fe200000e060b */
[----:B---3--:R-:W-:Y:S01]  /*6110*/  IADD3 R8, P2, R2, R9, RZ ;  /* 0x0000000902087210 */ /* 0x008fe20007f5e0ff */
[----:B------:R-:W3:Y:S04]  /*6120*/  LDL R11, [R1+0x180] ;  /* 0x00018000010b7983 */ /* 0x000ee80000100800 */
[----:B------:R4:W3:Y:S01]  /*6130*/  @P1 LDG.E.U8 R129, desc[UR14][R6.64] ;  /* 0x0000000e06811981 */ /* 0x0008e2000c1e1100 */
[----:B------:R-:W-:Y:S01]  /*6140*/  IMAD.X R9, R0, 0x1, R10, P2 ;  /* 0x0000000100097824 */ /* 0x000fe200010e060a */
[----:B------:R-:W-:-:S02]  /*6150*/  ISETP.GT.AND P0, PT, R3, 0x3, PT ;  /* 0x000000030300780c */ /* 0x000fc40003f04270 */
[----:B------:R-:W-:Y:S01]  /*6160*/  PRMT R130, RZ, 0x7610, R130 ;  /* 0x00007610ff827816 */ /* 0x000fe20000000082 */
[----:B------:R-:W3:Y:S04]  /*6170*/  LDL R10, [R1+0x17c] ;  /* 0x00017c00010a7983 */ /* 0x000ee80000100800 */
[----:B------:R-:W3:Y:S01]  /*6180*/  LDL R7, [R1+0x170] ;  /* 0x0001700001077983 */ /* 0x000ee20000100800 */
[----:B------:R-:W-:Y:S02]  /*6190*/  PRMT R251, RZ, 0x7610, R251 ;  /* 0x00007610fffb7816 */ /* 0x000fe400000000fb */
[----:B------:R-:W-:Y:S01]  /*61a0*/  PRMT R131, RZ, 0x7610, R131 ;  /* 0x00007610ff837816 */ /* 0x000fe20000000083 */
[----:B------:R-:W3:Y:S04]  /*61b0*/  @P1 LDG.E.U8 R130, desc[UR14][R8.64] ;  /* 0x0000000e08821981 */ /* 0x000ee8000c1e1100 */
[----:B------:R-:W3:Y:S01]  /*61c0*/  LDL R9, [R1+0x184] ;  /* 0x0001840001097983 */ /* 0x000ee20000100800 */
[----:B----4-:R-:W-:-:S02]  /*61d0*/  IADD3 R6, P3, R2, R4, RZ ;  /* 0x0000000402067210 */ /* 0x010fc40007f7e0ff */
[----:B--2---:R-:W-:Y:S02]  /*61e0*/  IADD3 R4, P2, R2, R5, RZ ;  /* 0x0000000502047210 */ /* 0x004fe40007f5e0ff */
[----:B------:R-:W2:Y:S01]  /*61f0*/  LDL R5, [R1+0x188] ;  /* 0x0001880001057983 */ /* 0x000ea20000100800 */
[----:B---3--:R-:W-:-:S05]  /*6200*/  IMAD.X R7, R0, 0x1, R7, P3 ;  /* 0x0000000100077824 */ /* 0x008fca00018e0607 */
[----:B------:R-:W3:Y:S04]  /*6210*/  @P1 LDG.E.U8 R131, desc[UR14][R6.64] ;  /* 0x0000000e06831981 */ /* 0x000ee8000c1e1100 */
[----:B------:R-:W4:Y:S01]  /*6220*/  LDL R7, [R1+0x194] ;  /* 0x0001940001077983 */ /* 0x000f220000100800 */
[----:B--2---:R-:W-:-:S05]  /*6230*/  IMAD.X R5, R0, 0x1, R5, P2 ;  /* 0x0000000100057824 */ /* 0x004fca00010e0605 */
[----:B------:R0:W2:Y:S04]  /*6240*/  @P0 LDG.E.U8 R251, desc[UR14][R4.64] ;  /* 0x0000000e04fb0981 */ /* 0x0000a8000c1e1100 */
[----:B------:R-:W3:Y:S01]  /*6250*/  LDL R5, [R1+0x178] ;  /* 0x0001780001057983 */ /* 0x000ee20000100800 */
[C---:B0-----:R-:W-:Y:S02]  /*6260*/  IADD3 R4, P1, R2.reuse, R10, RZ ;  /* 0x0000000a02047210 */ /* 0x041fe40007f3e0ff */
[----:B------:R-:W-:Y:S01]  /*6270*/  PRMT R112, RZ, 0x7610, R112 ;  /* 0x00007610ff707816 */ /* 0x000fe20000000070 */
[----:B------:R-:W2:Y:S01]  /*6280*/  LDL R10, [R1+0x1a0] ;  /* 0x0001a000010a7983 */ /* 0x000ea20000100800 */
[----:B------:R-:W-:Y:S02]  /*6290*/  IADD3 R8, P3, R2, R9, RZ ;  /* 0x0000000902087210 */ /* 0x000fe40007f7e0ff */
[----:B------:R-:W-:-:S03]  /*62a0*/  PRMT R110, RZ, 0x7610, R110 ;  /* 0x00007610ff6e7816 */ /* 0x000fc6000000006e */
[----:B------:R-:W-:Y:S02]  /*62b0*/  IMAD.X R9, R0, 0x1, R11, P3 ;  /* 0x0000000100097824 */ /* 0x000fe400018e060b */
[----:B------:R-:W2:Y:S01]  /*62c0*/  LDL R11, [R1+0x1a8] ;  /* 0x0001a800010b7983 */ /* 0x000ea20000100800 */
[----:B----4-:R-:W-:-:S03]  /*62d0*/  IADD3 R6, P2, R2, R7, RZ ;  /* 0x0000000702067210 */ /* 0x010fc60007f5e0ff */
[----:B------:R-:W4:Y:S04]  /*62e0*/  @P0 LDG.E.U8 R110, desc[UR14][R8.64] ;  /* 0x0000000e086e0981 */ /* 0x000f28000c1e1100 */
[----:B------:R-:W2:Y:S04]  /*62f0*/  LDL R7, [R1+0x190] ;  /* 0x0001900001077983 */ /* 0x000ea80000100800 */
[----:B------:R-:W4:Y:S01]  /*6300*/  LDL R8, [R1+0x1a4] ;  /* 0x0001a40001087983 */ /* 0x000f220000100800 */
[----:B------:R-:W-:Y:S02]  /*6310*/  PRMT R69, RZ, 0x7610, R69 ;  /* 0x00007610ff457816 */ /* 0x000fe40000000045 */
[----:B------:R-:W-:Y:S01]  /*6320*/  PRMT R132, RZ, 0x7610, R132 ;  /* 0x00007610ff847816 */ /* 0x000fe20000000084 */
[----:B------:R-:W4:Y:S01]  /*6330*/  LDL R9, [R1+0x19c] ;  /* 0x00019c0001097983 */ /* 0x000f220000100800 */
[----:B---3--:R-:W-:-:S05]  /*6340*/  IMAD.X R5, R0, 0x1, R5, P1 ;  /* 0x0000000100057824 */ /* 0x008fca00008e0605 */
[----:B------:R-:W3:Y:S04]  /*6350*/  @P0 LDG.E.U8 R112, desc[UR14][R4.64] ;  /* 0x0000000e04700981 */ /* 0x000ee8000c1e1100 */
[----:B------:R-:W3:Y:S01]  /*6360*/  LDL R5, [R1+0x1ac] ;  /* 0x0001ac0001057983 */ /* 0x000ee20000100800 */
[----:B------:R-:W-:Y:S01]  /*6370*/  ISETP.GT.AND P1, PT, R3, 0x4, PT ;  /* 0x000000040300780c */ /* 0x000fe20003f24270 */
[----:B--2---:R-:W-:-:S05]  /*6380*/  IMAD.X R7, R0, 0x1, R7, P2 ;  /* 0x0000000100077824 */ /* 0x004fca00010e0607 */
[----:B------:R4:W2:Y:S01]  /*6390*/  @P0 LDG.E.U8 R69, desc[UR14][R6.64] ;  /* 0x0000000e06450981 */ /* 0x0008a2000c1e1100 */
[----:B------:R-:W-:Y:S02]  /*63a0*/  PRMT R133, RZ, 0x7610, R133 ;  /* 0x00007610ff857816 */ /* 0x000fe40000000085 */
[----:B----4-:R-:W-:-:S05]  /*63b0*/  IADD3 R6, P0, R2, R8, RZ ;  /* 0x0000000802067210 */ /* 0x010fca0007f1e0ff */
[----:B------:R-:W-:Y:S01]  /*63c0*/  IMAD.X R7, R0, 0x1, R10, P0 ;  /* 0x0000000100077824 */ /* 0x000fe200000e060a */
[----:B------:R-:W-:Y:S01]  /*63d0*/  PRMT R135, RZ, 0x7610, R135 ;  /* 0x00007610ff877816 */ /* 0x000fe20000000087 */
[----:B------:R-:W4:Y:S04]  /*63e0*/  LDL R10, [R1+0x1c0] ;  /* 0x0001c000010a7983 */ /* 0x000f280000100800 */
[----:B------:R0:W2:Y:S04]  /*63f0*/  @P1 LDG.E.U8 R133, desc[UR14][R6.64] ;  /* 0x0000000e06851981 */ /* 0x0000a8000c1e1100 */
[----:B------:R-:W4:Y:S01]  /*6400*/  LDL R7, [R1+0x1b0] ;  /* 0x0001b00001077983 */ /* 0x000f220000100800 */
[----:B---3--:R-:W-:-:S05]  /*6410*/  IADD3 R4, P2, R2, R5, RZ ;  /* 0x0000000502047210 */ /* 0x008fca0007f5e0ff */
[----:B------:R-:W-:Y:S02]  /*6420*/  IMAD.X R5, R0, 0x1, R11, P2 ;  /* 0x0000000100057824 */ /* 0x000fe400010e060b */
[----:B------:R-:W3:Y:S04]  /*6430*/  LDL R11, [R1+0x1c8] ;  /* 0x0001c800010b7983 */ /* 0x000ee80000100800 */
[----:B------:R1:W2:Y:S04]  /*6440*/  @P1 LDG.E.U8 R132, desc[UR14][R4.64] ;  /* 0x0000000e04841981 */ /* 0x0002a8000c1e1100 */
[----:B------:R-:W0:Y:S01]  /*6450*/  LDL R4, [R1+0x1b4] ;  /* 0x0001b40001047983 */ /* 0x000e220000100800 */
[----:B------:R-:W-:-:S03]  /*6460*/  IADD3 R8, P2, R2, R9, RZ ;  /* 0x0000000902087210 */ /* 0x000fc60007f5e0ff */
[----:B------:R-:W3:Y:S04]  /*6470*/  LDL R9, [R1+0x198] ;  /* 0x0001980001097983 */ /* 0x000ee80000100800 */
[----:B------:R-:W1:Y:S01]  /*6480*/  LDL R5, [R1+0x1cc] ;  /* 0x0001cc0001057983 */ /* 0x000e620000100800 */
[----:B0-----:R-:W-:-:S05]  /*6490*/  IADD3 R6, P3, R2, R4, RZ ;  /* 0x0000000402067210 */ /* 0x001fca0007f7e0ff */
[----:B----4-:R-:W-:-:S05]  /*64a0*/  IMAD.X R7, R0, 0x1, R7, P3 ;  /* 0x0000000100077824 */ /* 0x010fca00018e0607 */
[----:B------:R-:W4:Y:S04]  /*64b0*/  @P1 LDG.E.U8 R135, desc[UR14][R6.64] ;  /* 0x0000000e06871981 */ /* 0x000f28000c1e1100 */
[----:B------:R-:W2:Y:S04]  /*64c0*/  LDL R6, [R1+0x1bc] ;  /* 0x0001bc0001067983 */ /* 0x000ea80000100800 */
[----:B------:R-:W4:Y:S01]  /*64d0*/  LDL R7, [R1+0x1d4] ;  /* 0x0001d40001077983 */ /* 0x000f220000100800 */
[----:B------:R-:W-:Y:S01]  /*64e0*/  PRMT R134, RZ, 0x7610, R134 ;  /* 0x00007610ff867816 */ /* 0x000fe20000000086 */
[----:B---3--:R-:W-:Y:S01]  /*64f0*/  IMAD.X R9, R0, 0x1, R9, P2 ;  /* 0x0000000100097824 */ /* 0x008fe200010e0609 */
[----:B------:R-:W-:-:S02]  /*6500*/  ISETP.GT.AND P0, PT, R3, 0x5, PT ;  /* 0x000000050300780c */ /* 0x000fc40003f04270 */
[----:B-1----:R-:W-:Y:S02]  /*6510*/  IADD3 R4, P2, R2, R5, RZ ;  /* 0x0000000502047210 */ /* 0x002fe40007f5e0ff */
[----:B------:R-:W3:Y:S01]  /*6520*/  @P1 LDG.E.U8 R134, desc[UR14][R8.64] ;  /* 0x0000000e08861981 */ /* 0x000ee2000c1e1100 */
[----:B------:R-:W-:Y:S02]  /*6530*/  PRMT R115, RZ, 0x7610, R115 ;  /* 0x00007610ff737816 */ /* 0x000fe40000000073 */
[----:B------:R-:W-:Y:S01]  /*6540*/  IMAD.X R5, R0, 0x1, R11, P2 ;  /* 0x0000000100057824 */ /* 0x000fe200010e060b */
[----:B------:R-:W-:Y:S01]  /*6550*/  PRMT R119, RZ, 0x7610, R119 ;  /* 0x00007610ff777816 */ /* 0x000fe20000000077 */
[----:B------:R-:W3:Y:S04]  /*6560*/  LDL R11, [R1+0x1ec] ;  /* 0x0001ec00010b7983 */ /* 0x000ee80000100800 */
[----:B------:R2:W3:Y:S04]  /*6570*/  @P0 LDG.E.U8 R115, desc[UR14][R4.64] ;  /* 0x0000000e04730981 */ /* 0x0004e8000c1e1100 */
[----:B------:R-:W3:Y:S04]  /*6580*/  LDL R9, [R1+0x1c4] ;  /* 0x0001c40001097983 */ /* 0x000ee80000100800 */
[----:B------:R-:W3:Y:S01]  /*6590*/  LDL R5, [R1+0x1b8] ;  /* 0x0001b80001057983 */ /* 0x000ee20000100800 */
[----:B--2---:R-:W-:-:S02]  /*65a0*/  IADD3 R4, P1, R2, R6, RZ ;  /* 0x0000000602047210 */ /* 0x004fc40007f3e0ff */
[C---:B----4-:R-:W-:Y:S02]  /*65b0*/  IADD3 R6, P2, R2.reuse, R7, RZ ;  /* 0x0000000702067210 */ /* 0x050fe40007f5e0ff */
[----:B------:R-:W2:Y:S01]  /*65c0*/  LDL R7, [R1+0x1d0] ;  /* 0x0001d00001077983 */ /* 0x000ea20000100800 */
[----:B------:R-:W-:Y:S02]  /*65d0*/  PRMT R136, RZ, 0x7610, R136 ;  /* 0x00007610ff887816 */ /* 0x000fe40000000088 */
[----:B---3--:R-:W-:-:S05]  /*65e0*/  IADD3 R8, P3, R2, R9, RZ ;  /* 0x0000000902087210 */ /* 0x008fca0007f7e0ff */
[C---:B------:R-:W-:Y:S02]  /*65f0*/  IMAD.X R9, R0.reuse, 0x1, R10, P3 ;  /* 0x0000000100097824 */ /* 0x040fe400018e060a */
[----:B------:R-:W3:Y:S04]  /*6600*/  LDL R10, [R1+0x1e8] ;  /* 0x0001e800010a7983 */ /* 0x000ee80000100800 */
[----:B------:R-:W4:Y:S04]  /*6610*/  @P0 LDG.E.U8 R119, desc[UR14][R8.64] ;  /* 0x0000000e08770981 */ /* 0x000f28000c1e1100 */
[----:B------:R-:W4:Y:S04]  /*6620*/  LDL R8, [R1+0x1e4] ;  /* 0x0001e40001087983 */ /* 0x000f280000100800 */
[----:B------:R-:W4:Y:S01]  /*6630*/  LDL R9, [R1+0x1dc] ;  /* 0x0001dc0001097983 */ /* 0x000f220000100800 */
[----:B--2---:R-:W-:-:S05]  /*6640*/  IMAD.X R7, R0, 0x1, R7, P2 ;  /* 0x0000000100077824 */ /* 0x004fca00010e0607 */
[----:B------:R-:W2:Y:S04]  /*6650*/  @P0 LDG.E.U8 R136, desc[UR14][R6.64] ;  /* 0x0000000e06880981 */ /* 0x000ea8000c1e1100 */
[----:B------:R-:W2:Y:S01]  /*6660*/  LDL R7, [R1+0x1e0] ;  /* 0x0001e00001077983 */ /* 0x000ea20000100800 */
[----:B------:R-:W-:Y:S01]  /*6670*/  PRMT R117, RZ, 0x7610, R117 ;  /* 0x00007610ff757816 */ /* 0x000fe20000000075 */
[----:B------:R-:W-:Y:S01]  /*6680*/  IMAD.X R5, R0, 0x1, R5, P1 ;  /* 0x0000000100057824 */ /* 0x000fe200008e0605 */
[----:B------:R-:W-:-:S04]  /*6690*/  ISETP.GT.AND P1, PT, R3, 0x6, PT ;  /* 0x000000060300780c */ /* 0x000fc80003f24270 */
[----:B------:R0:W2:Y:S01]  /*66a0*/  @P0 LDG.E.U8 R117, desc[UR14][R4.64] ;  /* 0x0000000e04750981 */ /* 0x0000a2000c1e1100 */
[----:B------:R-:W-:Y:S02]  /*66b0*/  PRMT R114, RZ, 0x7610, R114 ;  /* 0x00007610ff727816 */ /* 0x000fe40000000072 */
[----:B0-----:R-:W-:Y:S02]  /*66c0*/  IADD3 R4, P2, R2, R11, RZ ;  /* 0x0000000b02047210 */ /* 0x001fe40007f5e0ff */
[----:B------:R-:W-:Y:S01]  /*66d0*/  PRMT R137, RZ, 0x7610, R137 ;  /* 0x00007610ff897816 */ /* 0x000fe20000000089 */
[----:B------:R-:W2:Y:S02]  /*66e0*/  LDL R11, [R1+0x20c] ;  /* 0x00020c00010b7983 */ /* 0x000ea40000100800 */
[----:B---3--:R-:W-:Y:S01]  /*66f0*/  IMAD.X R5, R0, 0x1, R10, P2 ;  /* 0x0000000100057824 */ /* 0x008fe200010e060a */
[C---:B----4-:R-:W-:Y:S01]  /*6700*/  IADD3 R6, P0, R2.reuse, R8, RZ ;  /* 0x0000000802067210 */ /* 0x050fe20007f1e0ff */
[----:B------:R-:W3:Y:S01]  /*6710*/  LDL R10, [R1+0x208] ;  /* 0x00020800010a7983 */ /* 0x000ee20000100800 */
[----:B------:R-:W-:-:S03]  /*6720*/  IADD3 R8, P2, R2, R9, RZ ;  /* 0x0000000902087210 */ /* 0x000fc60007f5e0ff */
[----:B------:R-:W4:Y:S04]  /*6730*/  @P1 LDG.E.U8 R114, desc[UR14][R4.64] ;  /* 0x0000000e04721981 */ /* 0x000f28000c1e1100 */
[----:B------:R-:W3:Y:S04]  /*6740*/  LDL R9, [R1+0x1d8] ;  /* 0x0001d80001097983 */ /* 0x000ee80000100800 */
[----:B------:R-:W4:Y:S01]  /*6750*/  LDL R5, [R1+0x1f4] ;  /* 0x0001f40001057983 */ /* 0x000f220000100800 */
[----:B--2---:R-:W-:-:S05]  /*6760*/  IMAD.X R7, R0, 0x1, R7, P0 ;  /* 0x0000000100077824 */ /* 0x004fca00000e0607 */
[----:B------:R4:W2:Y:S04]  /*6770*/  @P1 LDG.E.U8 R137, desc[UR14][R6.64] ;  /* 0x0000000e06891981 */ /* 0x0008a8000c1e1100 */
[----:B------:R-:W2:Y:S01]  /*6780*/  LDL R7, [R1+0x1f0] ;  /* 0x0001f00001077983 */ /* 0x000ea20000100800 */
[----:B------:R-:W-:Y:S02]  /*6790*/  PRMT R138, RZ, 0x7610, R138 ;  /* 0x00007610ff8a7816 */ /* 0x000fe4000000008a */
[----:B------:R-:W-:Y:S01]  /*67a0*/  PRMT R139, RZ, 0x7610, R139 ;  /* 0x00007610ff8b7816 */ /* 0x000fe2000000008b */
[----:B---3--:R-:W-:-:S05]  /*67b0*/  IMAD.X R9, R0, 0x1, R9, P2 ;  /* 0x0000000100097824 */ /* 0x008fca00010e0609 */
[----:B------:R0:W3:Y:S01]  /*67c0*/  @P1 LDG.E.U8 R138, desc[UR14][R8.64] ;  /* 0x0000000e088a1981 */ /* 0x0000e2000c1e1100 */
[----:B----4-:R-:W-:-:S03]  /*67d0*/  IADD3 R6, P3, R2, R5, RZ ;  /* 0x0000000502067210 */ /* 0x010fc60007f7e0ff */
[----:B------:R-:W0:Y:S02]  /*67e0*/  LDL R9, [R1+0x204] ;  /* 0x0002040001097983 */ /* 0x000e240000100800 */
[----:B--2---:R-:W-:-:S05]  /*67f0*/  IMAD.X R7, R0, 0x1, R7, P3 ;  /* 0x0000000100077824 */ /* 0x004fca00018e0607 */
[----:B------:R-:W2:Y:S04]  /*6800*/  @P1 LDG.E.U8 R139, desc[UR14][R6.64] ;  /* 0x0000000e068b1981 */ /* 0x000ea8000c1e1100 */
[----:B------:R-:W4:Y:S04]  /*6810*/  LDL R6, [R1+0x1fc] ;  /* 0x0001fc0001067983 */ /* 0x000f280000100800 */
[----:B------:R-:W3:Y:S01]  /*6820*/  LDL R7, [R1+0x220] ;  /* 0x0002200001077983 */ /* 0x000ee20000100800 */
[----:B------:R-:W-:Y:S02]  /*6830*/  ISETP.GT.AND P0, PT, R3, 0x7, PT ;  /* 0x000000070300780c */ /* 0x000fe40003f04270 */
[----:B------:R-:W-:-:S02]  /*6840*/  IADD3 R4, P2, R2, R11, RZ ;  /* 0x0000000b02047210 */ /* 0x000fc40007f5e0ff */
[----:B------:R-:W2:Y:S01]  /*6850*/  LDL R11, [R1+0x1f8] ;  /* 0x0001f800010b7983 */ /* 0x000ea20000100800 */
[----:B------:R-:W-:Y:S02]  /*6860*/  PRMT R72, RZ, 0x7610, R72 ;  /* 0x00007610ff487816 */ /* 0x000fe40000000048 */
[----:B------:R-:W-:Y:S01]  /*6870*/  IMAD.X R5, R0, 0x1, R10, P2 ;  /* 0x0000000100057824 */ /* 0x000fe200010e060a */
[----:B------:R-:W-:Y:S01]  /*6880*/  PRMT R116, RZ, 0x7610, R116 ;  /* 0x00007610ff747816 */ /* 0x000fe20000000074 */
[----:B------:R-:W2:Y:S01]  /*6890*/  LDL R10, [R1+0x238] ;  /* 0x00023800010a7983 */ /* 0x000ea20000100800 */
[----:B0-----:R-:W-:-:S03]  /*68a0*/  IADD3 R8, P3, R2, R9, RZ ;  /* 0x0000000902087210 */ /* 0x001fc60007f7e0ff */
[----:B------:R4:W2:Y:S04]  /*68b0*/  @P0 LDG.E.U8 R72, desc[UR14][R4.64] ;  /* 0x0000000e04480981 */ /* 0x0008a8000c1e1100 */
[----:B------:R-:W2:Y:S01]  /*68c0*/  LDL R9, [R1+0x200] ;  /* 0x0002000001097983 */ /* 0x000ea20000100800 */
[C---:B----4-:R-:W-:Y:S02]  /*68d0*/  IADD3 R4, P1, R2.reuse, R6, RZ ;  /* 0x0000000602047210 */ /* 0x050fe40007f3e0ff */
[----:B---3--:R-:W-:Y:S02]  /*68e0*/  IADD3 R6, P2, R2, R7, RZ ;  /* 0x0000000702067210 */ /* 0x008fe40007f5e0ff */
[----:B------:R-:W3:Y:S01]  /*68f0*/  LDL R7, [R1+0x210] ;  /* 0x0002100001077983 */ /* 0x000ee20000100800 */
[----:B------:R-:W-:Y:S01]  /*6900*/  PRMT R118, RZ, 0x7610, R118 ;  /* 0x00007610ff767816 */ /* 0x000fe20000000076 */
[C---:B--2---:R-:W-:Y:S01]  /*6910*/  IMAD.X R5, R0.reuse, 0x1, R11, P1 ;  /* 0x0000000100057824 */ /* 0x044fe200008e060b */
[----:B------:R-:W-:Y:S01]  /*6920*/  PRMT R140, RZ, 0x7610, R140 ;  /* 0x00007610ff8c7816 */ /* 0x000fe2000000008c */
[----:B------:R-:W2:Y:S04]  /*6930*/  LDL R11, [R1+0x224] ;  /* 0x00022400010b7983 */ /* 0x000ea80000100800 */
[----:B------:R0:W4:Y:S01]  /*6940*/  @P0 LDG.E.U8 R116, desc[UR14][R4.64] ;  /* 0x0000000e04740981 */ /* 0x000122000c1e1100 */
[----:B------:R-:W-:-:S03]  /*6950*/  IMAD.X R9, R0, 0x1, R9, P3 ;  /* 0x0000000100097824 */ /* 0x000fc600018e0609 */
[----:B------:R-:W2:Y:S04]  /*6960*/  LDL R5, [R1+0x230] ;  /* 0x0002300001057983 */ /* 0x000ea80000100800 */
[----:B------:R-:W4:Y:S04]  /*6970*/  @P0 LDG.E.U8 R118, desc[UR14][R8.64] ;  /* 0x0000000e08760981 */ /* 0x000f28000c1e1100 */
[----:B------:R-:W4:Y:S01]  /*6980*/  LDL R8, [R1+0x234] ;  /* 0x0002340001087983 */ /* 0x000f220000100800 */
[----:B---3--:R-:W-:Y:S01]  /*6990*/  IMAD.X R7, R0, 0x1, R7, P2 ;  /* 0x0000000100077824 */ /* 0x008fe200010e0607 */
[----:B------:R-:W-:-:S02]  /*69a0*/  ISETP.GT.AND P1, PT, R3, 0x8, PT ;  /* 0x000000080300780c */ /* 0x000fc40003f24270 */
[----:B------:R-:W3:Y:S04]  /*69b0*/  LDL R9, [R1+0x228] ;  /* 0x0002280001097983 */ /* 0x000ee80000100800 */
[----:B------:R2:W3:Y:S04]  /*69c0*/  @P0 LDG.E.U8 R140, desc[UR14][R6.64] ;  /* 0x0000000e068c0981 */ /* 0x0004e8000c1e1100 */
[----:B------:R-:W3:Y:S01]  /*69d0*/  LDL R7, [R1+0x22c] ;  /* 0x00022c0001077983 */ /* 0x000ee20000100800 */
[C---:B0-----:R-:W-:Y:S02]  /*69e0*/  IADD3 R4, P2, R2.reuse, R10, RZ ;  /* 0x0000000a02047210 */ /* 0x041fe40007f5e0ff */
[----:B--2---:R-:W-:Y:S01]  /*69f0*/  IADD3 R6, P0, R2, R5, RZ ;  /* 0x0000000502067210 */ /* 0x004fe20007f1e0ff */
[----:B------:R-:W2:Y:S01]  /*6a00*/  LDL R10, [R1+0x258] ;  /* 0x00025800010a7983 */ /* 0x000ea20000100800 */
[----:B------:R-:W-:-:S02]  /*6a10*/  PRMT R71, RZ, 0x7610, R71 ;  /* 0x00007610ff477816 */ /* 0x000fc40000000047 */
[----:B------:R-:W-:Y:S01]  /*6a20*/  PRMT R141, RZ, 0x7610, R141 ;  /* 0x00007610ff8d7816 */ /* 0x000fe2000000008d */
[----:B----4-:R-:W-:-:S05]  /*6a30*/  IMAD.X R5, R0, 0x1, R8, P2 ;  /* 0x0000000100057824 */ /* 0x010fca00010e0608 */
[----:B------:R-:W4:Y:S04]  /*6a40*/  @P1 LDG.E.U8 R71, desc[UR14][R4.64] ;  /* 0x0000000e04471981 */ /* 0x000f28000c1e1100 */
[----:B------:R-:W2:Y:S01]  /*6a50*/  LDL R5, [R1+0x240] ;  /* 0x0002400001057983 */ /* 0x000ea20000100800 */
[----:B---3--:R-:W-:-:S05]  /*6a60*/  IMAD.X R7, R0, 0x1, R7, P0 ;  /* 0x0000000100077824 */ /* 0x008fca00000e0607 */
[----:B------:R2:W3:Y:S04]  /*6a70*/  @P1 LDG.E.U8 R141, desc[UR14][R6.64] ;  /* 0x0000000e068d1981 */ /* 0x0004e8000c1e1100 */
[----:B------:R-:W4:Y:S01]  /*6a80*/  LDL R7, [R1+0x23c] ;  /* 0x00023c0001077983 */ /* 0x000f220000100800 */
[----:B------:R-:W-:Y:S02]  /*6a90*/  IADD3 R8, P2, R2, R9, RZ ;  /* 0x0000000902087210 */ /* 0x000fe40007f5e0ff */
[----:B------:R-:W-:-:S03]  /*6aa0*/  PRMT R142, RZ, 0x7610, R142 ;  /* 0x00007610ff8e7816 */ /* 0x000fc6000000008e */
[----:B------:R-:W-:Y:S02]  /*6ab0*/  IMAD.X R9, R0, 0x1, R11, P2 ;  /* 0x0000000100097824 */ /* 0x000fe400010e060b */
[----:B------:R-:W3:Y:S01]  /*6ac0*/  LDL R11, [R1+0x248] ;  /* 0x00024800010b7983 */ /* 0x000ee20000100800 */
[----:B--2---:R-:W-:-:S03]  /*6ad0*/  IADD3 R6, P3, R2, R5, RZ ;  /* 0x0000000502067210 */ /* 0x004fc60007f7e0ff */
[----:B------:R0:W2:Y:S04]  /*6ae0*/  @P1 LDG.E.U8 R142, desc[UR14][R8.64] ;  /* 0x0000000e088e1981 */ /* 0x0000a8000c1e1100 */
[----:B------:R-:W3:Y:S01]  /*6af0*/  LDL R5, [R1+0x254] ;  /* 0x0002540001057983 */ /* 0x000ee20000100800 */
[----:B------:R-:W-:Y:S02]  /*6b00*/  PRMT R143, RZ, 0x7610, R143 ;  /* 0x00007610ff8f7816 */ /* 0x000fe4000000008f */
[----:B------:R-:W-:Y:S02]  /*6b10*/  IADD3 R4, P2, R2, R10, RZ ;  /* 0x0000000a02047210 */ /* 0x000fe40007f5e0ff */
[----:B------:R-:W2:Y:S04]  /*6b20*/  LDL R10, [R1+0x244] ;  /* 0x00024400010a7983 */ /* 0x000ea80000100800 */
[----:B------:R-:W0:Y:S01]  /*6b30*/  LDL R9, [R1+0x250] ;  /* 0x0002500001097983 */ /* 0x000e220000100800 */
[----:B----4-:R-:W-:-:S05]  /*6b40*/  IMAD.X R7, R0, 0x1, R7, P3 ;  /* 0x0000000100077824 */ /* 0x010fca00018e0607 */
[----:B------:R-:W4:Y:S04]  /*6b50*/  @P1 LDG.E.U8 R143, desc[UR14][R6.64] ;  /* 0x0000000e068f1981 */ /* 0x000f28000c1e1100 */
[----:B------:R-:W4:Y:S01]  /*6b60*/  LDL R7, [R1+0x260] ;  /* 0x0002600001077983 */ /* 0x000f220000100800 */
[----:B------:R-:W-:Y:S02]  /*6b70*/  ISETP.GT.AND P0, PT, R3, 0x9, PT ;  /* 0x000000090300780c */ /* 0x000fe40003f04270 */
[----:B------:R-:W-:Y:S01]  /*6b80*/  PRMT R57, RZ, 0x7610, R57 ;  /* 0x00007610ff397816 */ /* 0x000fe20000000039 */
[----:B---3--:R-:W-:Y:S01]  /*6b90*/  IMAD.X R5, R0, 0x1, R5, P2 ;  /* 0x0000000100057824 */ /* 0x008fe200010e0605 */
[----:B------:R-:W-:-:S09]  /*6ba0*/  PRMT R59, RZ, 0x7610, R59 ;  /* 0x00007610ff3b7816 */ /* 0x000fd2000000003b */
[----:B------:R1:W3:Y:S01]  /*6bb0*/  @P0 LDG.E.U8 R57, desc[UR14][R4.64] ;  /* 0x0000000e04390981 */ /* 0x0002e2000c1e1100 */
[----:B0-----:R-:W-:-:S03]  /*6bc0*/  IADD3 R8, P3, R2, R9, RZ ;  /* 0x0000000902087210 */ /* 0x001fc60007f7e0ff */
[----:B------:R-:W3:Y:S01]  /*6bd0*/  LDL R9, [R1+0x24c] ;  /* 0x00024c0001097983 */ /* 0x000ee20000100800 */
[----:B-1----:R-:W-:Y:S02]  /*6be0*/  IADD3 R4, P1, R2, R11, RZ ;  /* 0x0000000b02047210 */ /* 0x002fe40007f3e0ff */
[----:B------:R-:W-:Y:S01]  /*6bf0*/  PRMT R61, RZ, 0x7610, R61 ;  /* 0x00007610ff3d7816 */ /* 0x000fe2000000003d */
[----:B------:R-:W3:Y:S02]  /*6c00*/  LDL R11, [R1+0x26c] ;  /* 0x00026c00010b7983 */ /* 0x000ee40000100800 */
[----:B--2---:R-:W-:Y:S01]  /*6c10*/  IMAD.X R5, R0, 0x1, R10, P1 ;  /* 0x0000000100057824 */ /* 0x004fe200008e060a */
        /* <DEDUP_REMOVED lines=229> */
[----:B------:R-:W3:Y:S01]  /*7a70*/  LDL R10, [R1+0x388] ;  /* 0x00038800010a7983 */ /* 0x000ee20000100800 */
[----:B------:R-:W-:-:S03]  /*7a80*/  PRMT R47, RZ, 0x7610, R47 ;  /* 0x00007610ff2f7816 */ /* 0x000fc6000000002f */
[----:B------:R-:W3:Y:S04]  /*7a90*/  LDL R7, [R1+0x37c] ;  /* 0x00037c0001077983 */ /* 0x000ee80000100800 */
[----:B------:R0:W3:Y:S04]  /*7aa0*/  @P1 LDG.E.U8 R98, desc[UR14][R8.64] ;  /* 0x0000000e08621981 */ /* 0x0000e8000c1e1100 */
[----:B------:R-:W0:Y:S01]  /*7ab0*/  LDL R9, [R1+0x390] ;  /* 0x0003900001097983 */ /* 0x000e220000100800 */
[C---:B----4-:R-:W-:Y:S02]  /*7ac0*/  IADD3 R6, P3, R2.reuse, R4, RZ ;  /* 0x0000000402067210 */ /* 0x050fe40007f7e0ff */
[----:B--2---:R-:W-:-:S02]  /*7ad0*/  IADD3 R4, P2, R2, R5, RZ ;  /* 0x0000000502047210 */ /* 0x004fc40007f5e0ff */
[----:B------:R-:W2:Y:S01]  /*7ae0*/  LDL R5, [R1+0x394] ;  /* 0x0003940001057983 */ /* 0x000ea20000100800 */
[----:B------:R-:W-:Y:S02]  /*7af0*/  PRMT R99, RZ, 0x7610, R99 ;  /* 0x00007610ff637816 */ /* 0x000fe40000000063 */
[----:B--2---:R-:W-:-:S05]  /*7b00*/  IMAD.X R5, R0, 0x1, R5, P2 ;  /* 0x0000000100057824 */ /* 0x004fca00010e0605 */
[----:B------:R1:W2:Y:S04]  /*7b10*/  @P0 LDG.E.U8 R47, desc[UR14][R4.64] ;  /* 0x0000000e042f0981 */ /* 0x0002a8000c1e1100 */
[----:B------:R-:W4:Y:S01]  /*7b20*/  LDL R5, [R1+0x384] ;  /* 0x0003840001057983 */ /* 0x000f220000100800 */
[----:B---3--:R-:W-:Y:S01]  /*7b30*/  IMAD.X R7, R0, 0x1, R7, P3 ;  /* 0x0000000100077824 */ /* 0x008fe200018e0607 */
[----:B0-----:R-:W-:-:S04]  /*7b40*/  IADD3 R8, P3, R2, R9, RZ ;  /* 0x0000000902087210 */ /* 0x001fc80007f7e0ff */
[----:B------:R0:W3:Y:S01]  /*7b50*/  @P1 LDG.E.U8 R99, desc[UR14][R6.64] ;  /* 0x0000000e06631981 */ /* 0x0000e2000c1e1100 */
[----:B-1----:R-:W-:Y:S01]  /*7b60*/  IADD3 R4, P1, R2, R10, RZ ;  /* 0x0000000a02047210 */ /* 0x002fe20007f3e0ff */
[----:B------:R-:W-:Y:S01]  /*7b70*/  IMAD.X R9, R0, 0x1, R11, P3 ;  /* 0x0000000100097824 */ /* 0x000fe200018e060b */
[----:B------:R-:W-:Y:S01]  /*7b80*/  PRMT R52, RZ, 0x7610, R52 ;  /* 0x00007610ff347816 */ /* 0x000fe20000000034 */
[----:B------:R-:W2:Y:S01]  /*7b90*/  LDL R11, [R1+0x3b4] ;  /* 0x0003b400010b7983 */ /* 0x000ea20000100800 */
[----:B------:R-:W-:Y:S02]  /*7ba0*/  PRMT R50, RZ, 0x7610, R50 ;  /* 0x00007610ff327816 */ /* 0x000fe40000000032 */
[----:B------:R-:W-:Y:S01]  /*7bb0*/  PRMT R100, RZ, 0x7610, R100 ;  /* 0x00007610ff647816 */ /* 0x000fe20000000064 */
[----:B------:R-:W3:Y:S04]  /*7bc0*/  LDL R10, [R1+0x3a8] ;  /* 0x0003a800010a7983 */ /* 0x000ee80000100800 */
[----:B------:R-:W0:Y:S04]  /*7bd0*/  LDL R7, [R1+0x3a0] ;  /* 0x0003a00001077983 */ /* 0x000e280000100800 */
[----:B------:R-:W3:Y:S04]  /*7be0*/  @P0 LDG.E.U8 R52, desc[UR14][R8.64] ;  /* 0x0000000e08340981 */ /* 0x000ee8000c1e1100 */
[----:B------:R-:W2:Y:S01]  /*7bf0*/  LDL R8, [R1+0x39c] ;  /* 0x00039c0001087983 */ /* 0x000ea20000100800 */
[----:B------:R-:W-:-:S03]  /*7c00*/  PRMT R48, RZ, 0x7610, R48 ;  /* 0x00007610ff307816 */ /* 0x000fc60000000030 */
[----:B------:R-:W3:Y:S01]  /*7c10*/  LDL R9, [R1+0x3a4] ;  /* 0x0003a40001097983 */ /* 0x000ee20000100800 */
[----:B----4-:R-:W-:-:S05]  /*7c20*/  IMAD.X R5, R0, 0x1, R5, P1 ;  /* 0x0000000100057824 */ /* 0x010fca00008e0605 */
[----:B------:R1:W4:Y:S04]  /*7c30*/  @P0 LDG.E.U8 R50, desc[UR14][R4.64] ;  /* 0x0000000e04320981 */ /* 0x000328000c1e1100 */
[----:B------:R-:W1:Y:S01]  /*7c40*/  LDL R5, [R1+0x3b8] ;  /* 0x0003b80001057983 */ /* 0x000e620000100800 */
[----:B0-----:R-:W-:-:S05]  /*7c50*/  IADD3 R6, P2, R2, R7, RZ ;  /* 0x0000000702067210 */ /* 0x001fca0007f5e0ff */
[----:B--2---:R-:W-:Y:S01]  /*7c60*/  IMAD.X R7, R0, 0x1, R8, P2 ;  /* 0x0000000100077824 */ /* 0x004fe200010e0608 */
[----:B------:R-:W-:Y:S01]  /*7c70*/  ISETP.GT.AND P1, PT, R3, 0x14, PT ;  /* 0x000000140300780c */ /* 0x000fe20003f24270 */
[----:B------:R-:W2:Y:S04]  /*7c80*/  LDL R8, [R1+0x3c0] ;  /* 0x0003c00001087983 */ /* 0x000ea80000100800 */
[----:B------:R0:W4:Y:S04]  /*7c90*/  @P0 LDG.E.U8 R100, desc[UR14][R6.64] ;  /* 0x0000000e06640981 */ /* 0x000128000c1e1100 */
[----:B------:R-:W2:Y:S01]  /*7ca0*/  LDL R7, [R1+0x3ac] ;  /* 0x0003ac0001077983 */ /* 0x000ea20000100800 */
[----:B-1----:R-:W-:-:S03]  /*7cb0*/  IADD3 R4, P2, R2, R5, RZ ;  /* 0x0000000502047210 */ /* 0x002fc60007f5e0ff */
[----:B------:R-:W0:Y:S02]  /*7cc0*/  LDL R5, [R1+0x3b0] ;  /* 0x0003b00001057983 */ /* 0x000e240000100800 */
[----:B0-----:R-:W-:Y:S01]  /*7cd0*/  IADD3 R6, P0, R2, R5, RZ ;  /* 0x0000000502067210 */ /* 0x001fe20007f1e0ff */
[----:B------:R-:W-:-:S05]  /*7ce0*/  IMAD.X R5, R0, 0x1, R11, P2 ;  /* 0x0000000100057824 */ /* 0x000fca00010e060b */
[----:B------:R0:W4:Y:S04]  /*7cf0*/  @P1 LDG.E.U8 R48, desc[UR14][R4.64] ;  /* 0x0000000e04301981 */ /* 0x000128000c1e1100 */
[----:B------:R-:W0:Y:S01]  /*7d00*/  LDL R5, [R1+0x3d8] ;  /* 0x0003d80001057983 */ /* 0x000e220000100800 */
[----:B---3--:R-:W-:Y:S01]  /*7d10*/  IADD3 R10, P2, R2, R10, RZ ;  /* 0x0000000a020a7210 */ /* 0x008fe20007f5e0ff */
[----:B--2---:R-:W-:Y:S01]  /*7d20*/  IMAD.X R7, R0, 0x1, R7, P0 ;  /* 0x0000000100077824 */ /* 0x004fe200000e0607 */
[----:B------:R-:W-:-:S03]  /*7d30*/  PRMT R101, RZ, 0x7610, R101 ;  /* 0x00007610ff657816 */ /* 0x000fc60000000065 */
[----:B------:R-:W-:-:S03]  /*7d40*/  IMAD.X R11, R0, 0x1, R9, P2 ;  /* 0x00000001000b7824 */ /* 0x000fc600010e0609 */
[----:B------:R1:W2:Y:S04]  /*7d50*/  @P1 LDG.E.U8 R101, desc[UR14][R6.64] ;  /* 0x0000000e06651981 */ /* 0x0002a8000c1e1100 */
[----:B------:R-:W3:Y:S04]  /*7d60*/  LDL R6, [R1+0x3bc] ;  /* 0x0003bc0001067983 */ /* 0x000ee80000100800 */
[----:B------:R-:W1:Y:S01]  /*7d70*/  LDL R7, [R1+0x3d0] ;  /* 0x0003d00001077983 */ /* 0x000e620000100800 */
[----:B0-----:R-:W-:-:S03]  /*7d80*/  IADD3 R4, P2, R2, R5, RZ ;  /* 0x0000000502047210 */ /* 0x001fc60007f5e0ff */
[----:B------:R-:W4:Y:S01]  /*7d90*/  LDL R5, [R1+0x3d4] ;  /* 0x0003d40001057983 */ /* 0x000f220000100800 */
[----:B------:R-:W-:Y:S02]  /*7da0*/  ISETP.GT.AND P0, PT, R3, 0x15, PT ;  /* 0x000000150300780c */ /* 0x000fe40003f04270 */
[----:B------:R-:W-:Y:S02]  /*7db0*/  IADD3 R8, P3, R2, R8, RZ ;  /* 0x0000000802087210 */ /* 0x000fe40007f7e0ff */
[----:B------:R-:W-:Y:S02]  /*7dc0*/  PRMT R45, RZ, 0x7610, R45 ;  /* 0x00007610ff2d7816 */ /* 0x000fe4000000002d */
[----:B------:R-:W-:Y:S01]  /*7dd0*/  PRMT R103, RZ, 0x7610, R103 ;  /* 0x00007610ff677816 */ /* 0x000fe20000000067 */
[----:B---3--:R-:W-:Y:S01]  /*7de0*/  IMAD.X R9, R0, 0x1, R6, P3 ;  /* 0x0000000100097824 */ /* 0x008fe200018e0606 */
[----:B-1----:R-:W-:-:S04]  /*7df0*/  IADD3 R6, P3, R2, R7, RZ ;  /* 0x0000000702067210 */ /* 0x002fc80007f7e0ff */
[----:B------:R0:W3:Y:S04]  /*7e00*/  @P1 LDG.E.U8 R103, desc[UR14][R8.64] ;  /* 0x0000000e08671981 */ /* 0x0000e8000c1e1100 */
[----:B------:R-:W2:Y:S04]  /*7e10*/  LDL R7, [R1+0x3cc] ;  /* 0x0003cc0001077983 */ /* 0x000ea80000100800 */
[----:B------:R-:W0:Y:S01]  /*7e20*/  LDL R9, [R1+0x3c8] ;  /* 0x0003c80001097983 */ /* 0x000e220000100800 */
[----:B----4-:R-:W-:-:S05]  /*7e30*/  IMAD.X R5, R0, 0x1, R5, P2 ;  /* 0x0000000100057824 */ /* 0x010fca00010e0605 */
[----:B------:R1:W4:Y:S04]  /*7e40*/  @P0 LDG.E.U8 R45, desc[UR14][R4.64] ;  /* 0x0000000e042d0981 */ /* 0x000328000c1e1100 */
[----:B------:R-:W1:Y:S01]  /*7e50*/  LDL R5, [R1+0x3e0] ;  /* 0x0003e00001057983 */ /* 0x000e620000100800 */
[----:B------:R-:W-:Y:S01]  /*7e60*/  PRMT R43, RZ, 0x7610, R43 ;  /* 0x00007610ff2b7816 */ /* 0x000fe2000000002b */
[----:B--2---:R-:W-:-:S05]  /*7e70*/  IMAD.X R7, R0, 0x1, R7, P3 ;  /* 0x0000000100077824 */ /* 0x004fca00018e0607 */
[----:B------:R2:W3:Y:S01]  /*7e80*/  @P0 LDG.E.U8 R43, desc[UR14][R6.64] ;  /* 0x0000000e062b0981 */ /* 0x0004e2000c1e1100 */
[----:B0-----:R-:W-:-:S03]  /*7e90*/  IADD3 R8, P2, R2, R9, RZ ;  /* 0x0000000902087210 */ /* 0x001fc60007f5e0ff */
[----:B------:R-:W2:Y:S04]  /*7ea0*/  LDL R9, [R1+0x3c4] ;  /* 0x0003c40001097983 */ /* 0x000ea80000100800 */
[----:B------:R-:W4:Y:S01]  /*7eb0*/  LDL R7, [R1+0x3f8] ;  /* 0x0003f80001077983 */ /* 0x000f220000100800 */
[----:B-1----:R-:W-:-:S03]  /*7ec0*/  IADD3 R4, P3, R2, R5, RZ ;  /* 0x0000000502047210 */ /* 0x002fc60007f7e0ff */
[----:B------:R-:W3:Y:S01]  /*7ed0*/  LDL R5, [R1+0x3dc] ;  /* 0x0003dc0001057983 */ /* 0x000ee20000100800 */
[----:B------:R-:W-:Y:S01]  /*7ee0*/  PRMT R104, RZ, 0x7610, R104 ;  /* 0x00007610ff687816 */ /* 0x000fe20000000068 */
[----:B--2---:R-:W-:Y:S01]  /*7ef0*/  IMAD.X R9, R0, 0x1, R9, P2 ;  /* 0x0000000100097824 */ /* 0x004fe200010e0609 */
[----:B----4-:R-:W-:Y:S02]  /*7f00*/  IADD3 R6, P2, R2, R7, RZ ;  /* 0x0000000702067210 */ /* 0x010fe40007f5e0ff */
[----:B------:R-:W2:Y:S01]  /*7f10*/  LDL R7, [R1+0x3f4] ;  /* 0x0003f40001077983 */ /* 0x000ea20000100800 */
[----:B---3--:R-:W-:-:S05]  /*7f20*/  IMAD.X R5, R0, 0x1, R5, P3 ;  /* 0x0000000100057824 */ /* 0x008fca00018e0605 */
[----:B------:R0:W3:Y:S04]  /*7f30*/  @P0 LDG.E.U8 R104, desc[UR14][R4.64] ;  /* 0x0000000e04680981 */ /* 0x0000e8000c1e1100 */
[----:B------:R-:W0:Y:S01]  /*7f40*/  LDL R5, [R1+0x3f0] ;  /* 0x0003f00001057983 */ /* 0x000e220000100800 */
[----:B------:R-:W-:Y:S02]  /*7f50*/  PRMT R102, RZ, 0x7610, R102 ;  /* 0x00007610ff667816 */ /* 0x000fe40000000066 */
[----:B------:R-:W-:-:S04]  /*7f60*/  PRMT R41, RZ, 0x7610, R41 ;  /* 0x00007610ff297816 */ /* 0x000fc80000000029 */
[----:B------:R-:W4:Y:S01]  /*7f70*/  @P1 LDG.E.U8 R102, desc[UR14][R10.64] ;  /* 0x0000000e0a661981 */ /* 0x000f22000c1e1100 */
[----:B------:R-:W-:Y:S02]  /*7f80*/  ISETP.GT.AND P1, PT, R3, 0x16, PT ;  /* 0x000000160300780c */ /* 0x000fe40003f24270 */
[----:B------:R-:W-:Y:S01]  /*7f90*/  PRMT R46, RZ, 0x7610, R46 ;  /* 0x00007610ff2e7816 */ /* 0x000fe2000000002e */
[----:B------:R-:W3:Y:S01]  /*7fa0*/  @P0 LDG.E.U8 R41, desc[UR14][R8.64] ;  /* 0x0000000e08290981 */ /* 0x000ee2000c1e1100 */
[----:B--2---:R-:W-:-:S09]  /*7fb0*/  IMAD.X R7, R0, 0x1, R7, P2 ;  /* 0x0000000100077824 */ /* 0x004fd200010e0607 */
[----:B------:R1:W2:Y:S04]  /*7fc0*/  @P1 LDG.E.U8 R46, desc[UR14][R6.64] ;  /* 0x0000000e062e1981 */ /* 0x0002a8000c1e1100 */
[----:B------:R-:W1:Y:S01]  /*7fd0*/  LDL R7, [R1+0x3e8] ;  /* 0x0003e80001077983 */ /* 0x000e620000100800 */
[----:B0-----:R-:W-:-:S03]  /*7fe0*/  IADD3 R4, P0, R2, R5, RZ ;  /* 0x0000000502047210 */ /* 0x001fc60007f1e0ff */
[----:B------:R-:W4:Y:S01]  /*7ff0*/  LDL R5, [R1+0x3ec] ;  /* 0x0003ec0001057983 */ /* 0x000f220000100800 */
[----:B------:R-:W-:Y:S01]  /*8000*/  PRMT R105, RZ, 0x7610, R105 ;  /* 0x00007610ff697816 */ /* 0x000fe20000000069 */
[----:B----4-:R-:W-:Y:S01]  /*8010*/  IMAD.X R5, R0, 0x1, R5, P0 ;  /* 0x0000000100057824 */ /* 0x010fe200000e0605 */
[----:B-1----:R-:W-:Y:S02]  /*8020*/  IADD3 R6, P0, R2, R7, RZ ;  /* 0x0000000702067210 */ /* 0x002fe40007f1e0ff */
[----:B------:R-:W4:Y:S04]  /*8030*/  LDL R7, [R1+0x3e4] ;  /* 0x0003e40001077983 */ /* 0x000f280000100800 */
[----:B------:R0:W2:Y:S04]  /*8040*/  @P1 LDG.E.U8 R105, desc[UR14][R4.64] ;  /* 0x0000000e04691981 */ /* 0x0000a8000c1e1100 */
[----:B------:R-:W0:Y:S01]  /*8050*/  LDL R5, [R1+0x400] ;  /* 0x0004000001057983 */ /* 0x000e220000100800 */
[----:B----4-:R-:W-:Y:S01]  /*8060*/  IMAD.X R7, R0, 0x1, R7, P0 ;  /* 0x0000000100077824 */ /* 0x010fe200000e0607 */
[----:B0-----:R-:W-:-:S02]  /*8070*/  IADD3 R4, P0, R2, R5, RZ ;  /* 0x0000000502047210 */ /* 0x001fc40007f1e0ff */
[----:B------:R-:W4:Y:S01]  /*8080*/  LDL R5, [R1+0x3fc] ;  /* 0x0003fc0001057983 */ /* 0x000f220000100800 */
[----:B------:R-:W-:Y:S02]  /*8090*/  PRMT R107, RZ, 0x7610, R107 ;  /* 0x00007610ff6b7816 */ /* 0x000fe4000000006b */
[----:B----4-:R-:W-:-:S05]  /*80a0*/  IMAD.X R5, R0, 0x1, R5, P0 ;  /* 0x0000000100057824 */ /* 0x010fca00000e0605 */
[----:B------:R0:W4:Y:S04]  /*80b0*/  @P1 LDG.E.U8 R107, desc[UR14][R4.64] ;  /* 0x0000000e046b1981 */ /* 0x000128000c1e1100 */
[----:B------:R-:W0:Y:S01]  /*80c0*/  LDL R5, [R1+0x418] ;  /* 0x0004180001057983 */ /* 0x000e220000100800 */
[----:B------:R-:W-:Y:S02]  /*80d0*/  ISETP.GT.AND P2, PT, R3, 0x17, PT ;  /* 0x000000170300780c */ /* 0x000fe40003f44270 */
[----:B0-----:R-:W-:Y:S02]  /*80e0*/  IADD3 R4, P0, R2, R5, RZ ;  /* 0x0000000502047210 */ /* 0x001fe40007f1e0ff */
[----:B------:R-:W3:Y:S01]  /*80f0*/  LDL R5, [R1+0x414] ;  /* 0x0004140001057983 */ /* 0x000ee20000100800 */
[----:B------:R-:W-:-:S02]  /*8100*/  PRMT R39, RZ, 0x7610, R39 ;  /* 0x00007610ff277816 */ /* 0x000fc40000000027 */
[----:B---3--:R-:W-:-:S06]  /*8110*/  IMAD.X R5, R0, 0x1, R5, P0 ;  /* 0x0000000100057824 */ /* 0x008fcc00000e0605 */
[----:B------:R0:W3:Y:S04]  /*8120*/  @P2 LDG.E.U8 R39, desc[UR14][R4.64] ;  /* 0x0000000e04272981 */ /* 0x0000e8000c1e1100 */
[----:B------:R-:W0:Y:S02]  /*8130*/  LDL R5, [R1+0x410] ;  /* 0x0004100001057983 */ /* 0x000e240000100800 */
[----:B0-----:R-:W-:Y:S02]  /*8140*/  IADD3 R4, P0, R2, R5, RZ ;  /* 0x0000000502047210 */ /* 0x001fe40007f1e0ff */
[----:B------:R-:W2:Y:S01]  /*8150*/  LDL R5, [R1+0x40c] ;  /* 0x00040c0001057983 */ /* 0x000ea20000100800 */
[----:B------:R-:W-:Y:S02]  /*8160*/  PRMT R44, RZ, 0x7610, R44 ;  /* 0x00007610ff2c7816 */ /* 0x000fe4000000002c */
[----:B--2---:R-:W-:-:S05]  /*8170*/  IMAD.X R5, R0, 0x1, R5, P0 ;  /* 0x0000000100057824 */ /* 0x004fca00000e0605 */
[----:B------:R0:W2:Y:S04]  /*8180*/  @P2 LDG.E.U8 R44, desc[UR14][R4.64] ;  /* 0x0000000e042c2981 */ /* 0x0000a8000c1e1100 */
[----:B------:R-:W0:Y:S01]  /*8190*/  LDL R5, [R1+0x408] ;  /* 0x0004080001057983 */ /* 0x000e220000100800 */
[----:B------:R-:W-:-:S06]  /*81a0*/  PRMT R106, RZ, 0x7610, R106 ;  /* 0x00007610ff6a7816 */ /* 0x000fcc000000006a */
[----:B------:R-:W4:Y:S04]  /*81b0*/  @P1 LDG.E.U8 R106, desc[UR14][R6.64] ;  /* 0x0000000e066a1981 */ /* 0x000f28000c1e1100 */
[----:B------:R-:W3:Y:S04]  /*81c0*/  LDL R7, [R1+0x420] ;  /* 0x0004200001077983 */ /* 0x000ee80000100800 */
[----:B------:R-:W2:Y:S01]  /*81d0*/  LDL R6, [R1+0x41c] ;  /* 0x00041c0001067983 */ /* 0x000ea20000100800 */
[----:B0-----:R-:W-:-:S03]  /*81e0*/  IADD3 R4, P0, R2, R5, RZ ;  /* 0x0000000502047210 */ /* 0x001fc60007f1e0ff */
[----:B------:R-:W4:Y:S01]  /*81f0*/  LDL R5, [R1+0x404] ;  /* 0x0004040001057983 */ /* 0x000f220000100800 */
[----:B------:R-:W-:Y:S02]  /*8200*/  PRMT R42, RZ, 0x7610, R42 ;  /* 0x00007610ff2a7816 */ /* 0x000fe4000000002a */
[----:B------:R-:W-:Y:S01]  /*8210*/  PRMT R40, RZ, 0x7610, R40 ;  /* 0x00007610ff287816 */ /* 0x000fe20000000028 */
[----:B----4-:R-:W-:-:S05]  /*8220*/  IMAD.X R5, R0, 0x1, R5, P0 ;  /* 0x0000000100057824 */ /* 0x010fca00000e0605 */
[----:B------:R3:W4:Y:S02]  /*8230*/  @P2 LDG.E.U8 R42, desc[UR14][R4.64] ;  /* 0x0000000e042a2981 */ /* 0x000724000c1e1100 */
[----:B---3--:R-:W-:Y:S02]  /*8240*/  IADD3 R4, P0, R2, R7, RZ ;  /* 0x0000000702047210 */ /* 0x008fe40007f1e0ff */
[----:B------:R-:W-:Y:S01]  /*8250*/  ISETP.GT.AND P1, PT, R3, 0x18, PT ;  /* 0x000000180300780c */ /* 0x000fe20003f24270 */
[----:B------:R-:W3:Y:S02]  /*8260*/  LDL R7, [R1+0x440] ;  /* 0x0004400001077983 */ /* 0x000ee40000100800 */
[----:B--2---:R-:W-:Y:S01]  /*8270*/  IMAD.X R5, R0, 0x1, R6, P0 ;  /* 0x0000000100057824 */ /* 0x004fe200000e0606 */
[----:B------:R-:W-:Y:S01]  /*8280*/  PRMT R38, RZ, 0x7610, R38 ;  /* 0x00007610ff267816 */ /* 0x000fe20000000026 */
[----:B------:R-:W2:Y:S04]  /*8290*/  LDL R6, [R1+0x43c] ;  /* 0x00043c0001067983 */ /* 0x000ea80000100800 */
[----:B------:R0:W4:Y:S04]  /*82a0*/  @P2 LDG.E.U8 R40, desc[UR14][R4.64] ;  /* 0x0000000e04282981 */ /* 0x000128000c1e1100 */
[----:B------:R-:W0:Y:S02]  /*82b0*/  LDL R5, [R1+0x438] ;  /* 0x0004380001057983 */ /* 0x000e240000100800 */
[----:B0-----:R-:W-:-:S02]  /*82c0*/  IADD3 R4, P0, R2, R5, RZ ;  /* 0x0000000502047210 */ /* 0x001fc40007f1e0ff */
[----:B------:R-:W3:Y:S03]  /*82d0*/  LDL R5, [R1+0x434] ;  /* 0x0004340001057983 */ /* 0x000ee60000100800 */
[----:B---3--:R-:W-:-:S05]  /*82e0*/  IMAD.X R5, R0, 0x1, R5, P0 ;  /* 0x0000000100057824 */ /* 0x008fca00000e0605 */
[----:B------:R0:W3:Y:S04]  /*82f0*/  @P1 LDG.E.U8 R38, desc[UR14][R4.64] ;  /* 0x0000000e04261981 */ /* 0x0000e8000c1e1100 */
[----:B------:R-:W0:Y:S02]  /*8300*/  LDL R5, [R1+0x430] ;  /* 0x0004300001057983 */ /* 0x000e240000100800 */
[----:B0-----:R-:W-:Y:S02]  /*8310*/  IADD3 R4, P0, R2, R5, RZ ;  /* 0x0000000502047210 */ /* 0x001fe40007f1e0ff */
[----:B------:R-:W2:Y:S01]  /*8320*/  LDL R5, [R1+0x42c] ;  /* 0x00042c0001057983 */ /* 0x000ea20000100800 */
[----:B------:R-:W-:Y:S02]  /*8330*/  PRMT R36, RZ, 0x7610, R36 ;  /* 0x00007610ff247816 */ /* 0x000fe40000000024 */
[----:B--2---:R-:W-:-:S05]  /*8340*/  IMAD.X R5, R0, 0x1, R5, P0 ;  /* 0x0000000100057824 */ /* 0x004fca00000e0605 */
[----:B------:R0:W2:Y:S04]  /*8350*/  @P1 LDG.E.U8 R36, desc[UR14][R4.64] ;  /* 0x0000000e04241981 */ /* 0x0000a8000c1e1100 */
[----:B------:R-:W0:Y:S02]  /*8360*/  LDL R5, [R1+0x428] ;  /* 0x0004280001057983 */ /* 0x000e240000100800 */
[----:B0-----:R-:W-:Y:S02]  /*8370*/  IADD3 R4, P0, R2, R5, RZ ;  /* 0x0000000502047210 */ /* 0x001fe40007f1e0ff */
[----:B------:R-:W4:Y:S01]  /*8380*/  LDL R5, [R1+0x424] ;  /* 0x0004240001057983 */ /* 0x000f220000100800 */
[----:B------:R-:W-:Y:S02]  /*8390*/  PRMT R35, RZ, 0x7610, R35 ;  /* 0x00007610ff237816 */ /* 0x000fe40000000023 */
[----:B------:R-:W-:Y:S01]  /*83a0*/  PRMT R32, RZ, 0x7610, R32 ;  /* 0x00007610ff207816 */ /* 0x000fe20000000020 */
[----:B----4-:R-:W-:-:S05]  /*83b0*/  IMAD.X R5, R0, 0x1, R5, P0 ;  /* 0x0000000100057824 */ /* 0x010fca00000e0605 */
[----:B------:R0:W4:Y:S02]  /*83c0*/  @P1 LDG.E.U8 R35, desc[UR14][R4.64] ;  /* 0x0000000e04231981 */ /* 0x000124000c1e1100 */
[----:B0-----:R-:W-:Y:S02]  /*83d0*/  IADD3 R4, P0, R2, R7, RZ ;  /* 0x0000000702047210 */ /* 0x001fe40007f1e0ff */
[----:B------:R-:W-:Y:S01]  /*83e0*/  PRMT R37, RZ, 0x7610, R37 ;  /* 0x00007610ff257816 */ /* 0x000fe20000000025 */
[----:B------:R-:W3:Y:S02]  /*83f0*/  LDL R7, [R1+0x460] ;  /* 0x0004600001077983 */ /* 0x000ee40000100800 */
[----:B------:R-:W-:Y:S01]  /*8400*/  IMAD.X R5, R0, 0x1, R6, P0 ;  /* 0x0000000100057824 */ /* 0x000fe200000e0606 */
[----:B------:R-:W-:Y:S01]  /*8410*/  PRMT R34, RZ, 0x7610, R34 ;  /* 0x00007610ff227816 */ /* 0x000fe20000000022 */
[----:B------:R-:W2:Y:S04]  /*8420*/  LDL R6, [R1+0x45c] ;  /* 0x00045c0001067983 */ /* 0x000ea80000100800 */
[----:B------:R0:W4:Y:S04]  /*8430*/  @P1 LDG.E.U8 R32, desc[UR14][R4.64] ;  /* 0x0000000e04201981 */ /* 0x000128000c1e1100 */
[----:B------:R-:W0:Y:S01]  /*8440*/  LDL R5, [R1+0x458] ;  /* 0x0004580001057983 */ /* 0x000e220000100800 */
[----:B------:R-:W-:-:S02]  /*8450*/  ISETP.GT.AND P1, PT, R3, 0x19, PT ;  /* 0x000000190300780c */ /* 0x000fc40003f24270 */
[----:B0-----:R-:W-:Y:S02]  /*8460*/  IADD3 R4, P0, R2, R5, RZ ;  /* 0x0000000502047210 */ /* 0x001fe40007f1e0ff */
[----:B------:R-:W3:Y:S03]  /*8470*/  LDL R5, [R1+0x454] ;  /* 0x0004540001057983 */ /* 0x000ee60000100800 */
[----:B---3--:R-:W-:-:S06]  /*8480*/  IMAD.X R5, R0, 0x1, R5, P0 ;  /* 0x0000000100057824 */ /* 0x008fcc00000e0605 */
[----:B------:R0:W3:Y:S04]  /*8490*/  @P1 LDG.E.U8 R37, desc[UR14][R4.64] ;  /* 0x0000000e04251981 */ /* 0x0000e8000c1e1100 */
[----:B------:R-:W0:Y:S02]  /*84a0*/  LDL R5, [R1+0x450] ;  /* 0x0004500001057983 */ /* 0x000e240000100800 */
[----:B0-----:R-:W-:Y:S02]  /*84b0*/  IADD3 R4, P0, R2, R5, RZ ;  /* 0x0000000502047210 */ /* 0x001fe40007f1e0ff */
[----:B------:R-:W2:Y:S03]  /*84c0*/  LDL R5, [R1+0x44c] ;  /* 0x00044c0001057983 */ /* 0x000ea60000100800 */
        /* <DEDUP_REMOVED lines=157> */
[----:B------:R0:W-:Y:S04]  /*8ea0*/  STL [R1+0x538], R2 ;  /* 0x0005380201007387 */ /* 0x0001e80000100800 */
[----:B------:R1:W-:Y:S01]  /*8eb0*/  STL [R1+0x534], R0 ;  /* 0x0005340001007387 */ /* 0x0003e20000100800 */
[----:B----4-:R-:W-:-:S05]  /*8ec0*/  IMAD.X R5, R0, 0x1, R5, P0 ;  /* 0x0000000100057824 */ /* 0x010fca00000e0605 */
[----:B------:R4:W3:Y:S02]  /*8ed0*/  @P1 LDG.E.U8 R21, desc[UR14][R4.64] ;  /* 0x0000000e04151981 */ /* 0x0008e4000c1e1100 */
[----:B----4-:R-:W-:-:S05]  /*8ee0*/  IADD3 R4, P0, R2, R7, RZ ;  /* 0x0000000702047210 */ /* 0x010fca0007f1e0ff */
[----:B------:R-:W-:-:S05]  /*8ef0*/  IMAD.X R5, R0, 0x1, R6, P0 ;  /* 0x0000000100057824 */ /* 0x000fca00000e0606 */
[----:B------:R4:W3:Y:S04]  /*8f00*/  @P1 LDG.E.U8 R20, desc[UR14][R4.64] ;  /* 0x0000000e04141981 */ /* 0x0008e8000c1e1100 */
[----:B------:R-:W4:Y:S01]  /*8f10*/  LDL R5, [R1+0xb4] ;  /* 0x0000b40001057983 */ /* 0x000f220000100800 */
[----:B------:R-:W2:Y:S03]  /*8f20*/  S2R R7, SR_TID.X ;  /* 0x0000000000077919 */ /* 0x000ea60000002100 */
[----:B0-----:R-:W3:Y:S04]  /*8f30*/  LDL.LU R2, [R1+0xe0] ;  /* 0x0000e00001027983 */ /* 0x001ee80000300800 */
[----:B-1----:R-:W3:Y:S01]  /*8f40*/  LDL.LU R0, [R1+0xf0] ;  /* 0x0000f00001007983 */ /* 0x002ee20000300800 */
[----:B--2---:R-:W-:-:S04]  /*8f50*/  LOP3.LUT R7, R7, 0x1f, RZ, 0xc0, !PT ;  /* 0x0000001f07077812 */ /* 0x004fc800078ec0ff */
[C---:B------:R-:W-:Y:S01]  /*8f60*/  ISETP.GE.AND P0, PT, R7.reuse, R3, PT ;  /* 0x000000030700720c */ /* 0x040fe20003f06270 */
[C---:B------:R-:W-:Y:S02]  /*8f70*/  IMAD R6, R7.reuse, UR6, RZ ;  /* 0x0000000607067c24 */ /* 0x040fe4000f8e02ff */
[----:B------:R-:W-:Y:S01]  /*8f80*/  IMAD R7, R7, UR7, RZ ;  /* 0x0000000707077c24 */ /* 0x000fe2000f8e02ff */
[----:B------:R-:W-:Y:S01]  /*8f90*/  PRMT R76, RZ, 0x7610, R76 ;  /* 0x00007610ff4c7816 */ /* 0x000fe2000000004c */
[----:B------:R-:W-:Y:S03]  /*8fa0*/  BAR.SYNC.DEFER_BLOCKING 0x0 ;  /* 0x0000000000007b1d */ /* 0x000fe60000010000 */
[----:B----4-:R-:W-:-:S03]  /*8fb0*/  IADD3 R4, P1, R7, R5, RZ ;  /* 0x0000000507047210 */ /* 0x010fc60007f3e0ff */
[----:B------:R-:W2:Y:S01]  /*8fc0*/  LDL R5, [R1+0xb0] ;  /* 0x0000b00001057983 */ /* 0x000ea20000100800 */
[----:B------:R-:W-:-:S05]  /*8fd0*/  SHF.R.S32.HI R6, RZ, 0x1f, R6 ;  /* 0x0000001fff067819 */ /* 0x000fca0000011406 */
[----:B--2---:R-:W-:-:S05]  /*8fe0*/  IMAD.X R5, R6, 0x1, R5, P1 ;  /* 0x0000000106057824 */ /* 0x004fca00008e0605 */
[----:B------:R0:W2:Y:S04]  /*8ff0*/  @!P0 LDG.E.U8 R76, desc[UR14][R4.64] ;  /* 0x0000000e044c8981 */ /* 0x0000a8000c1e1100 */
[----:B------:R-:W0:Y:S02]  /*9000*/  LDL R5, [R1+0xbc] ;  /* 0x0000bc0001057983 */ /* 0x000e240000100800 */
[----:B0-----:R-:W-:Y:S02]  /*9010*/  IADD3 R4, P1, R7, R5, RZ ;  /* 0x0000000507047210 */ /* 0x001fe40007f3e0ff */
[----:B------:R-:W4:Y:S01]  /*9020*/  LDL R5, [R1+0xb8] ;  /* 0x0000b80001057983 */ /* 0x000f220000100800 */
[----:B------:R-:W-:Y:S02]  /*9030*/  PRMT R87, RZ, 0x7610, R87 ;  /* 0x00007610ff577816 */ /* 0x000fe40000000057 */
[----:B----4-:R-:W-:-:S05]  /*9040*/  IMAD.X R5, R6, 0x1, R5, P1 ;  /* 0x0000000106057824 */ /* 0x010fca00008e0605 */
[----:B------:R0:W4:Y:S04]  /*9050*/  @!P0 LDG.E.U8 R87, desc[UR14][R4.64] ;  /* 0x0000000e04578981 */ /* 0x000128000c1e1100 */
[----:B------:R-:W0:Y:S02]  /*9060*/  LDL R5, [R1+0xc4] ;  /* 0x0000c40001057983 */ /* 0x000e240000100800 */
[----:B0-----:R-:W-:Y:S02]  /*9070*/  IADD3 R4, P1, R7, R5, RZ ;  /* 0x0000000507047210 */ /* 0x001fe40007f3e0ff */
[----:B------:R-:W3:Y:S01]  /*9080*/  LDL R5, [R1+0xc0] ;  /* 0x0000c00001057983 */ /* 0x000ee20000100800 */
[----:B------:R-:W-:Y:S02]  /*9090*/  PRMT R77, RZ, 0x7610, R77 ;  /* 0x00007610ff4d7816 */ /* 0x000fe4000000004d */
[----:B---3--:R-:W-:-:S05]  /*90a0*/  IMAD.X R5, R6, 0x1, R5, P1 ;  /* 0x0000000106057824 */ /* 0x008fca00008e0605 */
[----:B------:R0:W3:Y:S04]  /*90b0*/  @!P0 LDG.E.U8 R77, desc[UR14][R4.64] ;  /* 0x0000000e044d8981 */ /* 0x0000e8000c1e1100 */
[----:B------:R-:W0:Y:S02]  /*90c0*/  LDL R5, [R1+0xcc] ;  /* 0x0000cc0001057983 */ /* 0x000e240000100800 */
[----:B0-----:R-:W-:Y:S02]  /*90d0*/  IADD3 R4, P1, R7, R5, RZ ;  /* 0x0000000507047210 */ /* 0x001fe40007f3e0ff */
[----:B------:R-:W2:Y:S01]  /*90e0*/  LDL R5, [R1+0xc8] ;  /* 0x0000c80001057983 */ /* 0x000ea20000100800 */
[----:B------:R-:W-:Y:S02]  /*90f0*/  PRMT R86, RZ, 0x7610, R86 ;  /* 0x00007610ff567816 */ /* 0x000fe40000000056 */
        /* <DEDUP_REMOVED lines=14> */
[----:B------:R-:W0:Y:S01]  /*91e0*/  LDL R5, [R1+0xe4] ;  /* 0x0000e40001057983 */ /* 0x000e220000100800 */
[----:B------:R-:W-:-:S03]  /*91f0*/  PRMT R79, RZ, 0x7610, R79 ;  /* 0x00007610ff4f7816 */ /* 0x000fc6000000004f */
[----:B------:R1:W-:Y:S01]  /*9200*/  STL [R1+0x540], R2 ;  /* 0x0005400201007387 */ /* 0x0003e20000100800 */
[----:B0-----:R-:W-:-:S05]  /*9210*/  IADD3 R4, P1, R7, R5, RZ ;  /* 0x0000000507047210 */ /* 0x001fca0007f3e0ff */
[----:B------:R-:W-:Y:S02]  /*9220*/  IMAD.X R5, R6, 0x1, R2, P1 ;  /* 0x0000000106057824 */ /* 0x000fe400008e0602 */
[----:B-1----:R-:W2:Y:S04]  /*9230*/  LDL.LU R2, [R1+0xfc] ;  /* 0x0000fc0001027983 */ /* 0x002ea80000300800 */
[----:B------:R0:W3:Y:S02]  /*9240*/  @!P0 LDG.E.U8 R79, desc[UR14][R4.64] ;  /* 0x0000000e044f8981 */ /* 0x0000e4000c1e1100 */
[----:B0-----:R-:W-:Y:S02]  /*9250*/  LOP3.LUT R4, R248, 0xffff, RZ, 0xc0, !PT ;  /* 0x0000fffff8047812 */ /* 0x001fe400078ec0ff */
[----:B------:R-:W-:-:S04]  /*9260*/  LOP3.LUT R5, R109, 0xffff, RZ, 0xc0, !PT ;  /* 0x0000ffff6d057812 */ /* 0x000fc800078ec0ff */
[----:B------:R-:W-:Y:S02]  /*9270*/  PRMT R109, R5, 0x3340, R4 ;  /* 0x00003340056d7816 */ /* 0x000fe40000000004 */
[----:B------:R-:W4:Y:S04]  /*9280*/  LDL R4, [R1+0xec] ;  /* 0x0000ec0001047983 */ /* 0x000f280000100800 */
[----:B------:R-:W2:Y:S01]  /*9290*/  LDL R5, [R1+0xe8] ;  /* 0x0000e80001057983 */ /* 0x000ea20000100800 */
[----:B------:R-:W-:Y:S02]  /*92a0*/  PRMT R84, RZ, 0x7610, R84 ;  /* 0x00007610ff547816 */ /* 0x000fe40000000054 */
[----:B----4-:R-:W-:-:S05]  /*92b0*/  IADD3 R4, P1, R7, R4, RZ ;  /* 0x0000000407047210 */ /* 0x010fca0007f3e0ff */
[----:B--2---:R-:W-:-:S05]  /*92c0*/  IMAD.X R5, R6, 0x1, R5, P1 ;  /* 0x0000000106057824 */ /* 0x004fca00008e0605 */
[----:B------:R0:W2:Y:S02]  /*92d0*/  @!P0 LDG.E.U8 R84, desc[UR14][R4.64] ;  /* 0x0000000e04548981 */ /* 0x0000a4000c1e1100 */
[----:B0-----:R-:W-:Y:S02]  /*92e0*/  LOP3.LUT R4, R249, 0xffff, RZ, 0xc0, !PT ;  /* 0x0000fffff9047812 */ /* 0x001fe400078ec0ff */
[----:B------:R-:W-:-:S04]  /*92f0*/  LOP3.LUT R5, R111, 0xffff, RZ, 0xc0, !PT ;  /* 0x0000ffff6f057812 */ /* 0x000fc800078ec0ff */
[----:B------:R-:W-:Y:S02]  /*9300*/  PRMT R111, R5, 0x3340, R4 ;  /* 0x00003340056f7816 */ /* 0x000fe40000000004 */
[----:B------:R-:W4:Y:S01]  /*9310*/  LDL R4, [R1+0xf4] ;  /* 0x0000f40001047983 */ /* 0x000f220000100800 */
[----:B------:R-:W-:-:S03]  /*9320*/  PRMT R80, RZ, 0x7610, R80 ;  /* 0x00007610ff507816 */ /* 0x000fc60000000050 */
[----:B------:R0:W-:Y:S01]  /*9330*/  STL [R1+0x53c], R0 ;  /* 0x00053c0001007387 */ /* 0x0001e20000100800 */
[----:B----4-:R-:W-:-:S05]  /*9340*/  IADD3 R4, P1, R7, R4, RZ ;  /* 0x0000000407047210 */ /* 0x010fca0007f3e0ff */
[----:B------:R-:W-:Y:S02]  /*9350*/  IMAD.X R5, R6, 0x1, R0, P1 ;  /* 0x0000000106057824 */ /* 0x000fe400008e0600 */
[----:B0-----:R-:W4:Y:S04]  /*9360*/  LDL.LU R0, [R1+0x10c] ;  /* 0x00010c0001007983 */ /* 0x001f280000300800 */
[----:B------:R0:W2:Y:S02]  /*9370*/  @!P0 LDG.E.U8 R80, desc[UR14][R4.64] ;  /* 0x0000000e04508981 */ /* 0x0000a4000c1e1100 */
[----:B0-----:R-:W-:Y:S02]  /*9380*/  LOP3.LUT R5, R113, 0xffff, RZ, 0xc0, !PT ;  /* 0x0000ffff71057812 */ /* 0x001fe400078ec0ff */
[----:B------:R-:W-:-:S04]  /*9390*/  LOP3.LUT R4, R252, 0xffff, RZ, 0xc0, !PT ;  /* 0x0000fffffc047812 */ /* 0x000fc800078ec0ff */
[----:B------:R-:W-:Y:S02]  /*93a0*/  PRMT R113, R5, 0x3340, R4 ;  /* 0x0000334005717816 */ /* 0x000fe40000000004 */
[----:B------:R-:W3:Y:S01]  /*93b0*/  LDL R5, [R1+0xf8] ;  /* 0x0000f80001057983 */ /* 0x000ee20000100800 */
[----:B------:R-:W-:Y:S02]  /*93c0*/  IADD3 R4, P1, R7, R2, RZ ;  /* 0x0000000207047210 */ /* 0x000fe40007f3e0ff */
[----:B------:R-:W-:Y:S01]  /*93d0*/  PRMT R83, RZ, 0x7610, R83 ;  /* 0x00007610ff537816 */ /* 0x000fe20000000053 */
[----:B------:R0:W-:Y:S02]  /*93e0*/  STL [R1+0x548], R2 ;  /* 0x0005480201007387 */ /* 0x0001e40000100800 */
[----:B---3--:R-:W-:-:S05]  /*93f0*/  IMAD.X R5, R6, 0x1, R5, P1 ;  /* 0x0000000106057824 */ /* 0x008fca00008e0605 */
[----:B------:R1:W3:Y:S02]  /*9400*/  @!P0 LDG.E.U8 R83, desc[UR14][R4.64] ;  /* 0x0000000e04538981 */ /* 0x0002e4000c1e1100 */
[----:B-1----:R-:W-:Y:S02]  /*9410*/  LOP3.LUT R4, R70, 0xffff, RZ, 0xc0, !PT ;  /* 0x0000ffff46047812 */ /* 0x002fe400078ec0ff */
[----:B------:R-:W-:Y:S02]  /*9420*/  LOP3.LUT R5, R128, 0xffff, RZ, 0xc0, !PT ;  /* 0x0000ffff80057812 */ /* 0x000fe400078ec0ff */
[----:B------:R-:W3:Y:S02]  /*9430*/  LDL.LU R128, [R1+0x72c] ;  /* 0x00072c0001807983 */ /* 0x000ee40000300800 */
[----:B------:R-:W-:Y:S02]  /*9440*/  PRMT R70, R5, 0x3340, R4 ;  /* 0x0000334005467816 */ /* 0x000fe40000000004 */
[----:B------:R-:W4:Y:S04]  /*9450*/  LDL R4, [R1+0x104] ;  /* 0x0001040001047983 */ /* 0x000f280000100800 */
[----:B------:R-:W2:Y:S01]  /*9460*/  LDL R5, [R1+0x100] ;  /* 0x0001000001057983 */ /* 0x000ea20000100800 */
[----:B------:R-:W-:-:S03]  /*9470*/  PRMT R81, RZ, 0x7610, R81 ;  /* 0x00007610ff517816 */ /* 0x000fc60000000051 */
[----:B0-----:R-:W3:Y:S01]  /*9480*/  LDL R2, [R1+0x110] ;  /* 0x0001100001027983 */ /* 0x001ee20000100800 */
[----:B----4-:R-:W-:-:S05]  /*9490*/  IADD3 R4, P1, R7, R4, RZ ;  /* 0x0000000407047210 */ /* 0x010fca0007f3e0ff */
[----:B--2---:R-:W-:-:S05]  /*94a0*/  IMAD.X R5, R6, 0x1, R5, P1 ;  /* 0x0000000106057824 */ /* 0x004fca00008e0605 */
[----:B------:R0:W2:Y:S02]  /*94b0*/  @!P0 LDG.E.U8 R81, desc[UR14][R4.64] ;  /* 0x0000000e04518981 */ /* 0x0000a4000c1e1100 */
[----:B0-----:R-:W-:Y:S02]  /*94c0*/  LOP3.LUT R5, R108, 0xffff, RZ, 0xc0, !PT ;  /* 0x0000ffff6c057812 */ /* 0x001fe400078ec0ff */
[----:B------:R-:W-:-:S04]  /*94d0*/  LOP3.LUT R4, R251, 0xffff, RZ, 0xc0, !PT ;  /* 0x0000fffffb047812 */ /* 0x000fc800078ec0ff */
[----:B------:R-:W-:Y:S02]  /*94e0*/  PRMT R108, R5, 0x3340, R4 ;  /* 0x00003340056c7816 */ /* 0x000fe40000000004 */
[----:B------:R-:W4:Y:S01]  /*94f0*/  LDL R5, [R1+0x108] ;  /* 0x0001080001057983 */ /* 0x000f220000100800 */
[----:B------:R-:W-:-:S03]  /*9500*/  IADD3 R4, P1, R7, R0, RZ ;  /* 0x0000000007047210 */ /* 0x000fc60007f3e0ff */
[----:B------:R0:W-:Y:S04]  /*9510*/  STL [R1+0x544], R0 ;  /* 0x0005440001007387 */ /* 0x0001e80000100800 */
[----:B0-----:R-:W3:Y:S01]  /*9520*/  LDL R0, [R1+0x114] ;  /* 0x0001140001007983 */ /* 0x001ee20000100800 */
[----:B------:R-:W-:Y:S02]  /*9530*/  PRMT R82, RZ, 0x7610, R82 ;  /* 0x00007610ff527816 */ /* 0x000fe40000000052 */
[----:B------:R-:W-:Y:S01]  /*9540*/  PRMT R252, RZ, 0x7610, R252 ;  /* 0x00007610fffc7816 */ /* 0x000fe200000000fc */
[----:B----4-:R-:W-:-:S05]  /*9550*/  IMAD.X R5, R6, 0x1, R5, P1 ;  /* 0x0000000106057824 */ /* 0x010fca00008e0605 */
[----:B------:R0:W4:Y:S02]  /*9560*/  @!P0 LDG.E.U8 R82, desc[UR14][R4.64] ;  /* 0x0000000e04528981 */ /* 0x000124000c1e1100 */
[----:B0-----:R-:W-:Y:S02]  /*9570*/  LOP3.LUT R5, R129, 0xffff, RZ, 0xc0, !PT ;  /* 0x0000ffff81057812 */ /* 0x001fe400078ec0ff */
[----:B------:R-:W-:Y:S01]  /*9580*/  LOP3.LUT R4, R110, 0xffff, RZ, 0xc0, !PT ;  /* 0x0000ffff6e047812 */ /* 0x000fe200078ec0ff */
[----:B------:R-:W4:Y:S03]  /*9590*/  LDL.LU R129, [R1+0x728] ;  /* 0x0007280001817983 */ /* 0x000f260000300800 */
[----:B------:R-:W-:Y:S02]  /*95a0*/  PRMT R110, R5, 0x3340, R4 ;  /* 0x00003340056e7816 */ /* 0x000fe40000000004 */
[----:B---3--:R-:W-:-:S05]  /*95b0*/  IADD3 R4, P1, R7, R0, RZ ;  /* 0x0000000007047210 */ /* 0x008fca0007f3e0ff */
[----:B------:R-:W-:-:S05]  /*95c0*/  IMAD.X R5, R6, 0x1, R2, P1 ;  /* 0x0000000106057824 */ /* 0x000fca00008e0602 */
[----:B------:R0:W3:Y:S02]  /*95d0*/  @!P0 LDG.E.U8 R252, desc[UR14][R4.64] ;  /* 0x0000000e04fc8981 */ /* 0x0000e4000c1e1100 */
[----:B0-----:R-:W-:Y:S02]  /*95e0*/  LOP3.LUT R4, R112, 0xffff, RZ, 0xc0, !PT ;  /* 0x0000ffff70047812 */ /* 0x001fe400078ec0ff */
[----:B------:R-:W-:Y:S02]  /*95f0*/  LOP3.LUT R5, R130, 0xffff, RZ, 0xc0, !PT ;  /* 0x0000ffff82057812 */ /* 0x000fe400078ec0ff */
[----:B------:R-:W4:Y:S02]  /*9600*/  LDL.LU R130, [R1+0x724] ;  /* 0x0007240001827983 */ /* 0x000f240000300800 */
[----:B------:R-:W-:Y:S02]  /*9610*/  PRMT R112, R5, 0x3340, R4 ;  /* 0x0000334005707816 */ /* 0x000fe40000000004 */
[----:B------:R-:W2:Y:S04]  /*9620*/  LDL.LU R2, [R1+0xac] ;  /* 0x0000ac0001027983 */ /* 0x000ea80000300800 */
[----:B------:R-:W3:Y:S04]  /*9630*/  LDL.LU R0, [R1+0xa8] ;  /* 0x0000a80001007983 */ /* 0x000ee80000300800 */
[----:B------:R-:W4:Y:S04]  /*9640*/  LDL R4, [R1+0x11c] ;  /* 0x00011c0001047983 */ /* 0x000f280000100800 */
[----:B------:R-:W2:Y:S01]  /*9650*/  LDL R5, [R1+0x118] ;  /* 0x0001180001057983 */ /* 0x000ea20000100800 */
[----:B------:R-:W-:-:S02]  /*9660*/  PRMT R251, RZ, 0x7610, R251 ;  /* 0x00007610fffb7816 */ /* 0x000fc400000000fb */
[----:B----4-:R-:W-:-:S05]  /*9670*/  IADD3 R4, P1, R7, R4, RZ ;  /* 0x0000000407047210 */ /* 0x010fca0007f3e0ff */
[----:B--2---:R-:W-:-:S05]  /*9680*/  IMAD.X R5, R6, 0x1, R5, P1 ;  /* 0x0000000106057824 */ /* 0x004fca00008e0605 */
[----:B------:R0:W2:Y:S02]  /*9690*/  @!P0 LDG.E.U8 R251, desc[UR14][R4.64] ;  /* 0x0000000e04fb8981 */ /* 0x0000a4000c1e1100 */
[----:B0-----:R-:W-:Y:S02]  /*96a0*/  LOP3.LUT R4, R69, 0xffff, RZ, 0xc0, !PT ;  /* 0x0000ffff45047812 */ /* 0x001fe400078ec0ff */
[----:B------:R-:W-:Y:S02]  /*96b0*/  LOP3.LUT R5, R131, 0xffff, RZ, 0xc0, !PT ;  /* 0x0000ffff83057812 */ /* 0x000fe400078ec0ff */
[----:B------:R-:W4:Y:S02]  /*96c0*/  LDL.LU R131, [R1+0x720] ;  /* 0x0007200001837983 */ /* 0x000f240000300800 */
[----:B------:R-:W-:Y:S02]  /*96d0*/  PRMT R69, R5, 0x3340, R4 ;  /* 0x0000334005457816 */ /* 0x000fe40000000004 */
[----:B------:R-:W3:Y:S04]  /*96e0*/  LDL R4, [R1+0x124] ;  /* 0x0001240001047983 */ /* 0x000ee80000100800 */
[----:B------:R-:W2:Y:S01]  /*96f0*/  LDL R5, [R1+0x120] ;  /* 0x0001200001057983 */ /* 0x000ea20000100800 */
[----:B------:R-:W-:-:S02]  /*9700*/  PRMT R249, RZ, 0x7610, R249 ;  /* 0x00007610fff97816 */ /* 0x000fc400000000f9 */
[----:B------:R-:W-:Y:S02]  /*9710*/  PRMT R248, RZ, 0x7610, R248 ;  /* 0x00007610fff87816 */ /* 0x000fe400000000f8 */
[----:B------:R-:W-:Y:S02]  /*9720*/  LOP3.LUT R9, R9, 0xffff, RZ, 0xc0, !PT ;  /* 0x0000ffff09097812 */ /* 0x000fe400078ec0ff */
[----:B------:R-:W-:Y:S02]  /*9730*/  LOP3.LUT R8, R8, 0xffff, RZ, 0xc0, !PT ;  /* 0x0000ffff08087812 */ /* 0x000fe400078ec0ff */
[----:B---3--:R-:W-:-:S05]  /*9740*/  IADD3 R4, P1, R7, R4, RZ ;  /* 0x0000000407047210 */ /* 0x008fca0007f3e0ff */
[----:B--2---:R-:W-:-:S05]  /*9750*/  IMAD.X R5, R6, 0x1, R5, P1 ;  /* 0x0000000106057824 */ /* 0x004fca00008e0605 */
[----:B------:R0:W2:Y:S02]  /*9760*/  @!P0 LDG.E.U8 R249, desc[UR14][R4.64] ;  /* 0x0000000e04f98981 */ /* 0x0000a4000c1e1100 */
[----:B0-----:R-:W-:Y:S02]  /*9770*/  LOP3.LUT R5, R132, 0xffff, RZ, 0xc0, !PT ;  /* 0x0000ffff84057812 */ /* 0x001fe400078ec0ff */
[----:B------:R-:W-:Y:S01]  /*9780*/  LOP3.LUT R4, R115, 0xffff, RZ, 0xc0, !PT ;  /* 0x0000ffff73047812 */ /* 0x000fe200078ec0ff */
[----:B------:R-:W4:Y:S03]  /*9790*/  LDL.LU R132, [R1+0x71c] ;  /* 0x00071c0001847983 */ /* 0x000f260000300800 */
[----:B------:R-:W-:Y:S02]  /*97a0*/  PRMT R115, R5, 0x3340, R4 ;  /* 0x0000334005737816 */ /* 0x000fe40000000004 */
[----:B------:R-:W-:-:S05]  /*97b0*/  IADD3 R4, P1, R7, R2, RZ ;  /* 0x0000000207047210 */ /* 0x000fca0007f3e0ff */
[----:B------:R-:W-:Y:S01]  /*97c0*/  IMAD.X R5, R6, 0x1, R0, P1 ;  /* 0x0000000106057824 */ /* 0x000fe200008e0600 */
[----:B------:R-:W-:-:S04]  /*97d0*/  LOP3.LUT R7, R134, 0xffff, RZ, 0xc0, !PT ;  /* 0x0000ffff86077812 */ /* 0x000fc800078ec0ff */
[----:B------:R0:W3:Y:S01]  /*97e0*/  @!P0 LDG.E.U8 R248, desc[UR14][R4.64] ;  /* 0x0000000e04f88981 */ /* 0x0000e2000c1e1100 */
[----:B------:R-:W-:Y:S02]  /*97f0*/  LOP3.LUT R6, R117, 0xffff, RZ, 0xc0, !PT ;  /* 0x0000ffff75067812 */ /* 0x000fe400078ec0ff */
[----:B0-----:R-:W-:Y:S02]  /*9800*/  LOP3.LUT R5, R133, 0xffff, RZ, 0xc0, !PT ;  /* 0x0000ffff85057812 */ /* 0x001fe400078ec0ff */
[----:B------:R-:W-:Y:S01]  /*9810*/  LOP3.LUT R4, R119, 0xffff, RZ, 0xc0, !PT ;  /* 0x0000ffff77047812 */ /* 0x000fe200078ec0ff */
[----:B------:R-:W4:Y:S03]  /*9820*/  LDL.LU R133, [R1+0x718] ;  /* 0x0007180001857983 */ /* 0x000f260000300800 */
[----:B------:R-:W-:Y:S01]  /*9830*/  PRMT R117, R5, 0x3340, R4 ;  /* 0x0000334005757816 */ /* 0x000fe20000000004 */
[----:B------:R-:W4:Y:S01]  /*9840*/  LDL.LU R134, [R1+0x714] ;  /* 0x0007140001867983 */ /* 0x000f220000300800 */
[----:B------:R-:W-:-:S02]  /*9850*/  LOP3.LUT R5, R135, 0xffff, RZ, 0xc0, !PT ;  /* 0x0000ffff87057812 */ /* 0x000fc400078ec0ff */
[----:B------:R-:W-:Y:S01]  /*9860*/  LOP3.LUT R4, R136, 0xffff, RZ, 0xc0, !PT ;  /* 0x0000ffff88047812 */ /* 0x000fe200078ec0ff */
[----:B------:R-:W4:Y:S01]  /*9870*/  LDL.LU R135, [R1+0x710] ;  /* 0x0007100001877983 */ /* 0x000f220000300800 */
[----:B------:R-:W-:Y:S02]  /*9880*/  PRMT R119, R7, 0x3340, R6 ;  /* 0x0000334007777816 */ /* 0x000fe40000000006 */
[----:B------:R-:W-:Y:S01]  /*9890*/  LOP3.LUT R7, R114, 0xffff, RZ, 0xc0, !PT ;  /* 0x0000ffff72077812 */ /* 0x000fe200078ec0ff */
[----:B------:R-:W4:Y:S01]  /*98a0*/  LDL.LU R136, [R1+0x70c] ;  /* 0x00070c0001887983 */ /* 0x000f220000300800 */
[----:B------:R-:W-:Y:S02]  /*98b0*/  LOP3.LUT R6, R72, 0xffff, RZ, 0xc0, !PT ;  /* 0x0000ffff48067812 */ /* 0x000fe400078ec0ff */
[----:B------:R-:W-:Y:S02]  /*98c0*/  PRMT R72, R5, 0x3340, R4 ;  /* 0x0000334005487816 */ /* 0x000fe40000000004 */
[----:B------:R-:W-:-:S02]  /*98d0*/  LOP3.LUT R5, R137, 0xffff, RZ, 0xc0, !PT ;  /* 0x0000ffff89057812 */ /* 0x000fc400078ec0ff */
[----:B------:R-:W-:Y:S01]  /*98e0*/  LOP3.LUT R4, R118, 0xffff, RZ, 0xc0, !PT ;  /* 0x0000ffff76047812 */ /* 0x000fe200078ec0ff */
[----:B------:R-:W4:Y:S01]  /*98f0*/  LDL.LU R137, [R1+0x708] ;  /* 0x0007080001897983 */ /* 0x000f220000300800 */
[----:B------:R-:W-:Y:S02]  /*9900*/  PRMT R114, R7, 0x3340, R6 ;  /* 0x0000334007727816 */ /* 0x000fe40000000006 */
[----:B------:R-:W-:Y:S02]  /*9910*/  LOP3.LUT R7, R138, 0xffff, RZ, 0xc0, !PT ;  /* 0x0000ffff8a077812 */ /* 0x000fe400078ec0ff */
[----:B------:R-:W-:Y:S01]  /*9920*/  LOP3.LUT R6, R116, 0xffff, RZ, 0xc0, !PT ;  /* 0x0000ffff74067812 */ /* 0x000fe200078ec0ff */
[----:B------:R-:W4:Y:S01]  /*9930*/  LDL.LU R138, [R1+0x704] ;  /* 0x00070400018a7983 */ /* 0x000f220000300800 */
[----:B------:R-:W-:Y:S02]  /*9940*/  PRMT R116, R5, 0x3340, R4 ;  /* 0x0000334005747816 */ /* 0x000fe40000000004 */
        /* <DEDUP_REMOVED lines=65> */
[----:B------:R-:W-:Y:S02]  /*9d60*/  LOP3.LUT R4, R53, 0xffff, RZ, 0xc0, !PT ;  /* 0x0000ffff35047812 */ /* 0x000fe400078ec0ff */
[----:B------:R-:W-:Y:S02]  /*9d70*/  PRMT R62, R7, 0x3340, R6 ;  /* 0x00003340073e7816 */ /* 0x000fe40000000006 */
[----:B------:R-:W-:Y:S02]  /*9d80*/  LOP3.LUT R7, R91, 0xffff, RZ, 0xc0, !PT ;  /* 0x0000ffff5b077812 */ /* 0x000fe400078ec0ff */
[----:B------:R-:W-:Y:S01]  /*9d90*/  LOP3.LUT R6, R92, 0xffff, RZ, 0xc0, !PT ;  /* 0x0000ffff5c067812 */ /* 0x000fe200078ec0ff */
[----:B------:R-:W4:Y:S01]  /*9da0*/  LDL.LU R91, [R1+0x6c0] ;  /* 0x0006c000015b7983 */ /* 0x000f220000300800 */
[----:B------:R-:W-:Y:S02]  /*9db0*/  PRMT R53, R5, 0x3340, R4 ;  /* 0x0000334005357816 */ /* 0x000fe40000000004 */
[----:B------:R-:W-:Y:S01]  /*9dc0*/  LOP3.LUT R5, R93, 0xffff, RZ, 0xc0, !PT ;  /* 0x0000ffff5d057812 */ /* 0x000fe200078ec0ff */
[----:B------:R-:W4:Y:S01]  /*9dd0*/  LDL.LU R92, [R1+0x6bc] ;  /* 0x0006bc00015c7983 */ /* 0x000f220000300800 */
[----:B------:R-:W-:-:S02]  /*9de0*/  LOP3.LUT R4, R51, 0xffff, RZ, 0xc0, !PT ;  /* 0x0000ffff33047812 */ /* 0x000fc400078ec0ff */
[----:B------:R-:W-:Y:S01]  /*9df0*/  PRMT R75, R7, 0x3340, R6 ;  /* 0x00003340074b7816 */ /* 0x000fe20000000006 */
[----:B------:R-:W4:Y:S01]  /*9e00*/  LDL.LU R93, [R1+0x6b8] ;  /* 0x0006b800015d7983 */ /* 0x000f220000300800 */
[----:B------:R-:W-:Y:S02]  /*9e10*/  LOP3.LUT R7, R94, 0xffff, RZ, 0xc0, !PT ;  /* 0x0000ffff5e077812 */ /* 0x000fe400078ec0ff */
[----:B------:R-:W-:Y:S01]  /*9e20*/  LOP3.LUT R6, R49, 0xffff, RZ, 0xc0, !PT ;  /* 0x0000ffff31067812 */ /* 0x000fe200078ec0ff */
[----:B------:R-:W4:Y:S01]  /*9e30*/  LDL.LU R94, [R1+0x6b4] ;  /* 0x0006b400015e7983 */ /* 0x000f220000300800 */
[----:B------:R-:W-:Y:S02]  /*9e40*/  PRMT R51, R5, 0x3340, R4 ;  /* 0x0000334005337816 */ /* 0x000fe40000000004 */
[----:B------:R-:W-:Y:S02]  /*9e50*/  LOP3.LUT R5, R95, 0xffff, RZ, 0xc0, !PT ;  /* 0x0000ffff5f057812 */ /* 0x000fe400078ec0ff */
[----:B------:R-:W-:Y:S01]  /*9e60*/  LOP3.LUT R4, R96, 0xffff, RZ, 0xc0, !PT ;  /* 0x0000ffff60047812 */ /* 0x000fe200078ec0ff */
[----:B------:R-:W4:Y:S01]  /*9e70*/  LDL.LU R95, [R1+0x6b0] ;  /* 0x0006b000015f7983 */ /* 0x000f220000300800 */
[----:B------:R-:W-:-:S02]  /*9e80*/  PRMT R49, R7, 0x3340, R6 ;  /* 0x0000334007317816 */ /* 0x000fc40000000006 */
[----:B------:R-:W-:Y:S01]  /*9e90*/  LOP3.LUT R7, R54, 0xffff, RZ, 0xc0, !PT ;  /* 0x0000ffff36077812 */ /* 0x000fe200078ec0ff */
[----:B------:R-:W4:Y:S01]  /*9ea0*/  LDL.LU R96, [R1+0x6ac] ;  /* 0x0006ac0001607983 */ /* 0x000f220000300800 */
[----:B------:R-:W-:Y:S02]  /*9eb0*/  LOP3.LUT R6, R47, 0xffff, RZ, 0xc0, !PT ;  /* 0x0000ffff2f067812 */ /* 0x000fe400078ec0ff */
[----:B------:R-:W-:Y:S02]  /*9ec0*/  PRMT R47, R5, 0x3340, R4 ;  /* 0x00003340052f7816 */ /* 0x000fe40000000004 */
[----:B------:R-:W-:Y:S02]  /*9ed0*/  LOP3.LUT R5, R97, 0xffff, RZ, 0xc0, !PT ;  /* 0x0000ffff61057812 */ /* 0x000fe400078ec0ff */
[----:B------:R-:W-:Y:S01]  /*9ee0*/  LOP3.LUT R4, R52, 0xffff, RZ, 0xc0, !PT ;  /* 0x0000ffff34047812 */ /* 0x000fe200078ec0ff */
[----:B------:R-:W4:Y:S01]  /*9ef0*/  LDL.LU R97, [R1+0x6a8] ;  /* 0x0006a80001617983 */ /* 0x000f220000300800 */
[----:B------:R-:W-:-:S02]  /*9f00*/  PRMT R54, R7, 0x3340, R6 ;  /* 0x0000334007367816 */ /* 0x000fc40000000006 */
        /* <DEDUP_REMOVED lines=40> */
[----:B------:R-:W-:Y:S02]  /*a190*/  LOP3.LUT R7, R38, 0xffff, RZ, 0xc0, !PT ;  /* 0x0000ffff26077812 */ /* 0x000fe400078ec0ff */
[----:B------:R-:W-:Y:S02]  /*a1a0*/  LOP3.LUT R6, R37, 0xffff, RZ, 0xc0, !PT ;  /* 0x0000ffff25067812 */ /* 0x000fe400078ec0ff */
[----:B------:R-:W-:Y:S02]  /*a1b0*/  PRMT R40, R5, 0x3340, R4 ;  /* 0x0000334005287816 */ /* 0x000fe40000000004 */
[----:B------:R-:W-:Y:S02]  /*a1c0*/  LOP3.LUT R5, R36, 0xffff, RZ, 0xc0, !PT ;  /* 0x0000ffff24057812 */ /* 0x000fe400078ec0ff */
[----:B------:R-:W-:Y:S02]  /*a1d0*/  LOP3.LUT R4, R34, 0xffff, RZ, 0xc0, !PT ;  /* 0x0000ffff22047812 */ /* 0x000fe400078ec0ff */
[----:B------:R-:W-:-:S02]  /*a1e0*/  PRMT R37, R7, 0x3340, R6 ;  /* 0x0000334007257816 */ /* 0x000fc40000000006 */
[----:B------:R-:W-:Y:S02]  /*a1f0*/  LOP3.LUT R7, R35, 0xffff, RZ, 0xc0, !PT ;  /* 0x0000ffff23077812 */ /* 0x000fe400078ec0ff */
[----:B------:R-:W-:Y:S02]  /*a200*/  PRMT R35, R5, 0x3340, R4 ;  /* 0x0000334005237816 */ /* 0x000fe40000000004 */
[----:B------:R-:W-:Y:S02]  /*a210*/  LOP3.LUT R5, R32, 0xffff, RZ, 0xc0, !PT ;  /* 0x0000ffff20057812 */ /* 0x000fe400078ec0ff */
[----:B------:R-:W-:Y:S02]  /*a220*/  LOP3.LUT R4, R31, 0xffff, RZ, 0xc0, !PT ;  /* 0x0000ffff1f047812 */ /* 0x000fe400078ec0ff */
[----:B------:R-:W-:Y:S02]  /*a230*/  LOP3.LUT R6, R33, 0xffff, RZ, 0xc0, !PT ;  /* 0x0000ffff21067812 */ /* 0x000fe400078ec0ff */
[----:B------:R-:W-:-:S02]  /*a240*/  PRMT R31, R5, 0x3340, R4 ;  /* 0x00003340051f7816 */ /* 0x000fc40000000004 */
[----:B------:R-:W-:Y:S02]  /*a250*/  LOP3.LUT R5, R29, 0xffff, RZ, 0xc0, !PT ;  /* 0x0000ffff1d057812 */ /* 0x000fe400078ec0ff */
[----:B------:R-:W-:Y:S02]  /*a260*/  LOP3.LUT R4, R27, 0xffff, RZ, 0xc0, !PT ;  /* 0x0000ffff1b047812 */ /* 0x000fe400078ec0ff */
[----:B------:R-:W-:Y:S02]  /*a270*/  PRMT R33, R7, 0x3340, R6 ;  /* 0x0000334007217816 */ /* 0x000fe40000000006 */
[----:B------:R-:W-:Y:S02]  /*a280*/  PRMT R36, R9, 0x3340, R8 ;  /* 0x0000334009247816 */ /* 0x000fe40000000008 */
[----:B------:R-:W-:Y:S02]  /*a290*/  LOP3.LUT R7, R11, 0xffff, RZ, 0xc0, !PT ;  /* 0x0000ffff0b077812 */ /* 0x000fe400078ec0ff */
[----:B------:R-:W-:-:S02]  /*a2a0*/  LOP3.LUT R6, R10, 0xffff, RZ, 0xc0, !PT ;  /* 0x0000ffff0a067812 */ /* 0x000fc400078ec0ff */
[----:B------:R-:W-:Y:S02]  /*a2b0*/  LOP3.LUT R9, R23, 0xffff, RZ, 0xc0, !PT ;  /* 0x0000ffff17097812 */ /* 0x000fe400078ec0ff */
[----:B------:R-:W-:Y:S02]  /*a2c0*/  LOP3.LUT R8, R17, 0xffff, RZ, 0xc0, !PT ;  /* 0x0000ffff11087812 */ /* 0x000fe400078ec0ff */
[----:B------:R-:W-:Y:S02]  /*a2d0*/  LOP3.LUT R11, R30, 0xffff, RZ, 0xc0, !PT ;  /* 0x0000ffff1e0b7812 */ /* 0x000fe400078ec0ff */
[----:B------:R-:W-:Y:S02]  /*a2e0*/  LOP3.LUT R10, R28, 0xffff, RZ, 0xc0, !PT ;  /* 0x0000ffff1c0a7812 */ /* 0x000fe400078ec0ff */
[----:B------:R-:W-:Y:S02]  /*a2f0*/  PRMT R32, R5, 0x3340, R4 ;  /* 0x0000334005207816 */ /* 0x000fe40000000004 */
[----:B------:R-:W-:-:S02]  /*a300*/  LOP3.LUT R5, R22, 0xffff, RZ, 0xc0, !PT ;  /* 0x0000ffff16057812 */ /* 0x000fc400078ec0ff */
[----:B------:R-:W-:Y:S02]  /*a310*/  LOP3.LUT R4, R16, 0xffff, RZ, 0xc0, !PT ;  /* 0x0000ffff10047812 */ /* 0x000fe400078ec0ff */
[----:B------:R-:W-:Y:S02]  /*a320*/  PRMT R28, R9, 0x3340, R8 ;  /* 0x00003340091c7816 */ /* 0x000fe40000000008 */
[----:B------:R-:W-:Y:S02]  /*a330*/  PRMT R34, R11, 0x3340, R10 ;  /* 0x000033400b227816 */ /* 0x000fe4000000000a */
[----:B------:R-:W-:Y:S02]  /*a340*/  LOP3.LUT R9, R14, 0xffff, RZ, 0xc0, !PT ;  /* 0x0000ffff0e097812 */ /* 0x000fe400078ec0ff */
[----:B------:R-:W-:Y:S02]  /*a350*/  LOP3.LUT R8, R12, 0xffff, RZ, 0xc0, !PT ;  /* 0x0000ffff0c087812 */ /* 0x000fe400078ec0ff */
[----:B------:R-:W-:-:S02]  /*a360*/  LOP3.LUT R11, R24, 0xffff, RZ, 0xc0, !PT ;  /* 0x0000ffff180b7812 */ /* 0x000fc400078ec0ff */
[----:B------:R-:W-:Y:S02]  /*a370*/  PRMT R24, R5, 0x3340, R4 ;  /* 0x0000334005187816 */ /* 0x000fe40000000004 */
[----:B------:R-:W-:Y:S02]  /*a380*/  PRMT R4, R109, 0x5410, R108 ;  /* 0x000054106d047816 */ /* 0x000fe4000000006c */
[----:B------:R-:W-:Y:S01]  /*a390*/  PRMT R38, R7, 0x3340, R6 ;  /* 0x0000334007267816 */ /* 0x000fe20000000006 */
[----:B------:R-:W4:Y:S01]  /*a3a0*/  LDL.LU R108, [R1+0x67c] ;  /* 0x00067c00016c7983 */ /* 0x000f220000300800 */
[----:B------:R-:W-:Y:S02]  /*a3b0*/  PRMT R29, R9, 0x3340, R8 ;  /* 0x00003340091d7816 */ /* 0x000fe40000000008 */
[----:B------:R-:W-:Y:S01]  /*a3c0*/  LOP3.LUT R7, R26, 0xffff, RZ, 0xc0, !PT ;  /* 0x0000ffff1a077812 */ /* 0x000fe200078ec0ff */
[----:B------:R-:W4:Y:S01]  /*a3d0*/  LDL.LU R109, [R1+0x678] ;  /* 0x00067800016d7983 */ /* 0x000f220000300800 */
[----:B------:R-:W-:-:S02]  /*a3e0*/  LOP3.LUT R6, R18, 0xffff, RZ, 0xc0, !PT ;  /* 0x0000ffff12067812 */ /* 0x000fc400078ec0ff */
[----:B------:R-:W-:Y:S02]  /*a3f0*/  PRMT R8, R111, 0x5410, R110 ;  /* 0x000054106f087816 */ /* 0x000fe4000000006e */
[----:B------:R-:W4:Y:S01]  /*a400*/  LDL.LU R110, [R1+0x674] ;  /* 0x00067400016e7983 */ /* 0x000f220000300800 */
[----:B------:R-:W-:-:S03]  /*a410*/  PRMT R12, R113, 0x5410, R112 ;  /* 0x00005410710c7816 */ /* 0x000fc60000000070 */
[----:B------:R-:W4:Y:S01]  /*a420*/  LDL.LU R111, [R1+0x670] ;  /* 0x00067000016f7983 */ /* 0x000f220000300800 */
[----:B------:R-:W-:Y:S02]  /*a430*/  PRMT R26, R7, 0x3340, R6 ;  /* 0x00003340071a7816 */ /* 0x000fe40000000006 */
[----:B------:R-:W-:Y:S01]  /*a440*/  PRMT R5, R115, 0x5410, R114 ;  /* 0x0000541073057816 */ /* 0x000fe20000000072 */
[----:B------:R-:W4:Y:S01]  /*a450*/  LDL.LU R112, [R1+0x66c] ;  /* 0x00066c0001707983 */ /* 0x000f220000300800 */
[----:B------:R-:W-:Y:S02]  /*a460*/  LOP3.LUT R7, R15, 0xffff, RZ, 0xc0, !PT ;  /* 0x0000ffff0f077812 */ /* 0x000fe400078ec0ff */
[----:B------:R-:W-:Y:S01]  /*a470*/  LOP3.LUT R6, R13, 0xffff, RZ, 0xc0, !PT ;  /* 0x0000ffff0d067812 */ /* 0x000fe200078ec0ff */
[----:B------:R-:W4:Y:S01]  /*a480*/  LDL.LU R113, [R1+0x668] ;  /* 0x0006680001717983 */ /* 0x000f220000300800 */
[----:B------:R-:W-:-:S03]  /*a490*/  PRMT R9, R117, 0x5410, R116 ;  /* 0x0000541075097816 */ /* 0x000fc60000000074 */
[----:B------:R-:W4:Y:S01]  /*a4a0*/  LDL.LU R114, [R1+0x664] ;  /* 0x0006640001727983 */ /* 0x000f220000300800 */
[----:B------:R-:W-:-:S03]  /*a4b0*/  LOP3.LUT R10, R19, 0xffff, RZ, 0xc0, !PT ;  /* 0x0000ffff130a7812 */ /* 0x000fc600078ec0ff */
[----:B------:R-:W4:Y:S01]  /*a4c0*/  LDL.LU R115, [R1+0x660] ;  /* 0x0006600001737983 */ /* 0x000f220000300800 */
[----:B------:R-:W-:-:S03]  /*a4d0*/  PRMT R13, R119, 0x5410, R118 ;  /* 0x00005410770d7816 */ /* 0x000fc60000000076 */
        /* <DEDUP_REMOVED lines=12> */
[----:B------:R-:W4:Y:S04]  /*a5a0*/  LDL.LU R58, [R1+0x644] ;  /* 0x00064400013a7983 */ /* 0x000f280000300800 */
[----:B------:R-:W4:Y:S01]  /*a5b0*/  LDL.LU R59, [R1+0x640] ;  /* 0x00064000013b7983 */ /* 0x000f220000300800 */
[----:B------:R-:W-:-:S03]  /*a5c0*/  LOP3.LUT R19, R64, 0xffff, RZ, 0xc0, !PT ;  /* 0x0000ffff40137812 */ /* 0x000fc600078ec0ff */
[----:B------:R-:W4:Y:S01]  /*a5d0*/  LDL.LU R60, [R1+0x63c] ;  /* 0x00063c00013c7983 */ /* 0x000f220000300800 */
[----:B------:R-:W-:-:S03]  /*a5e0*/  LOP3.LUT R17, R65, 0xffff, RZ, 0xc0, !PT ;  /* 0x0000ffff41117812 */ /* 0x000fc600078ec0ff */
        /* <DEDUP_REMOVED lines=18> */
[----:B------:R-:W-:-:S03]  /*a710*/  PRMT R19, R19, 0x3340, R18 ;  /* 0x0000334013137816 */ /* 0x000fc60000000012 */
[----:B------:R-:W4:Y:S01]  /*a720*/  LDL.LU R71, [R1+0x610] ;  /* 0x0006100001477983 */ /* 0x000f220000300800 */
[----:B------:R-:W-:-:S03]  /*a730*/  PRMT R23, R55, 0x5410, R75 ;  /* 0x0000541037177816 */ /* 0x000fc6000000004b */
[----:B------:R-:W4:Y:S04]  /*a740*/  LDL.LU R72, [R1+0x60c] ;  /* 0x00060c0001487983 */ /* 0x000f280000300800 */
[----:B------:R-:W4:Y:S04]  /*a750*/  LDL.LU R73, [R1+0x608] ;  /* 0x0006080001497983 */ /* 0x000f280000300800 */
[----:B------:R0:W-:Y:S04]  /*a760*/  STS.128 [R250+UR12+0x2000], R4 ;  /* 0x00200004fa007988 */ /* 0x0001e80008000c0c */
[----:B------:R-:W4:Y:S01]  /*a770*/  LDL.LU R74, [R1+0x604] ;  /* 0x00060400014a7983 */ /* 0x000f220000300800 */
[----:B------:R-:W-:-:S03]  /*a780*/  PRMT R19, R30, 0x5410, R19 ;  /* 0x000054101e137816 */ /* 0x000fc60000000013 */
[----:B------:R1:W-:Y:S04]  /*a790*/  STS.128 [R250+UR12+0x1000], R8 ;  /* 0x00100008fa007988 */ /* 0x0003e80008000c0c */
[----:B------:R-:W4:Y:S01]  /*a7a0*/  LDL.LU R75, [R1+0x600] ;  /* 0x00060000014b7983 */ /* 0x000f220000300800 */
[----:B0-----:R-:W-:-:S03]  /*a7b0*/  PRMT R7, R24, 0x5410, R25 ;  /* 0x0000541018077816 */ /* 0x001fc60000000019 */
[----:B------:R0:W-:Y:S01]  /*a7c0*/  STS.128 [R250+UR12], R12 ;  /* 0x0000000cfa007988 */ /* 0x0001e20008000c0c */
[----:B------:R-:W-:-:S03]  /*a7d0*/  PRMT R6, R31, 0x5410, R32 ;  /* 0x000054101f067816 */ /* 0x000fc60000000020 */
[----:B------:R-:W4:Y:S01]  /*a7e0*/  LDL.LU.64 R24, [R1] ;  /* 0x0000000001187983 */ /* 0x000f220000300a00 */
[----:B-1----:R-:W-:-:S03]  /*a7f0*/  PRMT R11, R26, 0x5410, R27 ;  /* 0x000054101a0b7816 */ /* 0x002fc6000000001b */
[----:B------:R-:W4:Y:S01]  /*a800*/  LDL.LU.64 R26, [R1+0x8] ;  /* 0x00000800011a7983 */ /* 0x000f220000300a00 */
[----:B------:R-:W-:Y:S02]  /*a810*/  PRMT R18, R33, 0x5410, R34 ;  /* 0x0000541021127816 */ /* 0x000fe40000000022 */
[----:B------:R-:W-:Y:S02]  /*a820*/  PRMT R10, R37, 0x5410, R38 ;  /* 0x00005410250a7816 */ /* 0x000fe40000000026 */
[----:B0-----:R-:W-:Y:S02]  /*a830*/  PRMT R15, R28, 0x5410, R29 ;  /* 0x000054101c0f7816 */ /* 0x001fe4000000001d */
[----:B------:R-:W4:Y:S01]  /*a840*/  LDL.LU.64 R28, [R1+0x10] ;  /* 0x00001000011c7983 */ /* 0x000f220000300a00 */
[----:B------:R-:W-:-:S03]  /*a850*/  PRMT R14, R35, 0x5410, R36 ;  /* 0x00005410230e7816 */ /* 0x000fc60000000024 */
        /* <DEDUP_REMOVED lines=16> */
[----:B------:R-:W4:Y:S04]  /*a960*/  LDL.LU.64 R46, [R1+0x58] ;  /* 0x00005800012e7983 */ /* 0x000f280000300a00 */
[----:B------:R-:W4:Y:S04]  /*a970*/  LDL.LU.64 R48, [R1+0x60] ;  /* 0x0000600001307983 */ /* 0x000f280000300a00 */
[----:B------:R-:W4:Y:S04]  /*a980*/  LDL.LU.64 R50, [R1+0x68] ;  /* 0x0000680001327983 */ /* 0x000f280000300a00 */
[----:B------:R-:W4:Y:S04]  /*a990*/  LDL.LU.64 R52, [R1+0x70] ;  /* 0x0000700001347983 */ /* 0x000f280000300a00 */
[----:B------:R-:W4:Y:S04]  /*a9a0*/  LDL.LU.64 R54, [R1+0x78] ;  /* 0x0000780001367983 */ /* 0x000f280000300a00 */
[----:B------:R0:W-:Y:S02]  /*a9b0*/  STS.128 [R250+UR12+0x3000], R20 ;  /* 0x00300014fa007988 */ /* 0x0001e40008000c0c */
[----:B0-----:R-:W0:Y:S01]  /*a9c0*/  S2R R22, SR_TID.X ;  /* 0x0000000000167919 */ /* 0x001e220000002100 */
[----:B------:R-:W-:-:S05]  /*a9d0*/  LOP3.LUT R23, R250, 0x10, RZ, 0x3c, !PT ;  /* 0x00000010fa177812 */ /* 0x000fca00078e3cff */
[----:B------:R-:W-:Y:S04]  /*a9e0*/  STS.128 [R23+UR12], R16 ;  /* 0x0000001017007988 */ /* 0x000fe80008000c0c */
[----:B------:R-:W-:Y:S04]  /*a9f0*/  STS.128 [R23+UR12+0x1000], R12 ;  /* 0x0010000c17007988 */ /* 0x000fe80008000c0c */
[----:B------:R-:W-:Y:S04]  /*aa00*/  STS.128 [R23+UR12+0x2000], R8 ;  /* 0x0020000817007988 */ /* 0x000fe80008000c0c */
[----:B------:R1:W-:Y:S01]  /*aa10*/  STS.128 [R23+UR12+0x3000], R4 ;  /* 0x0030000417007988 */ /* 0x0003e20008000c0c */
[----:B0-----:R-:W-:-:S05]  /*aa20*/  LOP3.LUT R22, R22, 0x7f, RZ, 0xc0, !PT ;  /* 0x0000007f16167812 */ /* 0x001fca00078ec0ff */
[----:B------:R0:W-:Y:S01]  /*aa30*/  STS.U8 [R22+UR12+0x4700], R76 ;  /* 0x0047004c16007988 */ /* 0x0001e2000800000c */
[----:B-1----:R-:W-:-:S03]  /*aa40*/  LOP3.LUT R23, R22, 0x10, RZ, 0x3c, !PT ;  /* 0x0000001016177812 */ /* 0x002fc600078e3cff */
[----:B------:R1:W-:Y:S04]  /*aa50*/  STS.U8 [R22+UR12+0x4600], R77 ;  /* 0x0046004d16007988 */ /* 0x0003e8000800000c */
[----:B------:R1:W-:Y:S04]  /*aa60*/  STS.U8 [R22+UR12+0x4500], R78 ;  /* 0x0045004e16007988 */ /* 0x0003e8000800000c */
[----:B------:R1:W-:Y:S04]  /*aa70*/  STS.U8 [R22+UR12+0x4400], R79 ;  /* 0x0044004f16007988 */ /* 0x0003e8000800000c */
[----:B------:R1:W-:Y:S04]  /*aa80*/  STS.U8 [R22+UR12+0x4300], R80 ;  /* 0x0043005016007988 */ /* 0x0003e8000800000c */
[----:B------:R1:W-:Y:S04]  /*aa90*/  STS.U8 [R22+UR12+0x4200], R81 ;  /* 0x0042005116007988 */ /* 0x0003e8000800000c */
[----:B------:R-:W-:Y:S04]  /*aaa0*/  STS.U8 [R22+UR12+0x4100], R252 ;  /* 0x004100fc16007988 */ /* 0x000fe8000800000c */
[----:B--2---:R-:W-:Y:S04]  /*aab0*/  STS.U8 [R22+UR12+0x4000], R249 ;  /* 0x004000f916007988 */ /* 0x004fe8000800000c */
[----:B------:R-:W-:Y:S04]  /*aac0*/  STS.U8 [R23+UR12+0x4080], R251 ;  /* 0x004080fb17007988 */ /* 0x000fe8000800000c */
[----:B------:R2:W-:Y:S04]  /*aad0*/  STS.U8 [R23+UR12+0x4180], R82 ;  /* 0x0041805217007988 */ /* 0x0005e8000800000c */
[----:B------:R2:W-:Y:S04]  /*aae0*/  STS.U8 [R23+UR12+0x4280], R83 ;  /* 0x0042805317007988 */ /* 0x0005e8000800000c */
[----:B------:R2:W-:Y:S04]  /*aaf0*/  STS.U8 [R23+UR12+0x4380], R84 ;  /* 0x0043805417007988 */ /* 0x0005e8000800000c */
[----:B------:R2:W-:Y:S04]  /*ab00*/  STS.U8 [R23+UR12+0x4480], R85 ;  /* 0x0044805517007988 */ /* 0x0005e8000800000c */
[----:B------:R2:W-:Y:S04]  /*ab10*/  STS.U8 [R23+UR12+0x4580], R86 ;  /* 0x0045805617007988 */ /* 0x0005e8000800000c */
[----:B------:R2:W-:Y:S04]  /*ab20*/  STS.U8 [R23+UR12+0x4680], R87 ;  /* 0x0046805717007988 */ /* 0x0005e8000800000c */
[----:B---3--:R-:W-:Y:S01]  /*ab30*/  STS.U8 [R23+UR12+0x4780], R248 ;  /* 0x004780f817007988 */ /* 0x008fe2000800000c */
[----:B------:R3:W-:Y:S06]  /*ab40*/  MEMBAR.ALL.CTA ;  /* 0x0000000000007992 */ /* 0x0007ec0000008000 */
[----:B---3--:R-:W3:Y:S01]  /*ab50*/  FENCE.VIEW.ASYNC.S ;  /* 0x00000000000073c6 */ /* 0x008ee20000000000 */
[----:B------:R-:W-:-:S03]  /*ab60*/  UMOV UR9, 0xc0000010 ;  /* 0xc000001000097882 */ /* 0x000fc60000000000 */
[----:B0-----:R-:W4:Y:S04]  /*ab70*/  LDL.LU R76, [R1+0x5fc] ;  /* 0x0005fc00014c7983 */ /* 0x001f280000300800 */
[----:B-1----:R-:W4:Y:S04]  /*ab80*/  LDL.LU R77, [R1+0x5f8] ;  /* 0x0005f800014d7983 */ /* 0x002f280000300800 */
[----:B------:R-:W4:Y:S04]  /*ab90*/  LDL.LU R78, [R1+0x5f4] ;  /* 0x0005f400014e7983 */ /* 0x000f280000300800 */
[----:B------:R-:W4:Y:S04]  /*aba0*/  LDL.LU R79, [R1+0x5f0] ;  /* 0x0005f000014f7983 */ /* 0x000f280000300800 */
[----:B------:R-:W4:Y:S01]  /*abb0*/  LDL.LU R80, [R1+0x5ec] ;  /* 0x0005ec0001507983 */ /* 0x000f220000300800 */
[----:B---3--:R-:W-:Y:S06]  /*abc0*/  BAR.SYNC.DEFER_BLOCKING 0x0 ;  /* 0x0000000000007b1d */ /* 0x008fec0000010000 */
[----:B------:R-:W3:Y:S04]  /*abd0*/  LDL.LU R81, [R1+0x5e8] ;  /* 0x0005e80001517983 */ /* 0x000ee80000300800 */
[----:B--2---:R-:W3:Y:S04]  /*abe0*/  LDL.LU R82, [R1+0x5e4] ;  /* 0x0005e40001527983 */ /* 0x004ee80000300800 */
[----:B------:R-:W3:Y:S04]  /*abf0*/  LDL.LU R83, [R1+0x5e0] ;  /* 0x0005e00001537983 */ /* 0x000ee80000300800 */
[----:B------:R-:W3:Y:S04]  /*ac00*/  LDL.LU R84, [R1+0x5dc] ;  /* 0x0005dc0001547983 */ /* 0x000ee80000300800 */
[----:B------:R-:W3:Y:S04]  /*ac10*/  LDL.LU R85, [R1+0x5d8] ;  /* 0x0005d80001557983 */ /* 0x000ee80000300800 */
[----:B------:R-:W3:Y:S04]  /*ac20*/  LDL.LU R86, [R1+0x5d4] ;  /* 0x0005d40001567983 */ /* 0x000ee80000300800 */
[----:B------:R-:W3:Y:S04]  /*ac30*/  LDL.LU R87, [R1+0x5d0] ;  /* 0x0005d00001577983 */ /* 0x000ee80000300800 */
[----:B------:R-:W2:Y:S01]  /*ac40*/  LDL.LU R5, [R1+0x94] ;  /* 0x0000940001057983 */ /* 0x000ea20000300800 */
[----:B----4-:R-:W-:-:S06]  /*ac50*/  WARPGROUP.ARRIVE ;  /* 0x00000000000079c5 */ /* 0x010fcc0000000000 */
[----:B------:R-:W-:Y:S03]  /*ac60*/  QGMMA.64x64x32.F32.E4M3.E4M3 R24, gdesc[UR8], R24, gsb0 ;  /* 0x00e00000081879f3 */ /* 0x000fe60008000818 */
[----:B------:R-:W-:Y:S02]  /*ac70*/  WARPGROUP.DEPBAR.LE gsb0, 0x0 ;  /* 0x00008000000079c5 */ /* 0x000fe40000010000 */
[----:B------:R-:W-:Y:S04]  /*ac80*/  STL.64 [R1], R24 ;  /* 0x0000001801007387 */ /* 0x000fe80000100a00 */
        /* <DEDUP_REMOVED lines=15> */
[----:B0-----:R-:W4:Y:S04]  /*ad80*/  LDL.LU.64 R54, [R1+0x5c8] ;  /* 0x0005c80001367983 */ /* 0x001f280000300a00 */
[----:B------:R-:W4:Y:S04]  /*ad90*/  LDL.LU.64 R52, [R1+0x5c0] ;  /* 0x0005c00001347983 */ /* 0x000f280000300a00 */
        /* <DEDUP_REMOVED lines=14> */
[----:B------:R-:W3:Y:S04]  /*ae80*/  LDL.LU R20, [R1+0xb4] ;  /* 0x0000b40001147983 */ /* 0x000ee80000300800 */
[----:B------:R-:W4:Y:S04]  /*ae90*/  LDL.LU R21, [R1+0xbc] ;  /* 0x0000bc0001157983 */ /* 0x000f280000300800 */
[----:B------:R-:W4:Y:S04]  /*aea0*/  LDL.LU R22, [R1+0xc4] ;  /* 0x0000c40001167983 */ /* 0x000f280000300800 */
[----:B------:R-:W4:Y:S04]  /*aeb0*/  LDL.LU R23, [R1+0xcc] ;  /* 0x0000cc0001177983 */ /* 0x000f280000300800 */
[----:B------:R-:W4:Y:S04]  /*aec0*/  LDL.LU R251, [R1+0xd4] ;  /* 0x0000d40001fb7983 */ /* 0x000f280000300800 */
[----:B------:R-:W4:Y:S04]  /*aed0*/  LDL.LU R249, [R1+0xdc] ;  /* 0x0000dc0001f97983 */ /* 0x000f280000300800 */
[----:B------:R-:W4:Y:S04]  /*aee0*/  LDL.LU R252, [R1+0xe4] ;  /* 0x0000e40001fc7983 */ /* 0x000f280000300800 */
[----:B------:R-:W4:Y:S04]  /*aef0*/  LDL.LU R4, [R1+0xb0] ;  /* 0x0000b00001047983 */ /* 0x000f280000300800 */
[----:B------:R-:W4:Y:S01]  /*af00*/  LDL.LU R6, [R1+0xec] ;  /* 0x0000ec0001067983 */ /* 0x000f220000300800 */
[----:B------:R-:W-:-:S03]  /*af10*/  IADD3 R2, P1, R2, UR13, RZ ;  /* 0x0000000d02027c10 */ /* 0x000fc6000ff3e0ff */
[----:B------:R-:W4:Y:S04]  /*af20*/  LDL.LU R7, [R1+0xb8] ;  /* 0x0000b80001077983 */ /* 0x000f280000300800 */
[----:B------:R-:W4:Y:S04]  /*af30*/  LDL.LU R8, [R1+0xf4] ;  /* 0x0000f40001087983 */ /* 0x000f280000300800 */
[----:B------:R-:W4:Y:S04]  /*af40*/  LDL.LU R9, [R1+0xc0] ;  /* 0x0000c00001097983 */ /* 0x000f280000300800 */
[----:B------:R-:W4:Y:S04]  /*af50*/  LDL.LU R10, [R1+0xc8] ;  /* 0x0000c800010a7983 */ /* 0x000f280000300800 */
[----:B------:R-:W4:Y:S01]  /*af60*/  LDL.LU R11, [R1+0x104] ;  /* 0x00010400010b7983 */ /* 0x000f220000300800 */
[----:B--2---:R-:W-:-:S03]  /*af70*/  VIADD R5, R5, 0xffffffff ;  /* 0xffffffff05057836 */ /* 0x004fc60000000000 */
[----:B------:R-:W2:Y:S04]  /*af80*/  LDL.LU R12, [R1+0xd0] ;  /* 0x0000d000010c7983 */ /* 0x000ea80000300800 */
[----:B------:R-:W2:Y:S04]  /*af90*/  LDL.LU R13, [R1+0xd8] ;  /* 0x0000d800010d7983 */ /* 0x000ea80000300800 */
[----:B------:R-:W2:Y:S04]  /*afa0*/  LDL.LU R14, [R1+0x114] ;  /* 0x00011400010e7983 */ /* 0x000ea80000300800 */
[----:B------:R0:W-:Y:S04]  /*afb0*/  STL [R1+0xac], R2 ;  /* 0x0000ac0201007387 */ /* 0x0001e80000100800 */
[----:B0-----:R-:W2:Y:S04]  /*afc0*/  LDL.LU R2, [R1+0x548] ;  /* 0x0005480001027983 */ /* 0x001ea80000300800 */
[----:B------:R-:W2:Y:S04]  /*afd0*/  LDL.LU R15, [R1+0x11c] ;  /* 0x00011c00010f7983 */ /* 0x000ea80000300800 */
[----:B------:R-:W2:Y:S04]  /*afe0*/  LDL.LU R16, [R1+0xe8] ;  /* 0x0000e80001107983 */ /* 0x000ea80000300800 */
[----:B------:R-:W2:Y:S04]  /*aff0*/  LDL.LU R17, [R1+0x124] ;  /* 0x0001240001117983 */ /* 0x000ea80000300800 */
[----:B------:R-:W-:Y:S01]  /*b000*/  STL [R1+0x94], R5 ;  /* 0x0000940501007387 */ /* 0x000fe20000100800 */
[----:B------:R-:W-:-:S02]  /*b010*/  IADD3.X R0, R0, UR40, RZ, P1, !PT ;  /* 0x0000002800007c10 */ /* 0x000fc40008ffe4ff */
[----:B---3--:R-:W-:Y:S02]  /*b020*/  IADD3 R20, P2, R20, UR13, RZ ;  /* 0x0000000d14147c10 */ /* 0x008fe4000ff5e0ff */
[----:B----4-:R-:W-:-:S03]  /*b030*/  IADD3 R21, P3, R21, UR13, RZ ;  /* 0x0000000d15157c10 */ /* 0x010fc6000ff7e0ff */
[----:B------:R0:W-:Y:S01]  /*b040*/  STL [R1+0xb4], R20 ;  /* 0x0000b41401007387 */ /* 0x0001e20000100800 */
[----:B------:R-:W-:-:S03]  /*b050*/  IADD3 R22, P4, R22, UR13, RZ ;  /* 0x0000000d16167c10 */ /* 0x000fc6000ff9e0ff */
[----:B------:R-:W3:Y:S01]  /*b060*/  LDL.LU R18, [R1+0xf8] ;  /* 0x0000f80001127983 */ /* 0x000ee20000300800 */
[----:B------:R-:W-:-:S03]  /*b070*/  IADD3 R23, P5, R23, UR13, RZ ;  /* 0x0000000d17177c10 */ /* 0x000fc6000ffbe0ff */
[----:B------:R1:W-:Y:S04]  /*b080*/  STL [R1+0xbc], R21 ;  /* 0x0000bc1501007387 */ /* 0x0003e80000100800 */
[----:B------:R-:W4:Y:S01]  /*b090*/  LDL.LU R19, [R1+0x100] ;  /* 0x0001000001137983 */ /* 0x000f220000300800 */
[----:B------:R-:W-:-:S03]  /*b0a0*/  IADD3 R251, P6, R251, UR13, RZ ;  /* 0x0000000dfbfb7c10 */ /* 0x000fc6000ffde0ff */
[----:B------:R1:W-:Y:S04]  /*b0b0*/  STL [R1+0xc4], R22 ;  /* 0x0000c41601007387 */ /* 0x0003e80000100800 */
[----:B0-----:R-:W4:Y:S04]  /*b0c0*/  LDL.LU R20, [R1+0x108] ;  /* 0x0001080001147983 */ /* 0x001f280000300800 */
[----:B-1----:R-:W4:Y:S04]  /*b0d0*/  LDL.LU R21, [R1+0x110] ;  /* 0x0001100001157983 */ /* 0x002f280000300800 */
[----:B------:R0:W-:Y:S04]  /*b0e0*/  STL [R1+0xcc], R23 ;  /* 0x0000cc1701007387 */ /* 0x0001e80000100800 */
[----:B------:R-:W4:Y:S04]  /*b0f0*/  LDL.LU R22, [R1+0x118] ;  /* 0x0001180001167983 */ /* 0x000f280000300800 */
[----:B0-----:R-:W4:Y:S04]  /*b100*/  LDL.LU R23, [R1+0x120] ;  /* 0x0001200001177983 */ /* 0x001f280000300800 */
[----:B------:R0:W-:Y:S04]  /*b110*/  STL [R1+0xa8], R0 ;  /* 0x0000a80001007387 */ /* 0x0001e80000100800 */
[----:B------:R-:W-:Y:S04]  /*b120*/  STL [R1+0xd4], R251 ;  /* 0x0000d4fb01007387 */ /* 0x000fe80000100800 */
[----:B0-----:R-:W3:Y:S01]  /*b130*/  LDL.LU R0, [R1+0x544] ;  /* 0x0005440001007983 */ /* 0x001ee20000300800 */
[----:B------:R-:W-:-:S02]  /*b140*/  IADD3 R249, P0, R249, UR13, RZ ;  /* 0x0000000df9f97c10 */ /* 0x000fc4000ff1e0ff */
[----:B------:R-:W-:Y:S02]  /*b150*/  IADD3 R252, P1, R252, UR13, RZ ;  /* 0x0000000dfcfc7c10 */ /* 0x000fe4000ff3e0ff */
[----:B------:R-:W-:Y:S02]  /*b160*/  IADD3.X R4, R4, UR40, RZ, P2, !PT ;  /* 0x0000002804047c10 */ /* 0x000fe400097fe4ff */
[----:B------:R-:W-:Y:S01]  /*b170*/  IADD3 R6, P2, R6, UR13, RZ ;  /* 0x0000000d06067c10 */ /* 0x000fe2000ff5e0ff */
[----:B------:R-:W-:Y:S01]  /*b180*/  STL [R1+0xdc], R249 ;  /* 0x0000dcf901007387 */ /* 0x000fe20000100800 */
[----:B------:R-:W-:Y:S02]  /*b190*/  IADD3.X R7, R7, UR40, RZ, P3, !PT ;  /* 0x0000002807077c10 */ /* 0x000fe40009ffe4ff */
[----:B------:R-:W-:Y:S01]  /*b1a0*/  IADD3.X R9, R9, UR40, RZ, P4, !PT ;  /* 0x0000002809097c10 */ /* 0x000fe2000a7fe4ff */
[----:B------:R-:W-:Y:S01]  /*b1b0*/  STL [R1+0xe4], R252 ;  /* 0x0000e4fc01007387 */ /* 0x000fe20000100800 */
[----:B------:R-:W-:-:S03]  /*b1c0*/  IADD3 R8, P3, R8, UR13, RZ ;  /* 0x0000000d08087c10 */ /* 0x000fc6000ff7e0ff */
[----:B------:R-:W-:Y:S01]  /*b1d0*/  STL [R1+0xb0], R4 ;  /* 0x0000b00401007387 */ /* 0x000fe20000100800 */
[----:B------:R-:W-:Y:S02]  /*b1e0*/  IADD3.X R10, R10, UR40, RZ, P5, !PT ;  /* 0x000000280a0a7c10 */ /* 0x000fe4000affe4ff */
[----:B--2---:R-:W-:Y:S01]  /*b1f0*/  IADD3 R2, P4, R2, UR13, RZ ;  /* 0x0000000d02027c10 */ /* 0x004fe2000ff9e0ff */
[----:B------:R-:W-:Y:S01]  /*b200*/  STL [R1+0xec], R6 ;  /* 0x0000ec0601007387 */ /* 0x000fe20000100800 */
[----:B------:R-:W-:-:S03]  /*b210*/  IADD3.X R12, R12, UR40, RZ, P6, !PT ;  /* 0x000000280c0c7c10 */ /* 0x000fc6000b7fe4ff */
[----:B------:R-:W-:Y:S01]  /*b220*/  STL [R1+0xb8], R7 ;  /* 0x0000b80701007387 */ /* 0x000fe20000100800 */
[----:B------:R-:W-:Y:S01]  /*b230*/  IADD3 R11, P5, R11, UR13, RZ ;  /* 0x0000000d0b0b7c10 */ /* 0x000fe2000ffbe0ff */
[----:B------:R-:W-:Y:S01]  /*b240*/  WARPGROUP.ARRIVE ;  /* 0x00000000000079c5 */ /* 0x000fe20000000000 */
[----:B------:R-:W-:Y:S01]  /*b250*/  UMOV UR6, UR10 ;  /* 0x0000000a00067c82 */ /* 0x000fe20008000000 */
[----:B------:R0:W-:Y:S01]  /*b260*/  STL [R1+0xfc], R2 ;  /* 0x0000fc0201007387 */ /* 0x0001e20000100800 */
[----:B------:R-:W-:Y:S01]  /*b270*/  UMOV UR7, UR11 ;  /* 0x0000000b00077c82 */ /* 0x000fe20008000000 */
[----:B------:R-:W-:Y:S01]  /*b280*/  UMOV UR38, UR10 ;  /* 0x0000000a00267c82 */ /* 0x000fe20008000000 */
[----:B------:R-:W-:Y:S01]  /*b290*/  UMOV UR39, UR11 ;  /* 0x0000000b00277c82 */ /* 0x000fe20008000000 */
[----:B------:R-:W-:Y:S01]  /*b2a0*/  STL [R1+0xf4], R8 ;  /* 0x0000f40801007387 */ /* 0x000fe20000100800 */
[----:B------:R-:W-:Y:S01]  /*b2b0*/  QGMMA.64x64x32.F32.E4M3.E4M3 R216, gdesc[UR4], R216, gsb0 ;  /* 0x00e0000004d879f3 */ /* 0x000fe200080008d8 */
[----:B------:R-:W-:Y:S01]  /*b2c0*/  UMOV UR34, UR10 ;  /* 0x0000000a00227c82 */ /* 0x000fe20008000000 */
[----:B------:R-:W-:Y:S01]  /*b2d0*/  UMOV UR35, UR11 ;  /* 0x0000000b00237c82 */ /* 0x000fe20008000000 */
[----:B------:R-:W-:Y:S01]  /*b2e0*/  UMOV UR30, UR10 ;  /* 0x0000000a001e7c82 */ /* 0x000fe20008000000 */
[----:B------:R-:W-:Y:S01]  /*b2f0*/  UMOV UR31, UR11 ;  /* 0x0000000b001f7c82 */ /* 0x000fe20008000000 */
[----:B0-----:R-:W2:Y:S01]  /*b300*/  LDL.LU R2, [R1+0x540] ;  /* 0x0005400001027983 */ /* 0x001ea20000300800 */
[----:B------:R-:W-:Y:S01]  /*b310*/  IADD3.X R13, R13, UR40, RZ, P0, !PT ;  /* 0x000000280d0d7c10 */ /* 0x000fe200087fe4ff */
[----:B------:R-:W-:Y:S01]  /*b320*/  UMOV UR26, UR10 ;  /* 0x0000000a001a7c82 */ /* 0x000fe20008000000 */
[----:B------:R-:W-:Y:S01]  /*b330*/  IADD3.X R16, R16, UR40, RZ, P2, !PT ;  /* 0x0000002810107c10 */ /* 0x000fe200097fe4ff */
[----:B------:R-:W-:Y:S01]  /*b340*/  STL [R1+0xc0], R9 ;  /* 0x0000c00901007387 */ /* 0x000fe20000100800 */
[----:B------:R-:W-:Y:S01]  /*b350*/  UMOV UR27, UR11 ;  /* 0x0000000b001b7c82 */ /* 0x000fe20008000000 */
[----:B------:R-:W-:Y:S01]  /*b360*/  UMOV UR22, UR10 ;  /* 0x0000000a00167c82 */ /* 0x000fe20008000000 */
[----:B------:R-:W-:Y:S01]  /*b370*/  UMOV UR23, UR11 ;  /* 0x0000000b00177c82 */ /* 0x000fe20008000000 */
[----:B------:R-:W-:Y:S01]  /*b380*/  STL [R1+0xc8], R10 ;  /* 0x0000c80a01007387 */ /* 0x000fe20000100800 */
[----:B------:R-:W-:Y:S01]  /*b390*/  UMOV UR18, UR10 ;  /* 0x0000000a00127c82 */ /* 0x000fe20008000000 */
[----:B------:R-:W-:Y:S01]  /*b3a0*/  UMOV UR19, UR11 ;  /* 0x0000000b00137c82 */ /* 0x000fe20008000000 */
[----:B------:R-:W0:Y:S01]  /*b3b0*/  LDC R4, c[0x0][0x238] ;  /* 0x00008e00ff047b82 */ /* 0x000e220000000800 */
[----:B------:R-:W-:-:S02]  /*b3c0*/  WARPGROUP.DEPBAR.LE gsb0, 0x0 ;  /* 0x00008000000079c5 */ /* 0x000fc40000010000 */
[----:B------:R-:W-:-:S06]  /*b3d0*/  WARPGROUP.ARRIVE ;  /* 0x00000000000079c5 */ /* 0x000fcc0000000000 */
[----:B------:R-:W-:Y:S01]  /*b3e0*/  QGMMA.64x64x32.F32.E4M3.E4M3 R184, gdesc[UR36], R184, gsb0 ;  /* 0x00e0000024b879f3 */ /* 0x000fe200080008b8 */
[----:B---3--:R-:W-:-:S05]  /*b3f0*/  IADD3 R0, P6, R0, UR13, RZ ;  /* 0x0000000d00007c10 */ /* 0x008fca000ffde0ff */
[----:B------:R1:W-:Y:S04]  /*b400*/  STL [R1+0x10c], R0 ;  /* 0x00010c0001007387 */ /* 0x0003e80000100800 */
[----:B------:R-:W-:Y:S04]  /*b410*/  STL [R1+0x104], R11 ;  /* 0x0001040b01007387 */ /* 0x000fe80000100800 */
[----:B-1----:R-:W3:Y:S01]  /*b420*/  LDL.LU R0, [R1+0x53c] ;  /* 0x00053c0001007983 */ /* 0x002ee20000300800 */
[----:B------:R-:W-:Y:S02]  /*b430*/  WARPGROUP.DEPBAR.LE gsb0, 0x0 ;  /* 0x00008000000079c5 */ /* 0x000fe40000010000 */
[----:B------:R-:W-:-:S06]  /*b440*/  WARPGROUP.ARRIVE ;  /* 0x00000000000079c5 */ /* 0x000fcc0000000000 */
[----:B------:R-:W-:Y:S01]  /*b450*/  QGMMA.64x64x32.F32.E4M3.E4M3 R152, gdesc[UR32], R152, gsb0 ;  /* 0x00e00000209879f3 */ /* 0x000fe20008000898 */
[----:B------:R-:W-:Y:S01]  /*b460*/  IADD3 R14, P0, R14, UR13, RZ ;  /* 0x0000000d0e0e7c10 */ /* 0x000fe2000ff1e0ff */
[----:B------:R-:W-:Y:S01]  /*b470*/  STL [R1+0xd0], R12 ;  /* 0x0000d00c01007387 */ /* 0x000fe20000100800 */
[----:B--2---:R-:W-:Y:S02]  /*b480*/  IADD3.X R2, R2, UR40, RZ, P1, !PT ;  /* 0x0000002802027c10 */ /* 0x004fe40008ffe4ff */
[----:B------:R-:W-:-:S03]  /*b490*/  IADD3 R15, P1, R15, UR13, RZ ;  /* 0x0000000d0f0f7c10 */ /* 0x000fc6000ff3e0ff */
[----:B------:R1:W-:Y:S04]  /*b4a0*/  STL [R1+0xe0], R2 ;  /* 0x0000e00201007387 */ /* 0x0003e80000100800 */
[----:B------:R-:W-:Y:S04]  /*b4b0*/  STL [R1+0xd8], R13 ;  /* 0x0000d80d01007387 */ /* 0x000fe80000100800 */
[----:B-1----:R-:W2:Y:S04]  /*b4c0*/  LDL.LU R2, [R1+0x538] ;  /* 0x0005380001027983 */ /* 0x002ea80000300800 */
[----:B------:R-:W-:Y:S04]  /*b4d0*/  STL [R1+0x114], R14 ;  /* 0x0001140e01007387 */ /* 0x000fe80000100800 */
[----:B------:R-:W-:Y:S01]  /*b4e0*/  STL [R1+0x11c], R15 ;  /* 0x00011c0f01007387 */ /* 0x000fe20000100800 */
[----:B------:R-:W-:-:S02]  /*b4f0*/  WARPGROUP.DEPBAR.LE gsb0, 0x0 ;  /* 0x00008000000079c5 */ /* 0x000fc40000010000 */
[----:B------:R-:W-:-:S06]  /*b500*/  WARPGROUP.ARRIVE ;  /* 0x00000000000079c5 */ /* 0x000fcc0000000000 */
[----:B------:R-:W-:Y:S03]  /*b510*/  QGMMA.64x64x32.F32.E4M3.E4M3 R120, gdesc[UR28], R120, gsb0 ;  /* 0x00e000001c7879f3 */ /* 0x000fe60008000878 */
[----:B------:R-:W-:Y:S02]  /*b520*/  WARPGROUP.DEPBAR.LE gsb0, 0x0 ;  /* 0x00008000000079c5 */ /* 0x000fe40000010000 */
[----:B------:R-:W-:-:S06]  /*b530*/  WARPGROUP.ARRIVE ;  /* 0x00000000000079c5 */ /* 0x000fcc0000000000 */
[----:B------:R-:W-:Y:S01]  /*b540*/  QGMMA.64x64x32.F32.E4M3.E4M3 R88, gdesc[UR24], R88, gsb0 ;  /* 0x00e00000185879f3 */ /* 0x000fe20008000858 */
[----:B---3--:R-:W-:-:S05]  /*b550*/  IADD3.X R0, R0, UR40, RZ, P3, !PT ;  /* 0x0000002800007c10 */ /* 0x008fca0009ffe4ff */
[----:B------:R1:W-:Y:S04]  /*b560*/  STL [R1+0xf0], R0 ;  /* 0x0000f00001007387 */ /* 0x0003e80000100800 */
[----:B------:R3:W-:Y:S04]  /*b570*/  STL [R1+0xe8], R16 ;  /* 0x0000e81001007387 */ /* 0x0007e80000100800 */
[----:B-1----:R-:W3:Y:S01]  /*b580*/  LDL.LU R0, [R1+0x534] ;  /* 0x0005340001007983 */ /* 0x002ee20000300800 */
[----:B------:R-:W-:Y:S02]  /*b590*/  WARPGROUP.DEPBAR.LE gsb0, 0x0 ;  /* 0x00008000000079c5 */ /* 0x000fe40000010000 */
[----:B------:R-:W-:-:S06]  /*b5a0*/  WARPGROUP.ARRIVE ;  /* 0x00000000000079c5 */ /* 0x000fcc0000000000 */
[----:B------:R-:W-:Y:S01]  /*b5b0*/  QGMMA.64x64x32.F32.E4M3.E4M3 R56, gdesc[UR20], R56, gsb0 ;  /* 0x00e00000143879f3 */ /* 0x000fe20008000838 */
[----:B------:R-:W-:Y:S02]  /*b5c0*/  IADD3 R17, P2, R17, UR13, RZ ;  /* 0x0000000d11117c10 */ /* 0x000fe4000ff5e0ff */
[----:B------:R-:W-:Y:S02]  /*b5d0*/  IADD3.X R18, R18, UR40, RZ, P4, !PT ;  /* 0x0000002812127c10 */ /* 0x000fe4000a7fe4ff */
[----:B----4-:R-:W-:Y:S02]  /*b5e0*/  IADD3.X R19, R19, UR40, RZ, P5, !PT ;  /* 0x0000002813137c10 */ /* 0x010fe4000affe4ff */
[----:B------:R-:W-:Y:S01]  /*b5f0*/  IADD3.X R20, R20, UR40, RZ, P6, !PT ;  /* 0x0000002814147c10 */ /* 0x000fe2000b7fe4ff */
[----:B------:R1:W-:Y:S01]  /*b600*/  STL [R1+0x124], R17 ;  /* 0x0001241101007387 */ /* 0x0003e20000100800 */
[----:B------:R-:W-:Y:S02]  /*b610*/  IADD3.X R21, R21, UR40, RZ, P0, !PT ;  /* 0x0000002815157c10 */ /* 0x000fe400087fe4ff */
[----:B------:R-:W-:Y:S01]  /*b620*/  IADD3.X R23, R23, UR40, RZ, P2, !PT ;  /* 0x0000002817177c10 */ /* 0x000fe200097fe4ff */
[----:B------:R1:W-:Y:S01]  /*b630*/  STL [R1+0xf8], R18 ;  /* 0x0000f81201007387 */ /* 0x0003e20000100800 */
[----:B------:R-:W-:Y:S01]  /*b640*/  IADD3.X R22, R22, UR40, RZ, P1, !PT ;  /* 0x0000002816167c10 */ /* 0x000fe20008ffe4ff */
[----:B------:R-:W-:-:S02]  /*b650*/  WARPGROUP.DEPBAR.LE gsb0, 0x0 ;  /* 0x00008000000079c5 */ /* 0x000fc40000010000 */
[----:B------:R-:W-:-:S06]  /*b660*/  WARPGROUP.ARRIVE ;  /* 0x00000000000079c5 */ /* 0x000fcc0000000000 */
[----:B------:R-:W-:Y:S01]  /*b670*/  QGMMA.64x64x32.F32.E4M3.E4M3 R24, gdesc[UR16], R24, gsb0 ;  /* 0x00e00000101879f3 */ /* 0x000fe20008000818 */
[----:B------:R1:W-:Y:S04]  /*b680*/  STL [R1+0x100], R19 ;  /* 0x0001001301007387 */ /* 0x0003e80000100800 */
[----:B------:R1:W-:Y:S04]  /*b690*/  STL [R1+0x108], R20 ;  /* 0x0001081401007387 */ /* 0x0003e80000100800 */
[----:B------:R1:W-:Y:S04]  /*b6a0*/  STL [R1+0x110], R21 ;  /* 0x0001101501007387 */ /* 0x0003e80000100800 */
[----:B------:R1:W-:Y:S04]  /*b6b0*/  STL [R1+0x120], R23 ;  /* 0x0001201701007387 */ /* 0x0003e80000100800 */
[----:B------:R1:W-:Y:S01]  /*b6c0*/  STL [R1+0x118], R22 ;  /* 0x0001181601007387 */ /* 0x0003e20000100800 */
[----:B------:R-:W-:Y:S01]  /*b6d0*/  ISETP.NE.U32.AND P4, PT, R5, RZ, PT ;  /* 0x000000ff0500720c */ /* 0x000fe20003f85070 */
[----:B0-----:R-:W-:-:S05]  /*b6e0*/  IMAD.SHL.U32 R4, R4, 0x20, RZ ;  /* 0x0000002004047824 */ /* 0x001fca00078e00ff */
[C---:B--2---:R-:W-:Y:S01]  /*b6f0*/  IADD3 R2, P3, R4.reuse, R2, RZ ;  /* 0x0000000204027210 */ /* 0x044fe20007f7e0ff */
[----:B------:R-:W-:Y:S01]  /*b700*/  VIADD R3, R3, 0xffffffe0 ;  /* 0xffffffe003037836 */ /* 0x000fe20000000000 */
[----:B------:R-:W-:Y:S02]  /*b710*/  WARPGROUP.DEPBAR.LE gsb0, 0x0 ;  /* 0x00008000000079c5 */ /* 0x000fe40000010000 */
[----:B---3--:R-:W-:-:S03]  /*b720*/  LEA.HI.X.SX32 R0, R4, R0, 0x1, P3 ;  /* 0x0000000004007211 */ /* 0x008fc600018f0eff */
[----:B-1----:R-:W-:Y:S06]  /*b730*/  @P4 BRA `(.L_x_1) ;  /* 0xffffff9c00c44947 */ /* 0x002fec000383ffff */
.L_x_0:
[----:B------:R1:W-:Y:S01]  /*b740*/  STL [R1+0x540], R52 ;  /* 0x0005403401007387 */ /* 0x0003e20000100800 */
[----:B------:R-:W-:Y:S01]  /*b750*/  F2FP.SATFINITE.E4M3.F32.PACK_AB_MERGE_C R184, R185, R184, RZ ;  /* 0x000000b8b9b8723e */ /* 0x000fe200048070ff */
[----:B------:R-:W-:Y:S01]  /*b760*/  ULDC.64 UR26, c[0x0][0x228] ;  /* 0x00008a00001a7ab9 */ /* 0x000fe20000000a00 */
[----:B------:R-:W-:Y:S01]  /*b770*/  F2FP.SATFINITE.E4M3.F32.PACK_AB_MERGE_C R120, R121, R120, RZ ;  /* 0x000000787978723e */ /* 0x000fe200048070ff */
[----:B------:R-:W2:Y:S01]  /*b780*/  LDL.LU R8, [R1+0x4] ;  /* 0x0000040001087983 */ /* 0x000ea20000300800 */
[----:B------:R-:W-:Y:S01]  /*b790*/  F2FP.SATFINITE.E4M3.F32.PACK_AB_MERGE_C R216, R217, R216, RZ ;  /* 0x000000d8d9d8723e */ /* 0x000fe200048070ff */
[----:B------:R-:W-:Y:S01]  /*b7a0*/  ULDC UR4, c[0x0][0x244] ;  /* 0x0000910000047ab9 */ /* 0x000fe20000000800 */
[----:B------:R-:W-:Y:S01]  /*b7b0*/  F2FP.SATFINITE.E4M3.F32.PACK_AB_MERGE_C R152, R153, R152, RZ ;  /* 0x000000989998723e */ /* 0x000fe200048070ff */
[----:B------:R-:W-:Y:S01]  /*b7c0*/  ULDC.64 UR6, c[0x0][0x220] ;  /* 0x0000880000067ab9 */ /* 0x000fe20000000a00 */
[----:B------:R-:W-:Y:S01]  /*b7d0*/  F2FP.SATFINITE.E4M3.F32.PACK_AB_MERGE_C R88, R89, R88, RZ ;  /* 0x000000585958723e */ /* 0x000fe200048070ff */
[----:B-1----:R-:W2:Y:S01]  /*b7e0*/  LDL.LU R52, [R1] ;  /* 0x0000000001347983 */ /* 0x002ea20000300800 */
[----:B------:R-:W-:Y:S01]  /*b7f0*/  F2FP.SATFINITE.E4M3.F32.PACK_AB_MERGE_C R218, R219, R218, RZ ;  /* 0x000000dadbda723e */ /* 0x000fe200048070ff */
[----:B------:R-:W-:Y:S01]  /*b800*/  ULDC.64 UR28, c[0x0][0x228] ;  /* 0x00008a00001c7ab9 */ /* 0x000fe20000000a00 */
[----:B------:R-:W-:Y:S01]  /*b810*/  F2FP.SATFINITE.E4M3.F32.PACK_AB_MERGE_C R186, R187, R186, RZ ;  /* 0x000000babbba723e */ /* 0x000fe200048070ff */
[----:B------:R1:W-:Y:S01]  /*b820*/  STL [R1+0x53c], R53 ;  /* 0x00053c3501007387 */ /* 0x0003e20000100800 */
[----:B------:R-:W-:Y:S01]  /*b830*/  F2FP.SATFINITE.E4M3.F32.PACK_AB_MERGE_C R154, R155, R154, RZ ;  /* 0x0000009a9b9a723e */ /* 0x000fe200048070ff */
[----:B------:R-:W-:Y:S01]  /*b840*/  ULDC.64 UR8, c[0x0][0x220] ;  /* 0x0000880000087ab9 */ /* 0x000fe20000000a00 */
[----:B------:R-:W-:Y:S01]  /*b850*/  F2FP.SATFINITE.E4M3.F32.PACK_AB_MERGE_C R122, R123, R122, RZ ;  /* 0x0000007a7b7a723e */ /* 0x000fe200048070ff */
[----:B------:R-:W-:Y:S01]  /*b860*/  ULDC UR10, c[0x0][0x22c] ;  /* 0x00008b00000a7ab9 */ /* 0x000fe20000000800 */
[----:B------:R-:W-:Y:S01]  /*b870*/  F2FP.SATFINITE.E4M3.F32.PACK_AB_MERGE_C R90, R91, R90, RZ ;  /* 0x0000005a5b5a723e */ /* 0x000fe200048070ff */
[----:B------:R-:W-:Y:S01]  /*b880*/  ULDC.64 UR22, c[0x0][0x228] ;  /* 0x00008a0000167ab9 */ /* 0x000fe20000000a00 */
[----:B------:R-:W-:Y:S01]  /*b890*/  F2FP.SATFINITE.E4M3.F32.PACK_AB_MERGE_C R188, R189, R188, RZ ;  /* 0x000000bcbdbc723e */ /* 0x000fe200048070ff */
[----:B------:R-:W-:Y:S01]  /*b8a0*/  ULDC.64 UR20, c[0x0][0x228] ;  /* 0x00008a0000147ab9 */ /* 0x000fe20000000a00 */
[----:B------:R-:W-:Y:S01]  /*b8b0*/  F2FP.SATFINITE.E4M3.F32.PACK_AB_MERGE_C R124, R125, R124, RZ ;  /* 0x0000007c7d7c723e */ /* 0x000fe200048070ff */
[----:B-1----:R-:W3:Y:S01]  /*b8c0*/  LDL.LU R53, [R1+0x8] ;  /* 0x0000080001357983 */ /* 0x002ee20000300800 */
[----:B------:R-:W-:Y:S01]  /*b8d0*/  F2FP.SATFINITE.E4M3.F32.PACK_AB_MERGE_C R26, R27, R26, RZ ;  /* 0x0000001a1b1a723e */ /* 0x000fe200048070ff */
[----:B------:R-:W-:Y:S01]  /*b8e0*/  ULDC.64 UR18, c[0x0][0x228] ;  /* 0x00008a0000127ab9 */ /* 0x000fe20000000a00 */
[----:B------:R-:W-:Y:S01]  /*b8f0*/  F2FP.SATFINITE.E4M3.F32.PACK_AB_MERGE_C R28, R29, R28, RZ ;  /* 0x0000001c1d1c723e */ /* 0x000fe200048070ff */
[----:B------:R-:W3:Y:S01]  /*b900*/  LDL.LU R6, [R1+0xc] ;  /* 0x00000c0001067983 */ /* 0x000ee20000300800 */
[----:B------:R-:W-:Y:S01]  /*b910*/  F2FP.SATFINITE.E4M3.F32.PACK_AB_MERGE_C R24, R25, R24, RZ ;  /* 0x000000181918723e */ /* 0x000fe200048070ff */
[----:B------:R-:W-:Y:S01]  /*b920*/  ULDC.64 UR16, c[0x0][0x228] ;  /* 0x00008a0000107ab9 */ /* 0x000fe20000000a00 */
[----:B------:R-:W-:Y:S01]  /*b930*/  F2FP.SATFINITE.E4M3.F32.PACK_AB_MERGE_C R30, R31, R30, RZ ;  /* 0x0000001e1f1e723e */ /* 0x000fe200048070ff */
[----:B------:R1:W-:Y:S01]  /*b940*/  STL [R1+0x538], R54 ;  /* 0x0005383601007387 */ /* 0x0003e20000100800 */
[----:B------:R-:W-:Y:S01]  /*b950*/  F2FP.SATFINITE.E4M3.F32.PACK_AB_MERGE_C R32, R33, R32, RZ ;  /* 0x000000202120723e */ /* 0x000fe200048070ff */
[----:B------:R-:W-:-:S02]  /*b960*/  ULDC.64 UR24, c[0x0][0x228] ;  /* 0x00008a0000187ab9 */ /* 0x000fc40000000a00 */
[----:B-1----:R-:W4:Y:S04]  /*b970*/  LDL.LU R54, [R1+0x10] ;  /* 0x0000100001367983 */ /* 0x002f280000300800 */
[----:B------:R-:W4:Y:S04]  /*b980*/  LDL.LU R4, [R1+0x14] ;  /* 0x0000140001047983 */ /* 0x000f280000300800 */
[----:B------:R1:W-:Y:S04]  /*b990*/  STL [R1+0x534], R55 ;  /* 0x0005343701007387 */ /* 0x0003e80000100800 */
[----:B-1----:R-:W5:Y:S04]  /*b9a0*/  LDL.LU R55, [R1+0x18] ;  /* 0x0000180001377983 */ /* 0x002f680000300800 */
[----:B------:R-:W5:Y:S04]  /*b9b0*/  LDL.LU R2, [R1+0x1c] ;  /* 0x00001c0001027983 */ /* 0x000f680000300800 */
        /* <DEDUP_REMOVED lines=14> */
[----:B0-----:R-:W5:Y:S04]  /*baa0*/  LDL.LU R21, [R1+0x58] ;  /* 0x0000580001157983 */ /* 0x001f680000300800 */
        /* <DEDUP_REMOVED lines=8> */
[----:B------:R-:W5:Y:S01]  /*bb30*/  LDL.LU R16, [R1+0x7c] ;  /* 0x00007c0001107983 */ /* 0x000f620000300800 */
[----:B--2---:R-:W-:-:S03]  /*bb40*/  F2FP.SATFINITE.E4M3.F32.PACK_AB_MERGE_C R8, R8, R52, RZ ;  /* 0x000000340808723e */ /* 0x004fc600048070ff */
[----:B------:R-:W2:Y:S01]  /*bb50*/  LDL.LU R52, [R1+0x540] ;  /* 0x0005400001347983 */ /* 0x000ea20000300800 */
[----:B---3--:R-:W-:-:S03]  /*bb60*/  F2FP.SATFINITE.E4M3.F32.PACK_AB_MERGE_C R6, R6, R53, RZ ;  /* 0x000000350606723e */ /* 0x008fc600048070ff */
[----:B------:R-:W2:Y:S01]  /*bb70*/  LDL.LU R53, [R1+0x53c] ;  /* 0x00053c0001357983 */ /* 0x000ea20000300800 */
[----:B----4-:R-:W-:-:S03]  /*bb80*/  F2FP.SATFINITE.E4M3.F32.PACK_AB_MERGE_C R4, R4, R54, RZ ;  /* 0x000000360404723e */ /* 0x010fc600048070ff */
[----:B------:R-:W3:Y:S01]  /*bb90*/  LDL.LU R54, [R1+0x538] ;  /* 0x0005380001367983 */ /* 0x000ee20000300800 */
[----:B-----5:R-:W-:-:S03]  /*bba0*/  F2FP.SATFINITE.E4M3.F32.PACK_AB_MERGE_C R2, R2, R55, RZ ;  /* 0x000000370202723e */ /* 0x020fc600048070ff */
[----:B------:R-:W3:Y:S01]  /*bbb0*/  LDL.LU R55, [R1+0x534] ;  /* 0x0005340001377983 */ /* 0x000ee20000300800 */
[----:B------:R-:W-:Y:S02]  /*bbc0*/  LOP3.LUT R120, R120, 0xffff, RZ, 0xc0, !PT ;  /* 0x0000ffff78787812 */ /* 0x000fe400078ec0ff */
[----:B------:R-:W-:Y:S02]  /*bbd0*/  LOP3.LUT R216, R216, 0xffff, RZ, 0xc0, !PT ;  /* 0x0000ffffd8d87812 */ /* 0x000fe400078ec0ff */
[----:B------:R-:W-:Y:S02]  /*bbe0*/  LOP3.LUT R27, R152, 0xffff, RZ, 0xc0, !PT ;  /* 0x0000ffff981b7812 */ /* 0x000fe400078ec0ff */
[----:B------:R-:W-:Y:S02]  /*bbf0*/  LOP3.LUT R88, R88, 0xffff, RZ, 0xc0, !PT ;  /* 0x0000ffff58587812 */ /* 0x000fe400078ec0ff */
[----:B------:R-:W-:Y:S02]  /*bc00*/  LOP3.LUT R218, R218, 0xffff, RZ, 0xc0, !PT ;  /* 0x0000ffffdada7812 */ /* 0x000fe400078ec0ff */
[----:B------:R-:W-:-:S02]  /*bc10*/  LOP3.LUT R29, R154, 0xffff, RZ, 0xc0, !PT ;  /* 0x0000ffff9a1d7812 */ /* 0x000fc400078ec0ff */
[----:B------:R-:W-:Y:S02]  /*bc20*/  LOP3.LUT R122, R122, 0xffff, RZ, 0xc0, !PT ;  /* 0x0000ffff7a7a7812 */ /* 0x000fe400078ec0ff */
[----:B------:R-:W-:Y:S02]  /*bc30*/  F2FP.SATFINITE.E4M3.F32.PACK_AB_MERGE_C R3, R252, R3, RZ ;  /* 0x00000003fc03723e */ /* 0x000fe400048070ff */
[----:B------:R-:W4:Y:S01]  /*bc40*/  LDL.LU R252, [R1+0x80] ;  /* 0x0000800001fc7983 */ /* 0x000f220000300800 */
[----:B------:R-:W-:Y:S02]  /*bc50*/  LOP3.LUT R6, R6, 0xffff, RZ, 0xc0, !PT ;  /* 0x0000ffff06067812 */ /* 0x000fe400078ec0ff */
[----:B------:R-:W-:Y:S02]  /*bc60*/  LOP3.LUT R90, R90, 0xffff, RZ, 0xc0, !PT ;  /* 0x0000ffff5a5a7812 */ /* 0x000fe400078ec0ff */
[----:B------:R-:W-:Y:S02]  /*bc70*/  LOP3.LUT R4, R4, 0xffff, RZ, 0xc0, !PT ;  /* 0x0000ffff04047812 */ /* 0x000fe400078ec0ff */
[----:B------:R-:W-:-:S02]  /*bc80*/  LOP3.LUT R25, R188, 0xffff, RZ, 0xc0, !PT ;  /* 0x0000ffffbc197812 */ /* 0x000fc400078ec0ff */
[----:B------:R-:W-:Y:S02]  /*bc90*/  LOP3.LUT R124, R124, 0xffff, RZ, 0xc0, !PT ;  /* 0x0000ffff7c7c7812 */ /* 0x000fe400078ec0ff */
[----:B------:R-:W-:Y:S02]  /*bca0*/  F2FP.SATFINITE.E4M3.F32.PACK_AB_MERGE_C R34, R35, R34, RZ ;  /* 0x000000222322723e */ /* 0x000fe400048070ff */
[----:B------:R-:W-:Y:S02]  /*bcb0*/  PRMT R31, R216, 0x3340, R27 ;  /* 0x00003340d81f7816 */ /* 0x000fe4000000001b */
[----:B------:R-:W-:Y:S02]  /*bcc0*/  F2FP.SATFINITE.E4M3.F32.PACK_AB_MERGE_C R36, R37, R36, RZ ;  /* 0x000000242524723e */ /* 0x000fe400048070ff */
[----:B------:R-:W-:Y:S02]  /*bcd0*/  PRMT R152, R90, 0x3340, R1 ;  /* 0x000033405a987816 */ /* 0x000fe40000000001 */
[----:B------:R-:W-:-:S02]  /*bce0*/  PRMT R35, R218, 0x3340, R29 ;  /* 0x00003340da237816 */ /* 0x000fc4000000001d */
[----:B------:R-:W-:Y:S02]  /*bcf0*/  F2FP.SATFINITE.E4M3.F32.PACK_AB_MERGE_C R190, R191, R190, RZ ;  /* 0x000000bebfbe723e */ /* 0x000fe400048070ff */
[----:B------:R-:W-:Y:S02]  /*bd00*/  F2FP.SATFINITE.E4M3.F32.PACK_AB_MERGE_C R126, R127, R126, RZ ;  /* 0x0000007e7f7e723e */ /* 0x000fe400048070ff */
[----:B------:R-:W-:Y:S02]  /*bd10*/  F2FP.SATFINITE.E4M3.F32.PACK_AB_MERGE_C R0, R0, R250, RZ ;  /* 0x000000fa0000723e */ /* 0x000fe400048070ff */
[----:B------:R-:W-:Y:S02]  /*bd20*/  F2FP.SATFINITE.E4M3.F32.PACK_AB_MERGE_C R220, R221, R220, RZ ;  /* 0x000000dcdddc723e */ /* 0x000fe400048070ff */
[----:B------:R-:W-:Y:S02]  /*bd30*/  F2FP.SATFINITE.E4M3.F32.PACK_AB_MERGE_C R10, R10, R23, RZ ;  /* 0x000000170a0a723e */ /* 0x000fe400048070ff */
[----:B------:R-:W-:-:S02]  /*bd40*/  F2FP.SATFINITE.E4M3.F32.PACK_AB_MERGE_C R192, R193, R192, RZ ;  /* 0x000000c0c1c0723e */ /* 0x000fc400048070ff */
        /* <DEDUP_REMOVED lines=13> */
[----:B------:R-:W-:Y:S01]  /*be20*/  F2FP.SATFINITE.E4M3.F32.PACK_AB_MERGE_C R224, R225, R224, RZ ;  /* 0x000000e0e1e0723e */ /* 0x000fe200048070ff */
[----:B------:R-:W5:Y:S01]  /*be30*/  LDL.LU R251, [R1+0x84] ;  /* 0x0000840001fb7983 */ /* 0x000f620000300800 */
[----:B------:R-:W-:Y:S02]  /*be40*/  F2FP.SATFINITE.E4M3.F32.PACK_AB_MERGE_C R14, R14, R19, RZ ;  /* 0x000000130e0e723e */ /* 0x000fe400048070ff */
[----:B------:R-:W-:Y:S01]  /*be50*/  F2FP.SATFINITE.E4M3.F32.PACK_AB_MERGE_C R226, R227, R226, RZ ;  /* 0x000000e2e3e2723e */ /* 0x000fe200048070ff */
[----:B------:R-:W5:Y:S01]  /*be60*/  LDL.LU R250, [R1+0x90] ;  /* 0x0000900001fa7983 */ /* 0x000f620000300800 */
[----:B------:R-:W-:Y:S02]  /*be70*/  F2FP.SATFINITE.E4M3.F32.PACK_AB_MERGE_C R196, R197, R196, RZ ;  /* 0x000000c4c5c4723e */ /* 0x000fe400048070ff */
[----:B------:R-:W-:-:S02]  /*be80*/  F2FP.SATFINITE.E4M3.F32.PACK_AB_MERGE_C R160, R161, R160, RZ ;  /* 0x000000a0a1a0723e */ /* 0x000fc400048070ff */
[----:B------:R-:W-:Y:S02]  /*be90*/  F2FP.SATFINITE.E4M3.F32.PACK_AB_MERGE_C R15, R15, R18, RZ ;  /* 0x000000120f0f723e */ /* 0x000fe400048070ff */
[----:B------:R-:W-:Y:S02]  /*bea0*/  F2FP.SATFINITE.E4M3.F32.PACK_AB_MERGE_C R162, R163, R162, RZ ;  /* 0x000000a2a3a2723e */ /* 0x000fe400048070ff */
[----:B------:R-:W-:Y:S02]  /*beb0*/  F2FP.SATFINITE.E4M3.F32.PACK_AB_MERGE_C R132, R133, R132, RZ ;  /* 0x000000848584723e */ /* 0x000fe400048070ff */
[----:B------:R-:W-:Y:S02]  /*bec0*/  F2FP.SATFINITE.E4M3.F32.PACK_AB_MERGE_C R96, R97, R96, RZ ;  /* 0x000000606160723e */ /* 0x000fe400048070ff */
[----:B------:R-:W-:Y:S02]  /*bed0*/  F2FP.SATFINITE.E4M3.F32.PACK_AB_MERGE_C R16, R16, R17, RZ ;  /* 0x000000111010723e */ /* 0x000fe400048070ff */
[----:B------:R-:W0:Y:S01]  /*bee0*/  S2R R17, SR_TID.X ;  /* 0x0000000000117919 */ /* 0x000e220000002100 */
[----:B------:R-:W-:-:S02]  /*bef0*/  LOP3.LUT R21, R184, 0xffff, RZ, 0xc0, !PT ;  /* 0x0000ffffb8157812 */ /* 0x000fc400078ec0ff */
[--C-:B------:R-:W-:Y:S02]  /*bf00*/  PRMT R23, R120, 0x3340, R1.reuse ;  /* 0x0000334078177816 */ /* 0x100fe40000000001 */
[----:B------:R-:W-:Y:S02]  /*bf10*/  PRMT R154, R124, 0x3340, R1 ;  /* 0x000033407c9a7816 */ /* 0x000fe40000000001 */
[----:B------:R-:W-:Y:S02]  /*bf20*/  PRMT R37, R4, 0x3340, R25 ;  /* 0x0000334004257816 */ /* 0x000fe40000000019 */
        /* <DEDUP_REMOVED lines=9> */
[----:B------:R-:W-:Y:S01]  /*bfc0*/  F2FP.SATFINITE.E4M3.F32.PACK_AB_MERGE_C R228, R229, R228, RZ ;  /* 0x000000e4e5e4723e */ /* 0x000fe200048070ff */
[----:B------:R-:W5:Y:S01]  /*bfd0*/  LDL.LU R249, [R1+0x8c] ;  /* 0x00008c0001f97983 */ /* 0x000f620000300800 */
[----:B------:R-:W-:Y:S02]  /*bfe0*/  F2FP.SATFINITE.E4M3.F32.PACK_AB_MERGE_C R230, R231, R230, RZ ;  /* 0x000000e6e7e6723e */ /* 0x000fe400048070ff */
[----:B------:R-:W-:Y:S01]  /*bff0*/  F2FP.SATFINITE.E4M3.F32.PACK_AB_MERGE_C R198, R199, R198, RZ ;  /* 0x000000c6c7c6723e */ /* 0x000fe200048070ff */
[----:B0-----:R-:W-:Y:S01]  /*c000*/  IMAD.SHL.U32 R18, R17, 0x10, RZ ;  /* 0x0000001011127824 */ /* 0x001fe200078e00ff */
[----:B------:R-:W-:Y:S01]  /*c010*/  F2FP.SATFINITE.E4M3.F32.PACK_AB_MERGE_C R164, R165, R164, RZ ;  /* 0x000000a4a5a4723e */ /* 0x000fe200048070ff */
[----:B------:R-:W-:Y:S01]  /*c020*/  IMAD.SHL.U32 R19, R17, 0x40, RZ ;  /* 0x0000004011137824 */ /* 0x000fe200078e00ff */
[----:B------:R-:W-:Y:S02]  /*c030*/  F2FP.SATFINITE.E4M3.F32.PACK_AB_MERGE_C R166, R167, R166, RZ ;  /* 0x000000a6a7a6723e */ /* 0x000fe400048070ff */
[----:B------:R-:W-:-:S02]  /*c040*/  LOP3.LUT R18, R18, 0xf0, RZ, 0xc0, !PT ;  /* 0x000000f012127812 */ /* 0x000fc400078ec0ff */
[----:B------:R-:W-:Y:S02]  /*c050*/  LOP3.LUT R19, R19, 0x400, RZ, 0xc0, !PT ;  /* 0x0000040013137812 */ /* 0x000fe400078ec0ff */
[----:B------:R-:W-:Y:S02]  /*c060*/  F2FP.SATFINITE.E4M3.F32.PACK_AB_MERGE_C R134, R135, R134, RZ ;  /* 0x000000868786723e */ /* 0x000fe400048070ff */
[----:B------:R-:W-:Y:S02]  /*c070*/  IADD3 R19, R19, UR12, R18 ;  /* 0x0000000c13137c10 */ /* 0x000fe4000fffe012 */
[----:B------:R-:W-:Y:S02]  /*c080*/  LOP3.LUT R18, R8, 0xffff, RZ, 0xc0, !PT ;  /* 0x0000ffff08127812 */ /* 0x000fe400078ec0ff */
[----:B------:R-:W-:Y:S02]  /*c090*/  LOP3.LUT R22, R17, 0x60, RZ, 0xc0, !PT ;  /* 0x0000006011167812 */ /* 0x000fe400078ec0ff */
[----:B------:R-:W-:-:S02]  /*c0a0*/  PRMT R20, R18, 0x3340, R21 ;  /* 0x0000334012147816 */ /* 0x000fc40000000015 */
[----:B------:R-:W-:Y:S02]  /*c0b0*/  LOP3.LUT R190, R190, 0xffff, RZ, 0xc0, !PT ;  /* 0x0000ffffbebe7812 */ /* 0x000fe400078ec0ff */
[----:B------:R-:W-:Y:S02]  /*c0c0*/  LOP3.LUT R126, R126, 0xffff, RZ, 0xc0, !PT ;  /* 0x0000ffff7e7e7812 */ /* 0x000fe400078ec0ff */
[----:B------:R-:W-:Y:S02]  /*c0d0*/  LOP3.LUT R220, R220, 0xffff, RZ, 0xc0, !PT ;  /* 0x0000ffffdcdc7812 */ /* 0x000fe400078ec0ff */
[----:B------:R-:W-:Y:S02]  /*c0e0*/  LOP3.LUT R192, R192, 0xffff, RZ, 0xc0, !PT ;  /* 0x0000ffffc0c07812 */ /* 0x000fe400078ec0ff */
[----:B------:R-:W-:Y:S02]  /*c0f0*/  LOP3.LUT R45, R156, 0xffff, RZ, 0xc0, !PT ;  /* 0x0000ffff9c2d7812 */ /* 0x000fe400078ec0ff */
[----:B------:R-:W-:-:S02]  /*c100*/  LOP3.LUT R92, R92, 0xffff, RZ, 0xc0, !PT ;  /* 0x0000ffff5c5c7812 */ /* 0x000fc400078ec0ff */
[----:B------:R-:W-:Y:S02]  /*c110*/  LOP3.LUT R128, R128, 0xffff, RZ, 0xc0, !PT ;  /* 0x0000ffff80807812 */ /* 0x000fe400078ec0ff */
[----:B------:R-:W-:Y:S02]  /*c120*/  LOP3.LUT R222, R222, 0xffff, RZ, 0xc0, !PT ;  /* 0x0000ffffdede7812 */ /* 0x000fe400078ec0ff */
[----:B------:R-:W-:Y:S02]  /*c130*/  LOP3.LUT R94, R94, 0xffff, RZ, 0xc0, !PT ;  /* 0x0000ffff5e5e7812 */ /* 0x000fe400078ec0ff */
[----:B------:R-:W-:Y:S02]  /*c140*/  SHF.R.U32.HI R18, RZ, 0x8, R18 ;  /* 0x00000008ff127819 */ /* 0x000fe40000011612 */
[----:B------:R-:W-:Y:S02]  /*c150*/  SHF.R.U32.HI R21, RZ, 0x8, R21 ;  /* 0x00000008ff157819 */ /* 0x000fe40000011615 */
        /* <DEDUP_REMOVED lines=15> */
[----:B------:R-:W-:Y:S02]  /*c250*/  F2FP.SATFINITE.E4M3.F32.PACK_AB_MERGE_C R100, R101, R100, RZ ;  /* 0x000000646564723e */ /* 0x000fe400048070ff */
[----:B------:R-:W-:Y:S02]  /*c260*/  F2FP.SATFINITE.E4M3.F32.PACK_AB_MERGE_C R102, R103, R102, RZ ;  /* 0x000000666766723e */ /* 0x000fe400048070ff */
[----:B------:R-:W-:Y:S02]  /*c270*/  F2FP.SATFINITE.E4M3.F32.PACK_AB_MERGE_C R9, R9, R248, RZ ;  /* 0x000000f80909723e */ /* 0x000fe400048070ff */
[----:B------:R-:W-:Y:S01]  /*c280*/  F2FP.SATFINITE.E4M3.F32.PACK_AB_MERGE_C R200, R201, R200, RZ ;  /* 0x000000c8c9c8723e */ /* 0x000fe200048070ff */
[----:B------:R-:W5:Y:S01]  /*c290*/  LDL.LU R248, [R1+0x88] ;  /* 0x0000880001f87983 */ /* 0x000f620000300800 */
[----:B------:R-:W-:-:S02]  /*c2a0*/  F2FP.SATFINITE.E4M3.F32.PACK_AB_MERGE_C R48, R49, R48, RZ ;  /* 0x000000303130723e */ /* 0x000fc400048070ff */
[----:B------:R-:W-:Y:S02]  /*c2b0*/  F2FP.SATFINITE.E4M3.F32.PACK_AB_MERGE_C R50, R51, R50, RZ ;  /* 0x000000323332723e */ /* 0x000fe400048070ff */
[----:B------:R-:W-:Y:S02]  /*c2c0*/  F2FP.SATFINITE.E4M3.F32.PACK_AB_MERGE_C R84, R85, R84, RZ ;  /* 0x000000545554723e */ /* 0x000fe400048070ff */
[----:B------:R-:W-:Y:S02]  /*c2d0*/  F2FP.SATFINITE.E4M3.F32.PACK_AB_MERGE_C R86, R87, R86, RZ ;  /* 0x000000565756723e */ /* 0x000fe400048070ff */
[----:B------:R-:W-:Y:S02]  /*c2e0*/  PRMT R156, R132, 0x3340, R1 ;  /* 0x00003340849c7816 */ /* 0x000fe40000000001 */
[----:B------:R-:W-:Y:S02]  /*c2f0*/  PRMT R49, R224, 0x3340, R65 ;  /* 0x00003340e0317816 */ /* 0x000fe40000000041 */
[----:B------:R-:W-:-:S02]  /*c300*/  PRMT R51, R226, 0x3340, R67 ;  /* 0x00003340e2337816 */ /* 0x000fc40000000043 */
[----:B------:R-:W-:Y:S02]  /*c310*/  PRMT R3, R5, 0x3340, R196 ;  /* 0x0000334005037816 */ /* 0x000fe400000000c4 */
[----:B------:R-:W-:Y:S02]  /*c320*/  PRMT R18, R18, 0x3340, R21 ;  /* 0x0000334012127816 */ /* 0x000fe40000000015 */
[----:B------:R-:W-:Y:S02]  /*c330*/  F2FP.SATFINITE.E4M3.F32.PACK_AB_MERGE_C R202, R203, R202, RZ ;  /* 0x000000cacbca723e */ /* 0x000fe400048070ff */
[----:B------:R-:W-:Y:S02]  /*c340*/  F2FP.SATFINITE.E4M3.F32.PACK_AB_MERGE_C R138, R139, R138, RZ ;  /* 0x0000008a8b8a723e */ /* 0x000fe400048070ff */
[----:B------:R-:W-:Y:S02]  /*c350*/  F2FP.SATFINITE.E4M3.F32.PACK_AB_MERGE_C R82, R83, R82, RZ ;  /* 0x000000525352723e */ /* 0x000fe400048070ff */
        /* <DEDUP_REMOVED lines=9> */
[----:B------:R-:W-:Y:S02]  /*c3f0*/  SHF.R.U32.HI R218, RZ, 0x8, R218 ;  /* 0x00000008ffda7819 */ /* 0x000fe400000116da */
[----:B------:R-:W-:Y:S02]  /*c400*/  SHF.R.U32.HI R29, RZ, 0x8, R29 ;  /* 0x00000008ff1d7819 */ /* 0x000fe4000001161d */
[----:B--2---:R-:W-:Y:S02]  /*c410*/  F2FP.SATFINITE.E4M3.F32.PACK_AB_MERGE_C R52, R53, R52, RZ ;  /* 0x000000343534723e */ /* 0x004fe400048070ff */
[----:B------:R-:W-:-:S04]  /*c420*/  LOP3.LUT R53, R158, 0xffff, RZ, 0xc0, !PT ;  /* 0x0000ffff9e357812 */ /* 0x000fc800078ec0ff */
[----:B------:R-:W-:Y:S02]  /*c430*/  PRMT R39, R222, 0x3340, R53 ;  /* 0x00003340de277816 */ /* 0x000fe40000000035 */
[----:B------:R-:W-:Y:S02]  /*c440*/  F2FP.SATFINITE.E4M3.F32.PACK_AB_MERGE_C R232, R233, R232, RZ ;  /* 0x000000e8e9e8723e */ /* 0x000fe400048070ff */
[----:B------:R-:W-:Y:S02]  /*c450*/  F2FP.SATFINITE.E4M3.F32.PACK_AB_MERGE_C R234, R235, R234, RZ ;  /* 0x000000eaebea723e */ /* 0x000fe400048070ff */
[----:B------:R-:W-:Y:S02]  /*c460*/  F2FP.SATFINITE.E4M3.F32.PACK_AB_MERGE_C R204, R205, R204, RZ ;  /* 0x000000cccdcc723e */ /* 0x000fe400048070ff */
[----:B------:R-:W-:Y:S02]  /*c470*/  F2FP.SATFINITE.E4M3.F32.PACK_AB_MERGE_C R168, R169, R168, RZ ;  /* 0x000000a8a9a8723e */ /* 0x000fe400048070ff */
[----:B------:R-:W-:-:S02]  /*c480*/  F2FP.SATFINITE.E4M3.F32.PACK_AB_MERGE_C R170, R171, R170, RZ ;  /* 0x000000aaabaa723e */ /* 0x000fc400048070ff */
[----:B------:R-:W-:Y:S02]  /*c490*/  F2FP.SATFINITE.E4M3.F32.PACK_AB_MERGE_C R140, R141, R140, RZ ;  /* 0x0000008c8d8c723e */ /* 0x000fe400048070ff */
[----:B------:R-:W-:Y:S02]  /*c4a0*/  F2FP.SATFINITE.E4M3.F32.PACK_AB_MERGE_C R104, R105, R104, RZ ;  /* 0x000000686968723e */ /* 0x000fe400048070ff */
[----:B------:R-:W-:Y:S01]  /*c4b0*/  F2FP.SATFINITE.E4M3.F32.PACK_AB_MERGE_C R106, R107, R106, RZ ;  /* 0x0000006a6b6a723e */ /* 0x000fe200048070ff */
[----:B----4-:R-:W-:-:S05]  /*c4c0*/  VIADD R8, R252, 0x3f ;  /* 0x0000003ffc087836 */ /* 0x010fca0000000000 */
[----:B------:R-:W-:Y:S01]  /*c4d0*/  ISETP.GE.AND P0, PT, R8, UR27, PT ;  /* 0x0000001b08007c0c */ /* 0x000fe2000bf06270 */
[----:B------:R-:W-:Y:S01]  /*c4e0*/  IMAD R8, R22, 0x8, R19 ;  /* 0x0000000816087824 */ /* 0x000fe200078e0213 */
[----:B------:R-:W-:Y:S02]  /*c4f0*/  PRMT R19, R20, 0x5410, R23 ;  /* 0x0000541014137816 */ /* 0x000fe40000000017 */
[----:B------:R-:W-:Y:S02]  /*c500*/  LOP3.LUT R23, R186, 0xffff, RZ, 0xc0, !PT ;  /* 0x0000ffffba177812 */ /* 0x000fe400078ec0ff */
[--C-:B------:R-:W-:Y:S02]  /*c510*/  PRMT R22, R88, 0x3340, R1.reuse ;  /* 0x0000334058167816 */ /* 0x100fe40000000001 */
[----:B------:R-:W-:Y:S02]  /*c520*/  PRMT R20, R122, 0x3340, R1 ;  /* 0x000033407a147816 */ /* 0x000fe40000000001 */
[----:B------:R-:W-:-:S02]  /*c530*/  PRMT R33, R6, 0x3340, R23 ;  /* 0x0000334006217816 */ /* 0x000fc40000000017 */
[----:B------:R-:W-:Y:S02]  /*c540*/  PRMT R31, R31, 0x5410, R22 ;  /* 0x000054101f1f7816 */ /* 0x000fe40000000016 */
[----:B------:R-:W-:Y:S02]  /*c550*/  PRMT R33, R33, 0x5410, R20 ;  /* 0x0000541021217816 */ /* 0x000fe40000000014 */
[----:B------:R-:W-:Y:S02]  /*c560*/  PRMT R22, R35, 0x5410, R152 ;  /* 0x0000541023167816 */ /* 0x000fe40000000098 */
[----:B------:R-:W-:Y:S02]  /*c570*/  PRMT R20, R37, 0x5410, R154 ;  /* 0x0000541025147816 */ /* 0x000fe4000000009a */
[----:B------:R-:W-:Y:S02]  /*c580*/  LOP3.LUT R35, R2, 0xffff, RZ, 0xc0, !PT ;  /* 0x0000ffff02237812 */ /* 0x000fe400078ec0ff */
[----:B------:R-:W-:-:S02]  /*c590*/  LOP3.LUT R37, R0, 0xffff, RZ, 0xc0, !PT ;  /* 0x0000ffff00257812 */ /* 0x000fc400078ec0ff */
[--C-:B------:R-:W-:Y:S02]  /*c5a0*/  PRMT R0, R126, 0x3340, R1.reuse ;  /* 0x000033407e007816 */ /* 0x100fe40000000001 */
[----:B------:R-:W-:Y:S02]  /*c5b0*/  PRMT R43, R35, 0x3340, R190 ;  /* 0x00003340232b7816 */ /* 0x000fe400000000be */
[--C-:B------:R-:W-:Y:S02]  /*c5c0*/  PRMT R2, R92, 0x3340, R1.reuse ;  /* 0x000033405c027816 */ /* 0x100fe40000000001 */
[--C-:B------:R-:W-:Y:S02]  /*c5d0*/  PRMT R154, R128, 0x3340, R1.reuse ;  /* 0x00003340809a7816 */ /* 0x100fe40000000001 */
[----:B------:R-:W-:Y:S02]  /*c5e0*/  PRMT R47, R37, 0x3340, R192 ;  /* 0x00003340252f7816 */ /* 0x000fe400000000c0 */
[----:B------:R-:W-:-:S02]  /*c5f0*/  PRMT R152, R94, 0x3340, R1 ;  /* 0x000033405e987816 */ /* 0x000fc40000000001 */
[----:B------:R-:W-:Y:S02]  /*c600*/  PRMT R43, R43, 0x5410, R0 ;  /* 0x000054102b2b7816 */ /* 0x000fe40000000000 */
[----:B------:R-:W-:Y:S02]  /*c610*/  SHF.R.U32.HI R6, RZ, 0x8, R6 ;  /* 0x00000008ff067819 */ /* 0x000fe40000011606 */
[----:B------:R-:W-:Y:S02]  /*c620*/  SHF.R.U32.HI R23, RZ, 0x8, R23 ;  /* 0x00000008ff177819 */ /* 0x000fe40000011617 */
[----:B------:R-:W-:Y:S02]  /*c630*/  PRMT R41, R41, 0x5410, R2 ;  /* 0x0000541029297816 */ /* 0x000fe40000000002 */
[----:B------:R-:W-:Y:S02]  /*c640*/  PRMT R0, R47, 0x5410, R154 ;  /* 0x000054102f007816 */ /* 0x000fe4000000009a */
[----:B------:R-:W-:-:S02]  /*c650*/  PRMT R39, R39, 0x5410, R152 ;  /* 0x0000541027277816 */ /* 0x000fc40000000098 */
[--C-:B------:R-:W-:Y:S02]  /*c660*/  PRMT R2, R130, 0x3340, R1.reuse ;  /* 0x0000334082027816 */ /* 0x100fe40000000001 */
[----:B------:R-:W-:Y:S02]  /*c670*/  PRMT R47, R59, 0x3340, R194 ;  /* 0x000033403b2f7816 */ /* 0x000fe400000000c2 */
[--C-:B------:R-:W-:Y:S02]  /*c680*/  PRMT R152, R96, 0x3340, R1.reuse ;  /* 0x0000334060987816 */ /* 0x100fe40000000001 */
[----:B------:R-:W-:Y:S02]  /*c690*/  PRMT R154, R98, 0x3340, R1 ;  /* 0x00003340629a7816 */ /* 0x000fe40000000001 */
[----:B------:R-:W-:Y:S02]  /*c6a0*/  LOP3.LUT R21, R23, 0xffff, RZ, 0xc0, !PT ;  /* 0x0000ffff17157812 */ /* 0x000fe400078ec0ff */
[----:B------:R-:W-:-:S02]  /*c6b0*/  LOP3.LUT R6, R6, 0xffff, RZ, 0xc0, !PT ;  /* 0x0000ffff06067812 */ /* 0x000fc400078ec0ff */
[----:B------:R-:W-:Y:S02]  /*c6c0*/  LOP3.LUT R83, R9, 0xffff, RZ, 0xc0, !PT ;  /* 0x0000ffff09537812 */ /* 0x000fe400078ec0ff */
[----:B------:R-:W-:Y:S02]  /*c6d0*/  LOP3.LUT R200, R200, 0xffff, RZ, 0xc0, !PT ;  /* 0x0000ffffc8c87812 */ /* 0x000fe400078ec0ff */
[----:B------:R-:W-:Y:S02]  /*c6e0*/  SHF.R.U32.HI R4, RZ, 0x8, R4 ;  /* 0x00000008ff047819 */ /* 0x000fe40000011604 */
[----:B------:R-:W-:Y:S02]  /*c6f0*/  SHF.R.U32.HI R25, RZ, 0x8, R25 ;  /* 0x00000008ff197819 */ /* 0x000fe40000011619 */
[----:B------:R-:W-:Y:S02]  /*c700*/  PRMT R47, R47, 0x5410, R2 ;  /* 0x000054102f2f7816 */ /* 0x000fe40000000002 */
[----:B------:R-:W-:-:S02]  /*c710*/  F2FP.SATFINITE.E4M3.F32.PACK_AB_MERGE_C R56, R57, R56, RZ ;  /* 0x000000383938723e */ /* 0x000fc400048070ff */
[----:B---3--:R-:W-:Y:S02]  /*c720*/  F2FP.SATFINITE.E4M3.F32.PACK_AB_MERGE_C R54, R55, R54, RZ ;  /* 0x000000363736723e */ /* 0x008fe400048070ff */
[----:B------:R-:W-:Y:S02]  /*c730*/  PRMT R49, R49, 0x5410, R152 ;  /* 0x0000541031317816 */ /* 0x000fe40000000098 */
[----:B------:R-:W-:Y:S02]  /*c740*/  PRMT R51, R51, 0x5410, R154 ;  /* 0x0000541033337816 */ /* 0x000fe4000000009a */
[----:B------:R-:W-:Y:S02]  /*c750*/  PRMT R2, R3, 0x5410, R156 ;  /* 0x0000541003027816 */ /* 0x000fe4000000009c */
[----:B------:R-:W-:Y:S02]  /*c760*/  F2FP.SATFINITE.E4M3.F32.PACK_AB_MERGE_C R118, R119, R118, RZ ;  /* 0x000000767776723e */ /* 0x000fe400048070ff */
[----:B------:R-:W-:-:S02]  /*c770*/  PRMT R152, R134, 0x3340, R1 ;  /* 0x0000334086987816 */ /* 0x000fc40000000001 */
[--C-:B------:R-:W-:Y:S02]  /*c780*/  PRMT R154, R100, 0x3340, R1.reuse ;  /* 0x00003340649a7816 */ /* 0x100fe40000000001 */
[----:B------:R-:W-:Y:S02]  /*c790*/  PRMT R156, R102, 0x3340, R1 ;  /* 0x00003340669c7816 */ /* 0x000fe40000000001 */
[----:B------:R-:W-:Y:S02]  /*c7a0*/  PRMT R9, R7, 0x3340, R198 ;  /* 0x0000334007097816 */ /* 0x000fe400000000c6 */
[----:B------:R-:W-:Y:S02]  /*c7b0*/  PRMT R57, R228, 0x3340, R85 ;  /* 0x00003340e4397816 */ /* 0x000fe40000000055 */
[----:B------:R-:W-:Y:S02]  /*c7c0*/  PRMT R55, R230, 0x3340, R87 ;  /* 0x00003340e6377816 */ /* 0x000fe40000000057 */
[----:B------:R-:W-:-:S02]  /*c7d0*/  LOP3.LUT R89, R10, 0xffff, RZ, 0xc0, !PT ;  /* 0x0000ffff0a597812 */ /* 0x000fc400078ec0ff */
[----:B------:R-:W-:Y:S02]  /*c7e0*/  LOP3.LUT R202, R202, 0xffff, RZ, 0xc0, !PT ;  /* 0x0000ffffcaca7812 */ /* 0x000fe400078ec0ff */
[----:B------:R-:W-:Y:S02]  /*c7f0*/  LOP3.LUT R138, R138, 0xffff, RZ, 0xc0, !PT ;  /* 0x0000ffff8a8a7812 */ /* 0x000fe400078ec0ff */
[----:B------:R-:W-:Y:S02]  /*c800*/  PRMT R21, R6, 0x3340, R21 ;  /* 0x0000334006157816 */ /* 0x000fe40000000015 */
        /* <DEDUP_REMOVED lines=14> */
[----:B------:R-:W-:-:S02]  /*c8f0*/  SHF.R.U32.HI R222, RZ, 0x8, R222 ;  /* 0x00000008ffde7819 */ /* 0x000fc400000116de */
[----:B------:R-:W-:Y:S02]  /*c900*/  SHF.R.U32.HI R53, RZ, 0x8, R53 ;  /* 0x00000008ff357819 */ /* 0x000fe40000011635 */
[----:B------:R-:W-:Y:S02]  /*c910*/  SHF.R.U32.HI R5, RZ, 0x8, R5 ;  /* 0x00000008ff057819 */ /* 0x000fe40000011605 */
[----:B------:R-:W-:Y:S02]  /*c920*/  SHF.R.U32.HI R230, RZ, 0x8, R230 ;  /* 0x00000008ffe67819 */ /* 0x000fe400000116e6 */
[----:B------:R-:W-:Y:S02]  /*c930*/  SHF.R.U32.HI R87, RZ, 0x8, R87 ;  /* 0x00000008ff577819 */ /* 0x000fe40000011657 */
[----:B------:R-:W-:Y:S02]  /*c940*/  F2FP.SATFINITE.E4M3.F32.PACK_AB_MERGE_C R236, R237, R236, RZ ;  /* 0x000000ecedec723e */ /* 0x000fe400048070ff */
[----:B------:R-:W-:-:S02]  /*c950*/  F2FP.SATFINITE.E4M3.F32.PACK_AB_MERGE_C R206, R207, R206, RZ ;  /* 0x000000cecfce723e */ /* 0x000fc400048070ff */
[----:B------:R-:W-:Y:S02]  /*c960*/  F2FP.SATFINITE.E4M3.F32.PACK_AB_MERGE_C R172, R173, R172, RZ ;  /* 0x000000acadac723e */ /* 0x000fe400048070ff */
[----:B------:R-:W-:Y:S02]  /*c970*/  F2FP.SATFINITE.E4M3.F32.PACK_AB_MERGE_C R142, R143, R142, RZ ;  /* 0x0000008e8f8e723e */ /* 0x000fe400048070ff */
[----:B------:R-:W-:Y:S02]  /*c980*/  F2FP.SATFINITE.E4M3.F32.PACK_AB_MERGE_C R108, R109, R108, RZ ;  /* 0x0000006c6d6c723e */ /* 0x000fe400048070ff */
[----:B------:R-:W-:Y:S02]  /*c990*/  F2FP.SATFINITE.E4M3.F32.PACK_AB_MERGE_C R110, R111, R110, RZ ;  /* 0x0000006e6f6e723e */ /* 0x000fe400048070ff */
[----:B------:R-:W-:Y:S02]  /*c9a0*/  SHF.R.U32.HI R37, RZ, 0x8, R37 ;  /* 0x00000008ff257819 */ /* 0x000fe40000011625 */
[----:B------:R-:W-:-:S02]  /*c9b0*/  SHF.R.U32.HI R192, RZ, 0x8, R192 ;  /* 0x00000008ffc07819 */ /* 0x000fc400000116c0 */
[----:B------:R-:W-:Y:S02]  /*c9c0*/  SHF.R.U32.HI R83, RZ, 0x8, R83 ;  /* 0x00000008ff537819 */ /* 0x000fe40000011653 */
[----:B------:R-:W-:Y:S02]  /*c9d0*/  SHF.R.U32.HI R200, RZ, 0x8, R200 ;  /* 0x00000008ffc87819 */ /* 0x000fe400000116c8 */
[----:B------:R-:W-:Y:S02]  /*c9e0*/  F2FP.SATFINITE.E4M3.F32.PACK_AB_MERGE_C R240, R241, R240, RZ ;  /* 0x000000f0f1f0723e */ /* 0x000fe400048070ff */
[----:B------:R-:W-:Y:S02]  /*c9f0*/  F2FP.SATFINITE.E4M3.F32.PACK_AB_MERGE_C R208, R209, R208, RZ ;  /* 0x000000d0d1d0723e */ /* 0x000fe400048070ff */
[----:B------:R-:W-:Y:S02]  /*ca00*/  F2FP.SATFINITE.E4M3.F32.PACK_AB_MERGE_C R176, R177, R176, RZ ;  /* 0x000000b0b1b0723e */ /* 0x000fe400048070ff */
        /* <DEDUP_REMOVED lines=9> */
[----:B------:R-:W-:Y:S02]  /*caa0*/  PRMT R25, R218, 0x3340, R29 ;  /* 0x00003340da197816 */ /* 0x000fe4000000001d */
[--C-:B------:R-:W-:Y:S02]  /*cab0*/  PRMT R152, R104, 0x3340, R1.reuse ;  /* 0x0000334068987816 */ /* 0x100fe40000000001 */
[--C-:B------:R-:W-:Y:S02]  /*cac0*/  PRMT R154, R106, 0x3340, R1.reuse ;  /* 0x000033406a9a7816 */ /* 0x100fe40000000001 */
[----:B------:R-:W-:-:S02]  /*cad0*/  PRMT R156, R140, 0x3340, R1 ;  /* 0x000033408c9c7816 */ /* 0x000fc40000000001 */
[----:B------:R-:W-:Y:S02]  /*cae0*/  PRMT R61, R232, 0x3340, R93 ;  /* 0x00003340e83d7816 */ /* 0x000fe4000000005d */
[----:B------:R-:W-:Y:S02]  /*caf0*/  PRMT R63, R234, 0x3340, R95 ;  /* 0x00003340ea3f7816 */ /* 0x000fe4000000005f */
        /* <DEDUP_REMOVED lines=20> */
[----:B------:R-:W-:Y:S02]  /*cc40*/  F2FP.SATFINITE.E4M3.F32.PACK_AB_MERGE_C R238, R239, R238, RZ ;  /* 0x000000eeefee723e */ /* 0x000fe400048070ff */
[----:B------:R-:W-:-:S02]  /*cc50*/  F2FP.SATFINITE.E4M3.F32.PACK_AB_MERGE_C R210, R211, R210, RZ ;  /* 0x000000d2d3d2723e */ /* 0x000fc400048070ff */
[----:B------:R-:W-:Y:S02]  /*cc60*/  F2FP.SATFINITE.E4M3.F32.PACK_AB_MERGE_C R174, R175, R174, RZ ;  /* 0x000000aeafae723e */ /* 0x000fe400048070ff */
[----:B------:R-:W-:Y:S02]  /*cc70*/  F2FP.SATFINITE.E4M3.F32.PACK_AB_MERGE_C R146, R147, R146, RZ ;  /* 0x000000929392723e */ /* 0x000fe400048070ff */
[----:B------:R-:W-:Y:S02]  /*cc80*/  F2FP.SATFINITE.E4M3.F32.PACK_AB_MERGE_C R112, R113, R112, RZ ;  /* 0x000000707170723e */ /* 0x000fe400048070ff */
[----:B------:R-:W-:Y:S02]  /*cc90*/  LOP3.LUT R99, R13, 0xffff, RZ, 0xc0, !PT ;  /* 0x0000ffff0d637812 */ /* 0x000fe400078ec0ff */
[----:B------:R-:W-:Y:S02]  /*cca0*/  LOP3.LUT R208, R208, 0xffff, RZ, 0xc0, !PT ;  /* 0x0000ffffd0d07812 */ /* 0x000fe400078ec0ff */
[----:B------:R-:W-:-:S02]  /*ccb0*/  LOP3.LUT R144, R144, 0xffff, RZ, 0xc0, !PT ;  /* 0x0000ffff90907812 */ /* 0x000fc400078ec0ff */
[----:B------:R-:W-:Y:S02]  /*ccc0*/  LOP3.LUT R240, R240, 0xffff, RZ, 0xc0, !PT ;  /* 0x0000fffff0f07812 */ /* 0x000fe400078ec0ff */
[----:B------:R-:W-:Y:S02]  /*ccd0*/  LOP3.LUT R109, R176, 0xffff, RZ, 0xc0, !PT ;  /* 0x0000ffffb06d7812 */ /* 0x000fe400078ec0ff */
[----:B------:R-:W-:Y:S02]  /*cce0*/  SHF.R.U32.HI R196, RZ, 0x8, R196 ;  /* 0x00000008ffc47819 */ /* 0x000fe400000116c4 */
[----:B------:R-:W-:Y:S02]  /*ccf0*/  SHF.R.U32.HI R91, RZ, 0x8, R91 ;  /* 0x00000008ff5b7819 */ /* 0x000fe4000001165b */
[----:B------:R-:W-:Y:S02]  /*cd00*/  SHF.R.U32.HI R204, RZ, 0x8, R204 ;  /* 0x00000008ffcc7819 */ /* 0x000fe400000116cc */
        /* <DEDUP_REMOVED lines=10> */
[----:B------:R-:W-:Y:S02]  /*cdb0*/  F2FP.SATFINITE.E4M3.F32.PACK_AB_MERGE_C R72, R73, R72, RZ ;  /* 0x000000484948723e */ /* 0x000fe400048070ff */
[--C-:B------:R-:W-:Y:S02]  /*cdc0*/  PRMT R12, R142, 0x3340, R1.reuse ;  /* 0x000033408e0c7816 */ /* 0x100fe40000000001 */
[----:B------:R-:W-:-:S02]  /*cdd0*/  PRMT R152, R108, 0x3340, R1 ;  /* 0x000033406c987816 */ /* 0x000fc40000000001 */
[----:B------:R-:W-:Y:S02]  /*cde0*/  PRMT R154, R110, 0x3340, R1 ;  /* 0x000033406e9a7816 */ /* 0x000fe40000000001 */
[----:B------:R-:W-:Y:S02]  /*cdf0*/  PRMT R13, R97, 0x3340, R206 ;  /* 0x00003340610d7816 */ /* 0x000fe400000000ce */
[----:B------:R-:W-:Y:S02]  /*ce00*/  PRMT R69, R236, 0x3340, R101 ;  /* 0x00003340ec457816 */ /* 0x000fe40000000065 */
[----:B------:R-:W-:Y:S02]  /*ce10*/  LOP3.LUT R107, R15, 0xffff, RZ, 0xc0, !PT ;  /* 0x0000ffff0f6b7812 */ /* 0x000fe400078ec0ff */
[----:B------:R-:W-:Y:S02]  /*ce20*/  PRMT R53, R119, 0x3340, R192 ;  /* 0x0000334077357816 */ /* 0x000fe400000000c0 */
[----:B------:R-:W-:-:S02]  /*ce30*/  PRMT R87, R5, 0x3340, R200 ;  /* 0x0000334005577816 */ /* 0x000fc400000000c8 */
[----:B------:R-:W-:Y:S02]  /*ce40*/  LOP3.LUT R95, R95, 0xffff, RZ, 0xc0, !PT ;  /* 0x0000ffff5f5f7812 */ /* 0x000fe400078ec0ff */
[----:B------:R-:W-:Y:S02]  /*ce50*/  LOP3.LUT R234, R234, 0xffff, RZ, 0xc0, !PT ;  /* 0x0000ffffeaea7812 */ /* 0x000fe400078ec0ff */
[----:B------:R-:W-:Y:S02]  /*ce60*/  LOP3.LUT R238, R238, 0xffff, RZ, 0xc0, !PT ;  /* 0x0000ffffeeee7812 */ /* 0x000fe400078ec0ff */
        /* <DEDUP_REMOVED lines=8> */
[----:B------:R-:W-:-:S02]  /*cef0*/  LOP3.LUT R119, R196, 0xffff, RZ, 0xc0, !PT ;  /* 0x0000ffffc4777812 */ /* 0x000fc400078ec0ff */
[----:B------:R-:W-:Y:S02]  /*cf00*/  LOP3.LUT R204, R204, 0xffff, RZ, 0xc0, !PT ;  /* 0x0000ffffcccc7812 */ /* 0x000fe400078ec0ff */
[----:B------:R-:W-:Y:S02]  /*cf10*/  LOP3.LUT R5, R91, 0xffff, RZ, 0xc0, !PT ;  /* 0x0000ffff5b057812 */ /* 0x000fe400078ec0ff */
[----:B------:R-:W-:Y:S02]  /*cf20*/  SHF.R.U32.HI R110, RZ, 0x8, R110 ;  /* 0x00000008ff6e7819 */ /* 0x000fe4000001166e */
[----:B------:R-:W-:Y:S02]  /*cf30*/  F2FP.SATFINITE.E4M3.F32.PACK_AB_MERGE_C R114, R115, R114, RZ ;  /* 0x000000727372723e */ /* 0x000fe400048070ff */
        /* <DEDUP_REMOVED lines=14> */
[----:B------:R-:W-:Y:S02]  /*d020*/  F2FP.SATFINITE.E4M3.F32.PACK_AB_MERGE_C R76, R77, R76, RZ ;  /* 0x0000004c4d4c723e */ /* 0x000fe400048070ff */
[----:B------:R-:W-:Y:S02]  /*d030*/  PRMT R71, R238, 0x3340, R103 ;  /* 0x00003340ee477816 */ /* 0x000fe40000000067 */
[----:B------:R-:W-:Y:S02]  /*d040*/  PRMT R12, R73, 0x5410, R156 ;  /* 0x00005410490c7816 */ /* 0x000fe4000000009c */
[--C-:B------:R-:W-:Y:S02]  /*d050*/  PRMT R14, R146, 0x3340, R1.reuse ;  /* 0x00003340920e7816 */ /* 0x100fe40000000001 */
[----:B------:R-:W-:Y:S02]  /*d060*/  PRMT R152, R112, 0x3340, R1 ;  /* 0x0000334070987816 */ /* 0x000fe40000000001 */
[----:B------:R-:W-:-:S02]  /*d070*/  PRMT R75, R105, 0x3340, R210 ;  /* 0x00003340694b7816 */ /* 0x000fc400000000d2 */
[----:B------:R-:W-:Y:S02]  /*d080*/  PRMT R119, R4, 0x3340, R119 ;  /* 0x0000334004777816 */ /* 0x000fe40000000077 */
[----:B------:R-:W-:Y:S02]  /*d090*/  PRMT R95, R5, 0x3340, R204 ;  /* 0x00003340055f7816 */ /* 0x000fe400000000cc */
[----:B------:R-:W-:Y:S02]  /*d0a0*/  LOP3.LUT R110, R110, 0xffff, RZ, 0xc0, !PT ;  /* 0x0000ffff6e6e7812 */ /* 0x000fe400078ec0ff */
[----:B------:R-:W-:Y:S02]  /*d0b0*/  LOP3.LUT R114, R114, 0xffff, RZ, 0xc0, !PT ;  /* 0x0000ffff72727812 */ /* 0x000fe400078ec0ff */
[----:B------:R-:W-:Y:S02]  /*d0c0*/  PRMT R156, R148, 0x3340, R1 ;  /* 0x00003340949c7816 */ /* 0x000fe40000000001 */
[----:B------:R-:W-:-:S02]  /*d0d0*/  PRMT R73, R242, 0x3340, R111 ;  /* 0x00003340f2497816 */ /* 0x000fc4000000006f */
[----:B------:R-:W-:Y:S02]  /*d0e0*/  PRMT R77, R107, 0x3340, R212 ;  /* 0x000033406b4d7816 */ /* 0x000fe400000000d4 */
[----:B------:R-:W-:Y:S02]  /*d0f0*/  LOP3.LUT R4, R109, 0xffff, RZ, 0xc0, !PT ;  /* 0x0000ffff6d047812 */ /* 0x000fe400078ec0ff */
[----:B------:R-:W-:Y:S02]  /*d100*/  LOP3.LUT R5, R240, 0xffff, RZ, 0xc0, !PT ;  /* 0x0000fffff0057812 */ /* 0x000fe400078ec0ff */
[----:B------:R-:W-:Y:S02]  /*d110*/  SHF.R.U32.HI R112, RZ, 0x8, R112 ;  /* 0x00000008ff707819 */ /* 0x000fe40000011670 */
[----:B------:R-:W-:Y:S02]  /*d120*/  LOP3.LUT R16, R16, 0xffff, RZ, 0xc0, !PT ;  /* 0x0000ffff10107812 */ /* 0x000fe400078ec0ff */
[----:B------:R-:W-:-:S02]  /*d130*/  LOP3.LUT R244, R244, 0xffff, RZ, 0xc0, !PT ;  /* 0x0000fffff4f47812 */ /* 0x000fc400078ec0ff */
[----:B------:R-:W-:Y:S02]  /*d140*/  LOP3.LUT R113, R214, 0xffff, RZ, 0xc0, !PT ;  /* 0x0000ffffd6717812 */ /* 0x000fe400078ec0ff */
[----:B------:R-:W-:Y:S02]  /*d150*/  LOP3.LUT R115, R180, 0xffff, RZ, 0xc0, !PT ;  /* 0x0000ffffb4737812 */ /* 0x000fe400078ec0ff */
[----:B------:R-:W-:Y:S02]  /*d160*/  SHF.R.U32.HI R7, RZ, 0x8, R7 ;  /* 0x00000008ff077819 */ /* 0x000fe40000011607 */
[----:B------:R-:W-:Y:S02]  /*d170*/  SHF.R.U32.HI R198, RZ, 0x8, R198 ;  /* 0x00000008ffc67819 */ /* 0x000fe400000116c6 */
[----:B------:R-:W-:Y:S02]  /*d180*/  SHF.R.U32.HI R242, RZ, 0x8, R242 ;  /* 0x00000008fff27819 */ /* 0x000fe400000116f2 */
[----:B------:R-:W-:-:S02]  /*d190*/  SHF.R.U32.HI R111, RZ, 0x8, R111 ;  /* 0x00000008ff6f7819 */ /* 0x000fc4000001166f */
[----:B------:R-:W-:Y:S02]  /*d1a0*/  SHF.R.U32.HI R99, RZ, 0x8, R99 ;  /* 0x00000008ff637819 */ /* 0x000fe40000011663 */
[----:B------:R-:W-:Y:S02]  /*d1b0*/  SHF.R.U32.HI R208, RZ, 0x8, R208 ;  /* 0x00000008ffd07819 */ /* 0x000fe400000116d0 */
[----:B------:R-:W-:Y:S02]  /*d1c0*/  PRMT R71, R71, 0x5410, R154 ;  /* 0x0000541047477816 */ /* 0x000fe4000000009a */
[----:B------:R-:W-:Y:S02]  /*d1d0*/  PRMT R75, R75, 0x5410, R14 ;  /* 0x000054104b4b7816 */ /* 0x000fe4000000000e */
[----:B------:R-:W-:Y:S02]  /*d1e0*/  PRMT R123, R110, 0x3340, R1 ;  /* 0x000033406e7b7816 */ /* 0x000fe40000000001 */
[----:B------:R-:W-:-:S02]  /*d1f0*/  F2FP.SATFINITE.E4M3.F32.PACK_AB_MERGE_C R78, R79, R78, RZ ;  /* 0x0000004e4f4e723e */ /* 0x000fc400048070ff */
[----:B------:R-:W-:Y:S02]  /*d200*/  PRMT R154, R114, 0x3340, R1 ;  /* 0x00003340729a7816 */ /* 0x000fe40000000001 */
[----:B------:R-:W-:Y:S02]  /*d210*/  PRMT R14, R77, 0x5410, R156 ;  /* 0x000054104d0e7816 */ /* 0x000fe4000000009c */
[----:B------:R-:W-:Y:S02]  /*d220*/  SHF.R.U32.HI R85, RZ, 0x8, R85 ;  /* 0x00000008ff557819 */ /* 0x000fe40000011655 */
[----:B------:R-:W-:Y:S02]  /*d230*/  PRMT R110, R5, 0x3340, R4 ;  /* 0x00003340056e7816 */ /* 0x000fe40000000004 */
[----:B------:R-:W-:Y:S02]  /*d240*/  LOP3.LUT R112, R112, 0xffff, RZ, 0xc0, !PT ;  /* 0x0000ffff70707812 */ /* 0x000fe400078ec0ff */
        /* <DEDUP_REMOVED lines=13> */
[----:B------:R-:W-:Y:S02]  /*d320*/  LOP3.LUT R121, R85, 0xffff, RZ, 0xc0, !PT ;  /* 0x0000ffff55797812 */ /* 0x000fe400078ec0ff */
        /* <DEDUP_REMOVED lines=13> */
[----:B------:R-:W-:Y:S02]  /*d400*/  PRMT R127, R114, 0x3340, R1 ;  /* 0x00003340727f7816 */ /* 0x000fe40000000001 */
[----:B------:R-:W-:Y:S02]  /*d410*/  PRMT R16, R5, 0x3340, R4 ;  /* 0x0000334005107816 */ /* 0x000fe40000000004 */
[----:B------:R-:W-:Y:S02]  /*d420*/  PRMT R114, R7, 0x3340, R6 ;  /* 0x0000334007727816 */ /* 0x000fe40000000006 */
[----:B------:R-:W-:-:S02]  /*d430*/  PRMT R4, R19, 0x4210, R56 ;  /* 0x0000421013047816 */ /* 0x000fc40000000038 */
[----:B------:R-:W-:Y:S02]  /*d440*/  PRMT R5, R33, 0x4210, R58 ;  /* 0x0000421021057816 */ /* 0x000fe4000000003a */
[----:B------:R-:W-:Y:S02]  /*d450*/  PRMT R6, R31, 0x4210, R24 ;  /* 0x000042101f067816 */ /* 0x000fe40000000018 */
[----:B------:R-:W-:Y:S01]  /*d460*/  PRMT R7, R22, 0x4210, R99 ;  /* 0x0000421016077816 */ /* 0x000fe20000000063 */
[----:B------:R-:W-:Y:S01]  /*d470*/  BAR.SYNC.DEFER_BLOCKING 0x0 ;  /* 0x0000000000007b1d */ /* 0x000fe20000010000 */
[----:B------:R-:W-:Y:S02]  /*d480*/  SHF.R.U32.HI R120, RZ, 0x8, R120 ;  /* 0x00000008ff787819 */ /* 0x000fe40000011678 */
[----:B------:R-:W-:Y:S02]  /*d490*/  SHF.R.U32.HI R122, RZ, 0x8, R122 ;  /* 0x00000008ff7a7819 */ /* 0x000fe4000001167a */
[----:B------:R-:W-:-:S02]  /*d4a0*/  F2FP.SATFINITE.E4M3.F32.PACK_AB_MERGE_C R136, R137, R136, RZ ;  /* 0x000000888988723e */ /* 0x000fc400048070ff */
[----:B------:R-:W-:Y:S02]  /*d4b0*/  LOP3.LUT R120, R120, 0xffff, RZ, 0xc0, !PT ;  /* 0x0000ffff78787812 */ /* 0x000fe400078ec0ff */
[----:B------:R-:W-:Y:S02]  /*d4c0*/  F2FP.SATFINITE.E4M3.F32.PACK_AB_MERGE_C R116, R117, R116, RZ ;  /* 0x000000747574723e */ /* 0x000fe400048070ff */
[----:B------:R-:W-:Y:S02]  /*d4d0*/  LOP3.LUT R122, R122, 0xffff, RZ, 0xc0, !PT ;  /* 0x0000ffff7a7a7812 */ /* 0x000fe400078ec0ff */
[----:B------:R-:W-:Y:S02]  /*d4e0*/  F2FP.SATFINITE.E4M3.F32.PACK_AB_MERGE_C R150, R151, R150, RZ ;  /* 0x000000969796723e */ /* 0x000fe400048070ff */
[----:B------:R-:W-:Y:S02]  /*d4f0*/  SHF.R.U32.HI R124, RZ, 0x8, R124 ;  /* 0x00000008ff7c7819 */ /* 0x000fe4000001167c */
[----:B------:R-:W-:-:S02]  /*d500*/  SHF.R.U32.HI R102, RZ, 0x8, R102 ;  /* 0x00000008ff667819 */ /* 0x000fc40000011666 */
[----:B------:R-:W-:Y:S01]  /*d510*/  LOP3.LUT R136, R136, 0xffff, RZ, 0xc0, !PT ;  /* 0x0000ffff88887812 */ /* 0x000fe200078ec0ff */
[----:B------:R0:W-:Y:S01]  /*d520*/  STSM.16.M88.4 [R8], R4 ;  /* 0x0000000408007844 */ /* 0x0001e20000000200 */
[----:B------:R-:W-:Y:S02]  /*d530*/  SHF.R.U32.HI R126, RZ, 0x8, R126 ;  /* 0x00000008ff7e7819 */ /* 0x000fe4000001167e */
[--C-:B------:R-:W-:Y:S02]  /*d540*/  PRMT R23, R120, 0x3340, R1.reuse ;  /* 0x0000334078177816 */ /* 0x100fe40000000001 */
[----:B------:R-:W-:Y:S02]  /*d550*/  SHF.R.U32.HI R128, RZ, 0x8, R128 ;  /* 0x00000008ff807819 */ /* 0x000fe40000011680 */
[----:B------:R-:W-:Y:S02]  /*d560*/  LOP3.LUT R116, R116, 0xffff, RZ, 0xc0, !PT ;  /* 0x0000ffff74747812 */ /* 0x000fe400078ec0ff */
[----:B------:R-:W-:-:S02]  /*d570*/  PRMT R120, R122, 0x3340, R1 ;  /* 0x000033407a787816 */ /* 0x000fc40000000001 */
[----:B------:R-:W-:Y:S02]  /*d580*/  SHF.R.U32.HI R130, RZ, 0x8, R130 ;  /* 0x00000008ff827819 */ /* 0x000fe40000011682 */
[----:B------:R-:W-:Y:S02]  /*d590*/  SHF.R.U32.HI R107, RZ, 0x8, R107 ;  /* 0x00000008ff6b7819 */ /* 0x000fe4000001166b */
[----:B------:R-:W-:Y:S02]  /*d5a0*/  SHF.R.U32.HI R212, RZ, 0x8, R212 ;  /* 0x00000008ffd47819 */ /* 0x000fe400000116d4 */
[----:B------:R-:W-:Y:S02]  /*d5b0*/  LOP3.LUT R150, R150, 0xffff, RZ, 0xc0, !PT ;  /* 0x0000ffff96967812 */ /* 0x000fe400078ec0ff */
[----:B------:R-:W-:Y:S02]  /*d5c0*/  LOP3.LUT R122, R124, 0xffff, RZ, 0xc0, !PT ;  /* 0x0000ffff7c7a7812 */ /* 0x000fe400078ec0ff */
[----:B------:R-:W-:-:S02]  /*d5d0*/  SHF.R.U32.HI R132, RZ, 0x8, R132 ;  /* 0x00000008ff847819 */ /* 0x000fc40000011684 */
[----:B------:R-:W-:Y:S02]  /*d5e0*/  LOP3.LUT R102, R102, 0xffff, RZ, 0xc0, !PT ;  /* 0x0000ffff66667812 */ /* 0x000fe400078ec0ff */
[----:B------:R-:W-:Y:S02]  /*d5f0*/  PRMT R158, R136, 0x3340, R1 ;  /* 0x00003340889e7816 */ /* 0x000fe40000000001 */
[----:B------:R-:W-:Y:S02]  /*d600*/  LOP3.LUT R124, R126, 0xffff, RZ, 0xc0, !PT ;  /* 0x0000ffff7e7c7812 */ /* 0x000fe400078ec0ff */
[----:B------:R-:W-:Y:S02]  /*d610*/  SHF.R.U32.HI R134, RZ, 0x8, R134 ;  /* 0x00000008ff867819 */ /* 0x000fe40000011686 */
[----:B------:R-:W-:Y:S02]  /*d620*/  PRMT R73, R73, 0x5410, R154 ;  /* 0x0000541049497816 */ /* 0x000fe4000000009a */
[----:B------:R-:W-:-:S02]  /*d630*/  LOP3.LUT R126, R128, 0xffff, RZ, 0xc0, !PT ;  /* 0x0000ffff807e7812 */ /* 0x000fc400078ec0ff */
[----:B------:R-:W-:Y:S02]  /*d640*/  SHF.R.U32.HI R136, RZ, 0x8, R136 ;  /* 0x00000008ff887819 */ /* 0x000fe40000011688 */
[----:B------:R-:W-:Y:S02]  /*d650*/  PRMT R15, R15, 0x5410, R152 ;  /* 0x000054100f0f7816 */ /* 0x000fe40000000098 */
[----:B------:R-:W-:Y:S02]  /*d660*/  PRMT R154, R116, 0x3340, R1 ;  /* 0x00003340749a7816 */ /* 0x000fe40000000001 */
[----:B------:R-:W-:Y:S02]  /*d670*/  LOP3.LUT R128, R130, 0xffff, RZ, 0xc0, !PT ;  /* 0x0000ffff82807812 */ /* 0x000fe400078ec0ff */
[----:B------:R-:W-:Y:S02]  /*d680*/  SHF.R.U32.HI R138, RZ, 0x8, R138 ;  /* 0x00000008ff8a7819 */ /* 0x000fe4000001168a */
[----:B------:R-:W-:-:S02]  /*d690*/  LOP3.LUT R212, R212, 0xffff, RZ, 0xc0, !PT ;  /* 0x0000ffffd4d47812 */ /* 0x000fc400078ec0ff */
[----:B------:R-:W-:Y:S02]  /*d6a0*/  LOP3.LUT R107, R107, 0xffff, RZ, 0xc0, !PT ;  /* 0x0000ffff6b6b7812 */ /* 0x000fe400078ec0ff */
[--C-:B------:R-:W-:Y:S02]  /*d6b0*/  PRMT R152, R150, 0x3340, R1.reuse ;  /* 0x0000334096987816 */ /* 0x100fe40000000001 */
[----:B------:R-:W-:Y:S02]  /*d6c0*/  LOP3.LUT R130, R132, 0xffff, RZ, 0xc0, !PT ;  /* 0x0000ffff84827812 */ /* 0x000fe400078ec0ff */
[----:B------:R-:W-:Y:S02]  /*d6d0*/  PRMT R102, R102, 0x3340, R1 ;  /* 0x0000334066667816 */ /* 0x000fe40000000001 */
[----:B------:R-:W-:Y:S02]  /*d6e0*/  SHF.R.U32.HI R140, RZ, 0x8, R140 ;  /* 0x00000008ff8c7819 */ /* 0x000fe4000001168c */
[----:B------:R-:W-:-:S02]  /*d6f0*/  SHF.R.U32.HI R116, RZ, 0x8, R116 ;  /* 0x00000008ff747819 */ /* 0x000fc40000011674 */
[----:B------:R-:W-:Y:S02]  /*d700*/  LOP3.LUT R132, R134, 0xffff, RZ, 0xc0, !PT ;  /* 0x0000ffff86847812 */ /* 0x000fe400078ec0ff */
[----:B------:R-:W-:Y:S02]  /*d710*/  SHF.R.U32.HI R150, RZ, 0x8, R150 ;  /* 0x00000008ff967819 */ /* 0x000fe40000011696 */
[----:B------:R-:W-:Y:S02]  /*d720*/  LOP3.LUT R134, R136, 0xffff, RZ, 0xc0, !PT ;  /* 0x0000ffff88867812 */ /* 0x000fe400078ec0ff */
[----:B------:R-:W-:Y:S02]  /*d730*/  LOP3.LUT R136, R138, 0xffff, RZ, 0xc0, !PT ;  /* 0x0000ffff8a887812 */ /* 0x000fe400078ec0ff */
[----:B------:R-:W-:Y:S02]  /*d740*/  SHF.R.U32.HI R105, RZ, 0x8, R105 ;  /* 0x00000008ff697819 */ /* 0x000fe40000011669 */
[----:B------:R-:W-:-:S02]  /*d750*/  SHF.R.U32.HI R210, RZ, 0x8, R210 ;  /* 0x00000008ffd27819 */ /* 0x000fc400000116d2 */
[----:B------:R-:W-:Y:S02]  /*d760*/  PRMT R212, R107, 0x3340, R212 ;  /* 0x000033406bd47816 */ /* 0x000fe400000000d4 */
[----:B------:R-:W-:Y:S02]  /*d770*/  LOP3.LUT R138, R140, 0xffff, RZ, 0xc0, !PT ;  /* 0x0000ffff8c8a7812 */ /* 0x000fe400078ec0ff */
[----:B------:R-:W-:Y:S02]  /*d780*/  LOP3.LUT R116, R116, 0xffff, RZ, 0xc0, !PT ;  /* 0x0000ffff74747812 */ /* 0x000fe400078ec0ff */
[----:B------:R-:W-:Y:S02]  /*d790*/  PRMT R107, R83, 0x5410, R102 ;  /* 0x00005410536b7816 */ /* 0x000fe40000000066 */
[----:B------:R-:W-:Y:S02]  /*d7a0*/  LOP3.LUT R150, R150, 0xffff, RZ, 0xc0, !PT ;  /* 0x0000ffff96967812 */ /* 0x000fe400078ec0ff */
[----:B------:R-:W-:-:S02]  /*d7b0*/  LOP3.LUT R83, R17, 0x7f, RZ, 0xc0, !PT ;  /* 0x0000007f11537812 */ /* 0x000fc400078ec0ff */
[----:B------:R-:W-:Y:S02]  /*d7c0*/  LOP3.LUT R210, R210, 0xffff, RZ, 0xc0, !PT ;  /* 0x0000ffffd2d27812 */ /* 0x000fe400078ec0ff */
[----:B------:R-:W-:Y:S02]  /*d7d0*/  LOP3.LUT R105, R105, 0xffff, RZ, 0xc0, !PT ;  /* 0x0000ffff69697812 */ /* 0x000fe400078ec0ff */
[--C-:B------:R-:W-:Y:S02]  /*d7e0*/  PRMT R132, R132, 0x3340, R1.reuse ;  /* 0x0000334084847816 */ /* 0x100fe40000000001 */
[--C-:B------:R-:W-:Y:S02]  /*d7f0*/  PRMT R138, R138, 0x3340, R1.reuse ;  /* 0x000033408a8a7816 */ /* 0x100fe40000000001 */
[--C-:B------:R-:W-:Y:S02]  /*d800*/  PRMT R19, R116, 0x3340, R1.reuse ;  /* 0x0000334074137816 */ /* 0x100fe40000000001 */
[----:B------:R-:W-:-:S02]  /*d810*/  PRMT R115, R150, 0x3340, R1 ;  /* 0x0000334096737816 */ /* 0x000fc40000000001 */
[----:B------:R-:W-:Y:S01]  /*d820*/  LEA R83, R83, UR12, 0x4 ;  /* 0x0000000c53537c11 */ /* 0x000fe2000f8e20ff */
[----:B------:R-:W-:Y:S01]  /*d830*/  ULDC.64 UR12, c[0x0][0x228] ;  /* 0x00008a00000c7ab9 */ /* 0x000fe20000000a00 */
[----:B------:R-:W-:Y:S02]  /*d840*/  PRMT R210, R105, 0x3340, R210 ;  /* 0x0000334069d27816 */ /* 0x000fe400000000d2 */
[----:B------:R-:W-:Y:S02]  /*d850*/  PRMT R105, R85, 0x5410, R132 ;  /* 0x0000541055697816 */ /* 0x000fe40000000084 */
[----:B------:R-:W-:Y:S02]  /*d860*/  PRMT R138, R95, 0x5410, R138 ;  /* 0x000054105f8a7816 */ /* 0x000fe4000000008a */
[----:B------:R-:W-:Y:S02]  /*d870*/  PRMT R23, R18, 0x5410, R23 ;  /* 0x0000541012177816 */ /* 0x000fe40000000017 */
[----:B------:R-:W-:-:S02]  /*d880*/  PRMT R85, R16, 0x5410, R115 ;  /* 0x0000541010557816 */ /* 0x000fc40000000073 */
[----:B------:R-:W-:Y:S01]  /*d890*/  PRMT R95, R114, 0x5410, R19 ;  /* 0x00005410725f7816 */ /* 0x000fe20000000013 */
[----:B------:R-:W-:Y:S01]  /*d8a0*/  BAR.SYNC.DEFER_BLOCKING 0x0 ;  /* 0x0000000000007b1d */ /* 0x000fe20000010000 */
[----:B------:R-:W-:Y:S02]  /*d8b0*/  SHF.R.U32.HI R216, RZ, 0x8, R216 ;  /* 0x00000008ffd87819 */ /* 0x000fe400000116d8 */
[----:B------:R-:W-:Y:S02]  /*d8c0*/  SHF.R.U32.HI R27, RZ, 0x8, R27 ;  /* 0x00000008ff1b7819 */ /* 0x000fe4000001161b */
[----:B------:R-:W-:Y:S02]  /*d8d0*/  SHF.R.U32.HI R88, RZ, 0x8, R88 ;  /* 0x00000008ff587819 */ /* 0x000fe40000011658 */
[----:B------:R-:W-:Y:S02]  /*d8e0*/  SHF.R.U32.HI R90, RZ, 0x8, R90 ;  /* 0x00000008ff5a7819 */ /* 0x000fe4000001165a */
[----:B------:R-:W-:-:S02]  /*d8f0*/  LOP3.LUT R27, R27, 0xffff, RZ, 0xc0, !PT ;  /* 0x0000ffff1b1b7812 */ /* 0x000fc400078ec0ff */
[----:B------:R-:W-:Y:S02]  /*d900*/  LOP3.LUT R216, R216, 0xffff, RZ, 0xc0, !PT ;  /* 0x0000ffffd8d87812 */ /* 0x000fe400078ec0ff */
[----:B------:R-:W-:Y:S02]  /*d910*/  LOP3.LUT R88, R88, 0xffff, RZ, 0xc0, !PT ;  /* 0x0000ffff58587812 */ /* 0x000fe400078ec0ff */
[----:B------:R-:W-:Y:S01]  /*d920*/  LOP3.LUT R90, R90, 0xffff, RZ, 0xc0, !PT ;  /* 0x0000ffff5a5a7812 */ /* 0x000fe200078ec0ff */
[----:B------:R-:W1:Y:S01]  /*d930*/  LDS.128 R16, [R83] ;  /* 0x0000000053107984 */ /* 0x000e620000000c00 */
[----:B------:R-:W-:Y:S02]  /*d940*/  PRMT R27, R216, 0x3340, R27 ;  /* 0x00003340d81b7816 */ /* 0x000fe4000000001b */
[--C-:B------:R-:W-:Y:S02]  /*d950*/  PRMT R88, R88, 0x3340, R1.reuse ;  /* 0x0000334058587816 */ /* 0x100fe40000000001 */
[----:B------:R-:W-:-:S02]  /*d960*/  PRMT R90, R90, 0x3340, R1 ;  /* 0x000033405a5a7816 */ /* 0x000fc40000000001 */
[----:B------:R-:W-:Y:S02]  /*d970*/  PRMT R21, R21, 0x5410, R120 ;  /* 0x0000541015157816 */ /* 0x000fe40000000078 */
[----:B------:R-:W-:Y:S02]  /*d980*/  PRMT R27, R27, 0x5410, R88 ;  /* 0x000054101b1b7816 */ /* 0x000fe40000000058 */
[----:B------:R-:W-:Y:S02]  /*d990*/  PRMT R90, R25, 0x5410, R90 ;  /* 0x00005410195a7816 */ /* 0x000fe4000000005a */
[----:B0-----:R-:W-:Y:S02]  /*d9a0*/  PRMT R4, R23, 0x5210, R56 ;  /* 0x0000521017047816 */ /* 0x001fe40000000038 */
[----:B------:R-:W-:Y:S02]  /*d9b0*/  PRMT R5, R21, 0x5210, R58 ;  /* 0x0000521015057816 */ /* 0x000fe4000000003a */
[----:B------:R-:W-:-:S02]  /*d9c0*/  PRMT R6, R27, 0x5210, R24 ;  /* 0x000052101b067816 */ /* 0x000fc40000000018 */
[----:B------:R-:W-:Y:S01]  /*d9d0*/  PRMT R7, R90, 0x5210, R99 ;  /* 0x000052105a077816 */ /* 0x000fe20000000063 */
[----:B------:R-:W-:Y:S01]  /*d9e0*/  BAR.SYNC.DEFER_BLOCKING 0x0 ;  /* 0x0000000000007b1d */ /* 0x000fe20000010000 */
[----:B------:R-:W-:-:S04]  /*d9f0*/  PRMT R122, R122, 0x3340, R1 ;  /* 0x000033407a7a7816 */ /* 0x000fc80000000001 */
[----:B------:R-:W-:Y:S01]  /*da00*/  PRMT R122, R29, 0x5410, R122 ;  /* 0x000054101d7a7816 */ /* 0x000fe2000000007a */
[----:B------:R-:W-:Y:S02]  /*da10*/  STSM.16.M88.4 [R8], R4 ;  /* 0x0000000408007844 */ /* 0x000fe40000000200 */
[----:B------:R-:W-:Y:S01]  /*da20*/  BAR.SYNC.DEFER_BLOCKING 0x0 ;  /* 0x0000000000007b1d */ /* 0x000fe20000010000 */
[----:B------:R-:W-:-:S04]  /*da30*/  LOP3.LUT R29, R60, 0xffff, RZ, 0xc0, !PT ;  /* 0x0000ffff3c1d7812 */ /* 0x000fc800078ec0ff */
[----:B------:R-:W-:Y:S02]  /*da40*/  PRMT R24, R20, 0x4210, R29 ;  /* 0x0000421014187816 */ /* 0x000fe4000000001d */
[----:B------:R-:W-:Y:S01]  /*da50*/  LOP3.LUT R62, R62, 0xffff, RZ, 0xc0, !PT ;  /* 0x0000ffff3e3e7812 */ /* 0x000fe200078ec0ff */
[----:B------:R-:W0:Y:S01]  /*da60*/  LDS.128 R20, [R83] ;  /* 0x0000000053147984 */ /* 0x000e220000000c00 */
[----:B------:R-:W-:Y:S02]  /*da70*/  LOP3.LUT R56, R28, 0xffff, RZ, 0xc0, !PT ;  /* 0x0000ffff1c387812 */ /* 0x000fe400078ec0ff */
[----:B------:R-:W-:Y:S02]  /*da80*/  LOP3.LUT R58, R30, 0xffff, RZ, 0xc0, !PT ;  /* 0x0000ffff1e3a7812 */ /* 0x000fe400078ec0ff */
[----:B------:R-:W-:Y:S02]  /*da90*/  PRMT R25, R43, 0x4210, R62 ;  /* 0x000042102b197816 */ /* 0x000fe4000000003e */
[----:B------:R-:W-:-:S02]  /*daa0*/  PRMT R26, R41, 0x4210, R56 ;  /* 0x00004210291a7816 */ /* 0x000fc40000000038 */
[----:B------:R-:W-:Y:S01]  /*dab0*/  PRMT R27, R39, 0x4210, R58 ;  /* 0x00004210271b7816 */ /* 0x000fe2000000003a */
[----:B------:R-:W-:Y:S06]  /*dac0*/  BAR.SYNC.DEFER_BLOCKING 0x0 ;  /* 0x0000000000007b1d */ /* 0x000fec0000010000 */
[----:B------:R-:W-:Y:S02]  /*dad0*/  STSM.16.M88.4 [R8], R24 ;  /* 0x0000001808007844 */ /* 0x000fe40000000200 */
[----:B------:R-:W-:Y:S01]  /*dae0*/  BAR.SYNC.DEFER_BLOCKING 0x0 ;  /* 0x0000000000007b1d */ /* 0x000fe20000010000 */
[----:B------:R-:W-:-:S02]  /*daf0*/  SHF.R.U32.HI R35, RZ, 0x8, R35 ;  /* 0x00000008ff237819 */ /* 0x000fc40000011623 */
[----:B------:R-:W-:Y:S02]  /*db00*/  SHF.R.U32.HI R190, RZ, 0x8, R190 ;  /* 0x00000008ffbe7819 */ /* 0x000fe400000116be */
[----:B------:R-:W-:Y:S02]  /*db10*/  SHF.R.U32.HI R220, RZ, 0x8, R220 ;  /* 0x00000008ffdc7819 */ /* 0x000fe400000116dc */
[----:B------:R-:W-:Y:S02]  /*db20*/  SHF.R.U32.HI R45, RZ, 0x8, R45 ;  /* 0x00000008ff2d7819 */ /* 0x000fe4000001162d */
[----:B------:R-:W-:Y:S02]  /*db30*/  SHF.R.U32.HI R92, RZ, 0x8, R92 ;  /* 0x00000008ff5c7819 */ /* 0x000fe4000001165c */
[----:B------:R-:W-:Y:S02]  /*db40*/  SHF.R.U32.HI R94, RZ, 0x8, R94 ;  /* 0x00000008ff5e7819 */ /* 0x000fe4000001165e */
[----:B------:R-:W-:-:S02]  /*db50*/  LOP3.LUT R190, R190, 0xffff, RZ, 0xc0, !PT ;  /* 0x0000ffffbebe7812 */ /* 0x000fc400078ec0ff */
[----:B------:R-:W-:Y:S01]  /*db60*/  LOP3.LUT R35, R35, 0xffff, RZ, 0xc0, !PT ;  /* 0x0000ffff23237812 */ /* 0x000fe200078ec0ff */
[----:B------:R-:W2:Y:S01]  /*db70*/  LDS.128 R4, [R83] ;  /* 0x0000000053047984 */ /* 0x000ea20000000c00 */
[----:B------:R-:W-:Y:S02]  /*db80*/  LOP3.LUT R45, R45, 0xffff, RZ, 0xc0, !PT ;  /* 0x0000ffff2d2d7812 */ /* 0x000fe400078ec0ff */
[----:B------:R-:W-:Y:S02]  /*db90*/  LOP3.LUT R220, R220, 0xffff, RZ, 0xc0, !PT ;  /* 0x0000ffffdcdc7812 */ /* 0x000fe400078ec0ff */
[----:B------:R-:W-:Y:S02]  /*dba0*/  LOP3.LUT R92, R92, 0xffff, RZ, 0xc0, !PT ;  /* 0x0000ffff5c5c7812 */ /* 0x000fe400078ec0ff */
[----:B------:R-:W-:Y:S02]  /*dbb0*/  LOP3.LUT R94, R94, 0xffff, RZ, 0xc0, !PT ;  /* 0x0000ffff5e5e7812 */ /* 0x000fe400078ec0ff */
[----:B------:R-:W-:-:S02]  /*dbc0*/  PRMT R35, R35, 0x3340, R190 ;  /* 0x0000334023237816 */ /* 0x000fc400000000be */
[----:B------:R-:W-:Y:S02]  /*dbd0*/  PRMT R124, R124, 0x3340, R1 ;  /* 0x000033407c7c7816 */ /* 0x000fe40000000001 */
[----:B------:R-:W-:Y:S02]  /*dbe0*/  PRMT R45, R220, 0x3340, R45 ;  /* 0x00003340dc2d7816 */ /* 0x000fe4000000002d */
[--C-:B------:R-:W-:Y:S02]  /*dbf0*/  PRMT R92, R92, 0x3340, R1.reuse ;  /* 0x000033405c5c7816 */ /* 0x100fe40000000001 */
[----:B------:R-:W-:Y:S02]  /*dc00*/  PRMT R94, R94, 0x3340, R1 ;  /* 0x000033405e5e7816 */ /* 0x000fe40000000001 */
[----:B------:R-:W-:Y:S02]  /*dc10*/  PRMT R35, R35, 0x5410, R124 ;  /* 0x0000541023237816 */ /* 0x000fe4000000007c */
[----:B------:R-:W-:-:S02]  /*dc20*/  PRMT R45, R45, 0x5410, R92 ;  /* 0x000054102d2d7816 */ /* 0x000fc4000000005c */
[----:B------:R-:W-:Y:S02]  /*dc30*/  PRMT R31, R37, 0x5410, R94 ;  /* 0x00005410251f7816 */ /* 0x000fe4000000005e */
[----:B------:R-:W-:Y:S02]  /*dc40*/  PRMT R28, R122, 0x5210, R29 ;  /* 0x000052107a1c7816 */ /* 0x000fe4000000001d */
[----:B------:R-:W-:Y:S02]  /*dc50*/  PRMT R29, R35, 0x5210, R62 ;  /* 0x00005210231d7816 */ /* 0x000fe4000000003e */
[----:B------:R-:W-:Y:S02]  /*dc60*/  PRMT R30, R45, 0x5210, R56 ;  /* 0x000052102d1e7816 */ /* 0x000fe40000000038 */
[----:B------:R-:W-:Y:S01]  /*dc70*/  PRMT R31, R31, 0x5210, R58 ;  /* 0x000052101f1f7816 */ /* 0x000fe2000000003a */
[----:B------:R-:W-:Y:S06]  /*dc80*/  BAR.SYNC.DEFER_BLOCKING 0x0 ;  /* 0x0000000000007b1d */ /* 0x000fec0000010000 */
[----:B------:R-:W-:Y:S02]  /*dc90*/  STSM.16.M88.4 [R8], R28 ;  /* 0x0000001c08007844 */ /* 0x000fe40000000200 */
[----:B------:R-:W-:Y:S01]  /*dca0*/  BAR.SYNC.DEFER_BLOCKING 0x0 ;  /* 0x0000000000007b1d */ /* 0x000fe20000010000 */
[----:B------:R-:W-:-:S02]  /*dcb0*/  LOP3.LUT R37, R64, 0xffff, RZ, 0xc0, !PT ;  /* 0x0000ffff40257812 */ /* 0x000fc400078ec0ff */
[----:B------:R-:W-:Y:S02]  /*dcc0*/  LOP3.LUT R66, R66, 0xffff, RZ, 0xc0, !PT ;  /* 0x0000ffff42427812 */ /* 0x000fe400078ec0ff */
[----:B------:R-:W-:Y:S02]  /*dcd0*/  LOP3.LUT R56, R32, 0xffff, RZ, 0xc0, !PT ;  /* 0x0000ffff20387812 */ /* 0x000fe400078ec0ff */
[----:B------:R-:W-:Y:S01]  /*dce0*/  LOP3.LUT R58, R34, 0xffff, RZ, 0xc0, !PT ;  /* 0x0000ffff223a7812 */ /* 0x000fe200078ec0ff */
[----:B------:R-:W3:Y:S01]  /*dcf0*/  LDS.128 R24, [R83] ;  /* 0x0000000053187984 */ /* 0x000ee20000000c00 */
[----:B------:R-:W-:Y:S02]  /*dd00*/  PRMT R32, R0, 0x4210, R37 ;  /* 0x0000421000207816 */ /* 0x000fe40000000025 */
        /* <DEDUP_REMOVED lines=12> */
[----:B------:R-:W-:-:S02]  /*ddd0*/  SHF.R.U32.HI R67, RZ, 0x8, R67 ;  /* 0x00000008ff437819 */ /* 0x000fc40000011643 */
[----:B------:R-:W-:Y:S02]  /*dde0*/  SHF.R.U32.HI R98, RZ, 0x8, R98 ;  /* 0x00000008ff627819 */ /* 0x000fe40000011662 */
[----:B------:R-:W-:Y:S01]  /*ddf0*/  LOP3.LUT R194, R194, 0xffff, RZ, 0xc0, !PT ;  /* 0x0000ffffc2c27812 */ /* 0x000fe200078ec0ff */
[----:B------:R-:W4:Y:S01]  /*de00*/  LDS.128 R28, [R83] ;  /* 0x00000000531c7984 */ /* 0x000f220000000c00 */
[----:B------:R-:W-:Y:S02]  /*de10*/  LOP3.LUT R59, R59, 0xffff, RZ, 0xc0, !PT ;  /* 0x0000ffff3b3b7812 */ /* 0x000fe400078ec0ff */
[----:B------:R-:W-:Y:S02]  /*de20*/  SHF.R.U32.HI R238, RZ, 0x8, R238 ;  /* 0x00000008ffee7819 */ /* 0x000fe400000116ee */
[----:B------:R-:W-:Y:S02]  /*de30*/  SHF.R.U32.HI R103, RZ, 0x8, R103 ;  /* 0x00000008ff677819 */ /* 0x000fe40000011667 */
[----:B------:R-:W-:-:S02]  /*de40*/  LOP3.LUT R65, R65, 0xffff, RZ, 0xc0, !PT ;  /* 0x0000ffff41417812 */ /* 0x000fc400078ec0ff */
[----:B------:R-:W-:Y:S02]  /*de50*/  LOP3.LUT R224, R224, 0xffff, RZ, 0xc0, !PT ;  /* 0x0000ffffe0e07812 */ /* 0x000fe400078ec0ff */
[----:B------:R-:W-:Y:S02]  /*de60*/  LOP3.LUT R96, R96, 0xffff, RZ, 0xc0, !PT ;  /* 0x0000ffff60607812 */ /* 0x000fe400078ec0ff */
[----:B------:R-:W-:Y:S02]  /*de70*/  LOP3.LUT R67, R67, 0xffff, RZ, 0xc0, !PT ;  /* 0x0000ffff43437812 */ /* 0x000fe400078ec0ff */
[----:B------:R-:W-:Y:S02]  /*de80*/  LOP3.LUT R226, R226, 0xffff, RZ, 0xc0, !PT ;  /* 0x0000ffffe2e27812 */ /* 0x000fe400078ec0ff */
[----:B------:R-:W-:Y:S02]  /*de90*/  LOP3.LUT R98, R98, 0xffff, RZ, 0xc0, !PT ;  /* 0x0000ffff62627812 */ /* 0x000fe400078ec0ff */
[----:B------:R-:W-:-:S02]  /*dea0*/  PRMT R59, R59, 0x3340, R194 ;  /* 0x000033403b3b7816 */ /* 0x000fc400000000c2 */
[--C-:B------:R-:W-:Y:S02]  /*deb0*/  PRMT R128, R128, 0x3340, R1.reuse ;  /* 0x0000334080807816 */ /* 0x100fe40000000001 */
[----:B------:R-:W-:Y:S02]  /*dec0*/  LOP3.LUT R103, R103, 0xffff, RZ, 0xc0, !PT ;  /* 0x0000ffff67677812 */ /* 0x000fe400078ec0ff */
[----:B------:R-:W-:Y:S02]  /*ded0*/  LOP3.LUT R238, R238, 0xffff, RZ, 0xc0, !PT ;  /* 0x0000ffffeeee7812 */ /* 0x000fe400078ec0ff */
[----:B------:R-:W-:Y:S02]  /*dee0*/  PRMT R126, R126, 0x3340, R1 ;  /* 0x000033407e7e7816 */ /* 0x000fe40000000001 */
[----:B------:R-:W-:Y:S02]  /*def0*/  PRMT R65, R224, 0x3340, R65 ;  /* 0x00003340e0417816 */ /* 0x000fe40000000041 */
[----:B------:R-:W-:-:S02]  /*df00*/  PRMT R96, R96, 0x3340, R1 ;  /* 0x0000334060607816 */ /* 0x000fc40000000001 */
[----:B------:R-:W-:Y:S02]  /*df10*/  PRMT R67, R226, 0x3340, R67 ;  /* 0x00003340e2437816 */ /* 0x000fe40000000043 */
[----:B------:R-:W-:Y:S02]  /*df20*/  PRMT R98, R98, 0x3340, R1 ;  /* 0x0000334062627816 */ /* 0x000fe40000000001 */
[----:B------:R-:W-:Y:S02]  /*df30*/  PRMT R238, R238, 0x3340, R103 ;  /* 0x00003340eeee7816 */ /* 0x000fe40000000067 */
        /* <DEDUP_REMOVED lines=9> */
[----:B------:R5:W-:Y:S02]  /*dfd0*/  STSM.16.M88.4 [R8], R64 ;  /* 0x0000004008007844 */ /* 0x000be40000000200 */
[----:B------:R-:W-:Y:S01]  /*dfe0*/  BAR.SYNC.DEFER_BLOCKING 0x0 ;  /* 0x0000000000007b1d */ /* 0x000fe20000010000 */
[----:B------:R-:W-:-:S02]  /*dff0*/  LOP3.LUT R41, R68, 0xffff, RZ, 0xc0, !PT ;  /* 0x0000ffff44297812 */ /* 0x000fc400078ec0ff */
[----:B------:R-:W-:Y:S02]  /*e000*/  LOP3.LUT R70, R70, 0xffff, RZ, 0xc0, !PT ;  /* 0x0000ffff46467812 */ /* 0x000fe400078ec0ff */
[----:B------:R-:W-:Y:S02]  /*e010*/  LOP3.LUT R58, R36, 0xffff, RZ, 0xc0, !PT ;  /* 0x0000ffff243a7812 */ /* 0x000fe400078ec0ff */
[----:B------:R-:W-:Y:S01]  /*e020*/  LOP3.LUT R0, R38, 0xffff, RZ, 0xc0, !PT ;  /* 0x0000ffff26007812 */ /* 0x000fe200078ec0ff */
[----:B------:R-:W4:Y:S01]  /*e030*/  LDS.128 R32, [R83] ;  /* 0x0000000053207984 */ /* 0x000f220000000c00 */
        /* <DEDUP_REMOVED lines=9> */
[----:B------:R-:W-:Y:S02]  /*e0d0*/  LOP3.LUT R228, R228, 0xffff, RZ, 0xc0, !PT ;  /* 0x0000ffffe4e47812 */ /* 0x000fe400078ec0ff */
[----:B------:R-:W-:Y:S02]  /*e0e0*/  LOP3.LUT R100, R100, 0xffff, RZ, 0xc0, !PT ;  /* 0x0000ffff64647812 */ /* 0x000fe400078ec0ff */
[----:B------:R-:W-:Y:S02]  /*e0f0*/  PRMT R130, R130, 0x3340, R1 ;  /* 0x0000334082827816 */ /* 0x000fe40000000001 */
[----:B------:R-:W-:Y:S01]  /*e100*/  PRMT R121, R228, 0x3340, R121 ;  /* 0x00003340e4797816 */ /* 0x000fe20000000079 */
[----:B------:R-:W4:Y:S01]  /*e110*/  LDS.128 R36, [R83] ;  /* 0x0000000053247984 */ /* 0x000f220000000c00 */
[----:B------:R-:W-:-:S02]  /*e120*/  PRMT R100, R100, 0x3340, R1 ;  /* 0x0000334064647816 */ /* 0x000fc40000000001 */
[----:B------:R-:W-:Y:S02]  /*e130*/  PRMT R130, R119, 0x5410, R130 ;  /* 0x0000541077827816 */ /* 0x000fe40000000082 */
        /* <DEDUP_REMOVED lines=10> */
[----:B------:R-:W-:Y:S02]  /*e1e0*/  PRMT R3, R3, 0x5410, R158 ;  /* 0x0000541003037816 */ /* 0x000fe4000000009e */
[----:B------:R-:W-:Y:S01]  /*e1f0*/  LOP3.LUT R72, R72, 0xffff, RZ, 0xc0, !PT ;  /* 0x0000ffff48487812 */ /* 0x000fe200078ec0ff */
[----:B------:R-:W4:Y:S01]  /*e200*/  LDS.128 R40, [R83] ;  /* 0x0000000053287984 */ /* 0x000f220000000c00 */
[----:B------:R-:W-:Y:S02]  /*e210*/  LOP3.LUT R74, R74, 0xffff, RZ, 0xc0, !PT ;  /* 0x0000ffff4a4a7812 */ /* 0x000fe400078ec0ff */
[----:B-----5:R-:W-:Y:S02]  /*e220*/  PRMT R64, R3, 0x4210, R72 ;  /* 0x0000421003407816 */ /* 0x020fe40000000048 */
[----:B------:R-:W-:-:S02]  /*e230*/  PRMT R65, R11, 0x4210, R74 ;  /* 0x000042100b417816 */ /* 0x000fc4000000004a */
[----:B------:R-:W-:Y:S01]  /*e240*/  PRMT R66, R61, 0x4210, R62 ;  /* 0x000042103d427816 */ /* 0x000fe2000000003e */
[----:B------:R-:W5:Y:S01]  /*e250*/  LDC R11, c[0x0][0x244] ;  /* 0x00009100ff0b7b82 */ /* 0x000f620000000800 */
[----:B------:R-:W-:-:S07]  /*e260*/  PRMT R67, R63, 0x4210, R0 ;  /* 0x000042103f437816 */ /* 0x000fce0000000000 */
[----:B------:R-:W-:Y:S01]  /*e270*/  BAR.SYNC.DEFER_BLOCKING 0x0 ;  /* 0x0000000000007b1d */ /* 0x000fe20000010000 */
[----:B------:R-:W-:-:S04]  /*e280*/  SHF.R.U32.HI R106, RZ, 0x8, R106 ;  /* 0x00000008ff6a7819 */ /* 0x000fc8000001166a */
[----:B------:R-:W-:-:S04]  /*e290*/  LOP3.LUT R106, R106, 0xffff, RZ, 0xc0, !PT ;  /* 0x0000ffff6a6a7812 */ /* 0x000fc800078ec0ff */
[----:B------:R-:W-:Y:S01]  /*e2a0*/  PRMT R106, R106, 0x3340, R1 ;  /* 0x000033406a6a7816 */ /* 0x000fe20000000001 */
[----:B------:R1:W-:Y:S03]  /*e2b0*/  STSM.16.M88.4 [R8], R64 ;  /* 0x0000004008007844 */ /* 0x0003e60000000200 */
[----:B------:R-:W-:Y:S02]  /*e2c0*/  PRMT R91, R91, 0x5410, R106 ;  /* 0x000054105b5b7816 */ /* 0x000fe4000000006a */
[----:B------:R-:W-:Y:S02]  /*e2d0*/  LOP3.LUT R2, R46, 0xffff, RZ, 0xc0, !PT ;  /* 0x0000ffff2e027812 */ /* 0x000fe400078ec0ff */
[----:B------:R-:W-:Y:S02]  /*e2e0*/  PRMT R63, R91, 0x5210, R0 ;  /* 0x000052105b3f7816 */ /* 0x000fe40000000000 */
[----:B------:R-:W-:Y:S01]  /*e2f0*/  LOP3.LUT R0, R44, 0xffff, RZ, 0xc0, !PT ;  /* 0x0000ffff2c007812 */ /* 0x000fe200078ec0ff */
[----:B------:R-:W-:Y:S01]  /*e300*/  BAR.SYNC.DEFER_BLOCKING 0x0 ;  /* 0x0000000000007b1d */ /* 0x000fe20000010000 */
[----:B------:R-:W-:-:S02]  /*e310*/  SHF.R.U32.HI R89, RZ, 0x8, R89 ;  /* 0x00000008ff597819 */ /* 0x000fc40000011659 */
[----:B------:R-:W-:Y:S02]  /*e320*/  SHF.R.U32.HI R202, RZ, 0x8, R202 ;  /* 0x00000008ffca7819 */ /* 0x000fe400000116ca */
[----:B------:R-:W-:Y:S02]  /*e330*/  SHF.R.U32.HI R232, RZ, 0x8, R232 ;  /* 0x00000008ffe87819 */ /* 0x000fe400000116e8 */
[----:B------:R-:W-:Y:S02]  /*e340*/  SHF.R.U32.HI R93, RZ, 0x8, R93 ;  /* 0x00000008ff5d7819 */ /* 0x000fe4000001165d */
[----:B------:R-:W-:Y:S02]  /*e350*/  SHF.R.U32.HI R104, RZ, 0x8, R104 ;  /* 0x00000008ff687819 */ /* 0x000fe40000011668 */
[----:B------:R-:W-:Y:S02]  /*e360*/  LOP3.LUT R202, R202, 0xffff, RZ, 0xc0, !PT ;  /* 0x0000ffffcaca7812 */ /* 0x000fe400078ec0ff */
[----:B------:R-:W-:-:S02]  /*e370*/  LOP3.LUT R89, R89, 0xffff, RZ, 0xc0, !PT ;  /* 0x0000ffff59597812 */ /* 0x000fc400078ec0ff */
[----:B------:R-:W-:Y:S01]  /*e380*/  LOP3.LUT R93, R93, 0xffff, RZ, 0xc0, !PT ;  /* 0x0000ffff5d5d7812 */ /* 0x000fe200078ec0ff */
[----:B------:R-:W4:Y:S01]  /*e390*/  LDS.128 R44, [R83] ;  /* 0x00000000532c7984 */ /* 0x000f220000000c00 */
[----:B------:R-:W-:Y:S02]  /*e3a0*/  LOP3.LUT R232, R232, 0xffff, RZ, 0xc0, !PT ;  /* 0x0000ffffe8e87812 */ /* 0x000fe400078ec0ff */
        /* <DEDUP_REMOVED lines=11> */
[----:B------:R-:W-:Y:S01]  /*e460*/  PRMT R62, R93, 0x5210, R62 ;  /* 0x000052105d3e7816 */ /* 0x000fe2000000003e */
[----:B------:R-:W-:Y:S06]  /*e470*/  BAR.SYNC.DEFER_BLOCKING 0x0 ;  /* 0x0000000000007b1d */ /* 0x000fec0000010000 */
[----:B------:R-:W-:Y:S02]  /*e480*/  STSM.16.M88.4 [R8], R60 ;  /* 0x0000003c08007844 */ /* 0x000fe40000000200 */
[----:B------:R-:W-:Y:S01]  /*e490*/  BAR.SYNC.DEFER_BLOCKING 0x0 ;  /* 0x0000000000007b1d */ /* 0x000fe20000010000 */
[----:B------:R-:W-:-:S02]  /*e4a0*/  LOP3.LUT R3, R76, 0xffff, RZ, 0xc0, !PT ;  /* 0x0000ffff4c037812 */ /* 0x000fc400078ec0ff */
[----:B------:R-:W-:-:S03]  /*e4b0*/  LOP3.LUT R78, R78, 0xffff, RZ, 0xc0, !PT ;  /* 0x0000ffff4e4e7812 */ /* 0x000fc600078ec0ff */
[----:B------:R-:W4:Y:S01]  /*e4c0*/  LDS.128 R56, [R83] ;  /* 0x0000000053387984 */ /* 0x000f220000000c00 */
[----:B------:R-:W-:Y:S02]  /*e4d0*/  PRMT R88, R10, 0x4210, R3 ;  /* 0x000042100a587816 */ /* 0x000fe40000000003 */
[----:B------:R-:W-:Y:S01]  /*e4e0*/  PRMT R89, R13, 0x4210, R78 ;  /* 0x000042100d597816 */ /* 0x000fe2000000004e */
[----:B------:R-:W0:Y:S01]  /*e4f0*/  LDC R10, c[0x0][0x244] ;  /* 0x00009100ff0a7b82 */ /* 0x000e220000000800 */
[----:B------:R-:W-:Y:S02]  /*e500*/  PRMT R90, R69, 0x4210, R0 ;  /* 0x00004210455a7816 */ /* 0x000fe40000000000 */
[----:B------:R-:W-:-:S05]  /*e510*/  PRMT R91, R71, 0x4210, R2 ;  /* 0x00004210475b7816 */ /* 0x000fca0000000002 */
[----:B------:R-:W-:Y:S06]  /*e520*/  BAR.SYNC.DEFER_BLOCKING 0x0 ;  /* 0x0000000000007b1d */ /* 0x000fec0000010000 */
[----:B------:R-:W-:Y:S02]  /*e530*/  STSM.16.M88.4 [R8], R88 ;  /* 0x0000005808007844 */ /* 0x000fe40000000200 */
[----:B------:R-:W-:Y:S01]  /*e540*/  BAR.SYNC.DEFER_BLOCKING 0x0 ;  /* 0x0000000000007b1d */ /* 0x000fe20000010000 */
[----:B------:R-:W-:Y:S02]  /*e550*/  SHF.R.U32.HI R97, RZ, 0x8, R97 ;  /* 0x00000008ff617819 */ /* 0x000fe40000011661 */
[----:B------:R-:W-:-:S02]  /*e560*/  SHF.R.U32.HI R206, RZ, 0x8, R206 ;  /* 0x00000008ffce7819 */ /* 0x000fc400000116ce */
[----:B------:R-:W-:Y:S02]  /*e570*/  SHF.R.U32.HI R142, RZ, 0x8, R142 ;  /* 0x00000008ff8e7819 */ /* 0x000fe4000001168e */
[----:B------:R-:W-:Y:S02]  /*e580*/  SHF.R.U32.HI R236, RZ, 0x8, R236 ;  /* 0x00000008ffec7819 */ /* 0x000fe400000116ec */
[----:B------:R-:W-:Y:S02]  /*e590*/  SHF.R.U32.HI R101, RZ, 0x8, R101 ;  /* 0x00000008ff657819 */ /* 0x000fe40000011665 */
[----:B------:R-:W-:Y:S02]  /*e5a0*/  SHF.R.U32.HI R108, RZ, 0x8, R108 ;  /* 0x00000008ff6c7819 */ /* 0x000fe4000001166c */
[----:B------:R-:W-:Y:S02]  /*e5b0*/  LOP3.LUT R206, R206, 0xffff, RZ, 0xc0, !PT ;  /* 0x0000ffffcece7812 */ /* 0x000fe400078ec0ff */
[----:B------:R-:W-:Y:S01]  /*e5c0*/  LOP3.LUT R97, R97, 0xffff, RZ, 0xc0, !PT ;  /* 0x0000ffff61617812 */ /* 0x000fe200078ec0ff */
[----:B------:R-:W4:Y:S01]  /*e5d0*/  LDS.128 R60, [R83] ;  /* 0x00000000533c7984 */ /* 0x000f220000000c00 */
[----:B------:R-:W-:-:S02]  /*e5e0*/  LOP3.LUT R140, R142, 0xffff, RZ, 0xc0, !PT ;  /* 0x0000ffff8e8c7812 */ /* 0x000fc400078ec0ff */
[----:B------:R-:W-:Y:S02]  /*e5f0*/  LOP3.LUT R101, R101, 0xffff, RZ, 0xc0, !PT ;  /* 0x0000ffff65657812 */ /* 0x000fe400078ec0ff */
        /* <DEDUP_REMOVED lines=9> */
[----:B-1----:R-:W-:Y:S02]  /*e690*/  PRMT R64, R138, 0x5210, R3 ;  /* 0x000052108a407816 */ /* 0x002fe40000000003 */
[----:B------:R-:W-:-:S02]  /*e6a0*/  PRMT R65, R97, 0x5210, R78 ;  /* 0x0000521061417816 */ /* 0x000fc4000000004e */
[----:B------:R-:W-:Y:S02]  /*e6b0*/  PRMT R66, R101, 0x5210, R0 ;  /* 0x0000521065427816 */ /* 0x000fe40000000000 */
[----:B------:R-:W-:Y:S01]  /*e6c0*/  PRMT R67, R123, 0x5210, R2 ;  /* 0x000052107b437816 */ /* 0x000fe20000000002 */
[----:B------:R-:W-:Y:S06]  /*e6d0*/  BAR.SYNC.DEFER_BLOCKING 0x0 ;  /* 0x0000000000007b1d */ /* 0x000fec0000010000 */
[----:B------:R-:W-:Y:S02]  /*e6e0*/  STSM.16.M88.4 [R8], R64 ;  /* 0x0000004008007844 */ /* 0x000fe40000000200 */
[----:B------:R-:W-:Y:S01]  /*e6f0*/  BAR.SYNC.DEFER_BLOCKING 0x0 ;  /* 0x0000000000007b1d */ /* 0x000fe20000010000 */
[----:B------:R-:W-:-:S02]  /*e700*/  F2FP.SATFINITE.E4M3.F32.PACK_AB_MERGE_C R80, R81, R80, RZ ;  /* 0x000000505150723e */ /* 0x000fc400048070ff */
[----:B------:R-:W-:Y:S02]  /*e710*/  LOP3.LUT R82, R82, 0xffff, RZ, 0xc0, !PT ;  /* 0x0000ffff52527812 */ /* 0x000fe400078ec0ff */
[----:B------:R-:W-:Y:S02]  /*e720*/  LOP3.LUT R3, R80, 0xffff, RZ, 0xc0, !PT ;  /* 0x0000ffff50037812 */ /* 0x000fe400078ec0ff */
[----:B------:R-:W-:Y:S01]  /*e730*/  LOP3.LUT R48, R48, 0xffff, RZ, 0xc0, !PT ;  /* 0x0000ffff30307812 */ /* 0x000fe200078ec0ff */
[----:B------:R-:W1:Y:S01]  /*e740*/  LDS.128 R64, [R83] ;  /* 0x0000000053407984 */ /* 0x000e620000000c00 */
[----:B------:R-:W-:Y:S02]  /*e750*/  LOP3.LUT R50, R50, 0xffff, RZ, 0xc0, !PT ;  /* 0x0000ffff32327812 */ /* 0x000fe400078ec0ff */
[----:B------:R-:W-:Y:S02]  /*e760*/  PRMT R68, R12, 0x4210, R3 ;  /* 0x000042100c447816 */ /* 0x000fe40000000003 */
[----:B------:R-:W-:-:S02]  /*e770*/  PRMT R69, R75, 0x4210, R82 ;  /* 0x000042104b457816 */ /* 0x000fc40000000052 */
[----:B------:R-:W-:Y:S02]  /*e780*/  PRMT R70, R15, 0x4210, R48 ;  /* 0x000042100f467816 */ /* 0x000fe40000000030 */
[----:B------:R-:W-:Y:S01]  /*e790*/  PRMT R71, R73, 0x4210, R50 ;  /* 0x0000421049477816 */ /* 0x000fe20000000032 */
[----:B------:R-:W-:Y:S01]  /*e7a0*/  BAR.SYNC.DEFER_BLOCKING 0x0 ;  /* 0x0000000000007b1d */ /* 0x000fe20000010000 */
[----:B------:R-:W-:-:S04]  /*e7b0*/  SHF.R.U32.HI R146, RZ, 0x8, R146 ;  /* 0x00000008ff927819 */ /* 0x000fc80000011692 */
[----:B------:R-:W-:Y:S01]  /*e7c0*/  LOP3.LUT R146, R146, 0xffff, RZ, 0xc0, !PT ;  /* 0x0000ffff92927812 */ /* 0x000fe200078ec0ff */
[----:B------:R-:W-:Y:S03]  /*e7d0*/  STSM.16.M88.4 [R8], R68 ;  /* 0x0000004408007844 */ /* 0x000fe60000000200 */
[----:B------:R-:W-:Y:S02]  /*e7e0*/  PRMT R125, R146, 0x3340, R1 ;  /* 0x00003340927d7816 */ /* 0x000fe40000000001 */
[----:B------:R-:W-:Y:S02]  /*e7f0*/  PRMT R111, R110, 0x5410, R111 ;  /* 0x000054106e6f7816 */ /* 0x000fe4000000006f */
[----:B------:R-:W-:Y:S02]  /*e800*/  PRMT R127, R112, 0x5410, R127 ;  /* 0x00005410707f7816 */ /* 0x000fe4000000007f */
[----:B------:R-:W-:-:S02]  /*e810*/  PRMT R125, R210, 0x5410, R125 ;  /* 0x00005410d27d7816 */ /* 0x000fc4000000007d */
[----:B------:R-:W-:Y:S02]  /*e820*/  PRMT R210, R111, 0x5210, R48 ;  /* 0x000052106fd27816 */ /* 0x000fe40000000030 */
[----:B------:R-:W-:Y:S01]  /*e830*/  PRMT R211, R127, 0x5210, R50 ;  /* 0x000052107fd37816 */ /* 0x000fe20000000032 */
[----:B------:R-:W-:Y:S01]  /*e840*/  BAR.SYNC.DEFER_BLOCKING 0x0 ;  /* 0x0000000000007b1d */ /* 0x000fe20000010000 */
[----:B------:R-:W-:-:S04]  /*e850*/  SHF.R.U32.HI R144, RZ, 0x8, R144 ;  /* 0x00000008ff907819 */ /* 0x000fc80000011690 */
[----:B------:R-:W-:-:S04]  /*e860*/  LOP3.LUT R144, R144, 0xffff, RZ, 0xc0, !PT ;  /* 0x0000ffff90907812 */ /* 0x000fc800078ec0ff */
[----:B------:R-:W-:Y:S01]  /*e870*/  PRMT R109, R144, 0x3340, R1 ;  /* 0x00003340906d7816 */ /* 0x000fe20000000001 */
[----:B------:R-:W1:Y:S03]  /*e880*/  LDS.128 R48, [R83] ;  /* 0x0000000053307984 */ /* 0x000e660000000c00 */
[----:B------:R-:W-:Y:S02]  /*e890*/  PRMT R208, R208, 0x5410, R109 ;  /* 0x00005410d0d07816 */ /* 0x000fe4000000006d */
[----:B------:R-:W-:Y:S02]  /*e8a0*/  PRMT R209, R125, 0x5210, R82 ;  /* 0x000052107dd17816 */ /* 0x000fe40000000052 */
[----:B------:R-:W-:Y:S01]  /*e8b0*/  PRMT R208, R208, 0x5210, R3 ;  /* 0x00005210d0d07816 */ /* 0x000fe20000000003 */
[----:B------:R-:W-:Y:S01]  /*e8c0*/  BAR.SYNC.DEFER_BLOCKING 0x0 ;  /* 0x0000000000007b1d */ /* 0x000fe20000010000 */
[----:B------:R-:W-:-:S05]  /*e8d0*/  LOP3.LUT R3, R84, 0xffff, RZ, 0xc0, !PT ;  /* 0x0000ffff54037812 */ /* 0x000fca00078ec0ff */
[----:B------:R-:W-:Y:S01]  /*e8e0*/  STSM.16.M88.4 [R8], R208 ;  /* 0x000000d008007844 */ /* 0x000fe20000000200 */
[----:B------:R-:W-:Y:S01]  /*e8f0*/  PRMT R76, R14, 0x4210, R3 ;  /* 0x000042100e4c7816 */ /* 0x000fe20000000003 */
[----:B------:R-:W-:Y:S01]  /*e900*/  BAR.SYNC.DEFER_BLOCKING 0x0 ;  /* 0x0000000000007b1d */ /* 0x000fe20000010000 */
[----:B------:R-:W-:Y:S02]  /*e910*/  F2FP.SATFINITE.E4M3.F32.PACK_AB_MERGE_C R246, R247, R246, RZ ;  /* 0x000000f6f7f6723e */ /* 0x000fe400048070ff */
[----:B------:R-:W-:Y:S02]  /*e920*/  F2FP.SATFINITE.E4M3.F32.PACK_AB_MERGE_C R182, R183, R182, RZ ;  /* 0x000000b6b7b6723e */ /* 0x000fe400048070ff */
[----:B------:R-:W-:Y:S02]  /*e930*/  LOP3.LUT R246, R246, 0xffff, RZ, 0xc0, !PT ;  /* 0x0000fffff6f67812 */ /* 0x000fe400078ec0ff */
[----:B------:R-:W-:Y:S02]  /*e940*/  LOP3.LUT R117, R182, 0xffff, RZ, 0xc0, !PT ;  /* 0x0000ffffb6757812 */ /* 0x000fe400078ec0ff */
[----:B------:R-:W-:-:S02]  /*e950*/  LOP3.LUT R118, R118, 0xffff, RZ, 0xc0, !PT ;  /* 0x0000ffff76767812 */ /* 0x000fc400078ec0ff */
[----:B------:R-:W-:Y:S01]  /*e960*/  PRMT R81, R246, 0x3340, R117 ;  /* 0x00003340f6517816 */ /* 0x000fe20000000075 */
[----:B------:R-:W1:Y:S01]  /*e970*/  LDS.128 R12, [R83] ;  /* 0x00000000530c7984 */ /* 0x000e620000000c00 */
[----:B------:R-:W-:Y:S02]  /*e980*/  PRMT R156, R118, 0x3340, R1 ;  /* 0x00003340769c7816 */ /* 0x000fe40000000001 */
[----:B------:R-:W-:Y:S02]  /*e990*/  PRMT R79, R79, 0x5410, R154 ;  /* 0x000054104f4f7816 */ /* 0x000fe4000000009a */
[----:B------:R-:W-:Y:S02]  /*e9a0*/  LOP3.LUT R52, R52, 0xffff, RZ, 0xc0, !PT ;  /* 0x0000ffff34347812 */ /* 0x000fe400078ec0ff */
[----:B------:R-:W-:Y:S02]  /*e9b0*/  PRMT R77, R77, 0x5410, R152 ;  /* 0x000054104d4d7816 */ /* 0x000fe40000000098 */
[----:B------:R-:W-:-:S02]  /*e9c0*/  PRMT R81, R81, 0x5410, R156 ;  /* 0x0000541051517816 */ /* 0x000fc4000000009c */
[----:B------:R-:W-:Y:S02]  /*e9d0*/  LOP3.LUT R86, R86, 0xffff, RZ, 0xc0, !PT ;  /* 0x0000ffff56567812 */ /* 0x000fe400078ec0ff */
[----:B------:R-:W-:Y:S02]  /*e9e0*/  LOP3.LUT R54, R54, 0xffff, RZ, 0xc0, !PT ;  /* 0x0000ffff36367812 */ /* 0x000fe400078ec0ff */
[----:B------:R-:W-:Y:S02]  /*e9f0*/  PRMT R78, R79, 0x4210, R52 ;  /* 0x000042104f4e7816 */ /* 0x000fe40000000034 */
[----:B------:R-:W-:Y:S02]  /*ea00*/  PRMT R77, R77, 0x4210, R86 ;  /* 0x000042104d4d7816 */ /* 0x000fe40000000056 */
[----:B------:R-:W-:Y:S01]  /*ea10*/  PRMT R79, R81, 0x4210, R54 ;  /* 0x00004210514f7816 */ /* 0x000fe20000000036 */
[----:B------:R-:W-:Y:S01]  /*ea20*/  BAR.SYNC.DEFER_BLOCKING 0x0 ;  /* 0x0000000000007b1d */ /* 0x000fe20000010000 */
[----:B------:R-:W-:-:S02]  /*ea30*/  SHF.R.U32.HI R117, RZ, 0x8, R117 ;  /* 0x00000008ff757819 */ /* 0x000fc40000011675 */
[----:B------:R-:W-:Y:S02]  /*ea40*/  SHF.R.U32.HI R246, RZ, 0x8, R246 ;  /* 0x00000008fff67819 */ /* 0x000fe400000116f6 */
[----:B------:R-:W-:Y:S02]  /*ea50*/  SHF.R.U32.HI R118, RZ, 0x8, R118 ;  /* 0x00000008ff767819 */ /* 0x000fe40000011676 */
[----:B------:R-:W-:Y:S02]  /*ea60*/  LOP3.LUT R117, R117, 0xffff, RZ, 0xc0, !PT ;  /* 0x0000ffff75757812 */ /* 0x000fe400078ec0ff */
[----:B------:R-:W-:Y:S02]  /*ea70*/  LOP3.LUT R246, R246, 0xffff, RZ, 0xc0, !PT ;  /* 0x0000fffff6f67812 */ /* 0x000fe400078ec0ff */
[----:B------:R-:W-:Y:S01]  /*ea80*/  LOP3.LUT R118, R118, 0xffff, RZ, 0xc0, !PT ;  /* 0x0000ffff76767812 */ /* 0x000fe200078ec0ff */
[----:B------:R2:W-:Y:S01]  /*ea90*/  STSM.16.M88.4 [R8], R76 ;  /* 0x0000004c08007844 */ /* 0x0005e20000000200 */
[----:B------:R-:W-:-:S02]  /*eaa0*/  PRMT R117, R246, 0x3340, R117 ;  /* 0x00003340f6757816 */ /* 0x000fc40000000075 */
[----:B------:R-:W-:-:S04]  /*eab0*/  PRMT R118, R118, 0x3340, R1 ;  /* 0x0000334076767816 */ /* 0x000fc80000000001 */
[----:B------:R-:W-:Y:S02]  /*eac0*/  PRMT R53, R117, 0x5410, R118 ;  /* 0x0000541075357816 */ /* 0x000fe40000000076 */
[----:B------:R-:W-:Y:S02]  /*ead0*/  PRMT R85, R85, 0x5210, R86 ;  /* 0x0000521055557816 */ /* 0x000fe40000000056 */
[----:B------:R-:W-:Y:S02]  /*eae0*/  PRMT R86, R95, 0x5210, R52 ;  /* 0x000052105f567816 */ /* 0x000fe40000000034 */
[----:B------:R-:W-:Y:S01]  /*eaf0*/  PRMT R87, R53, 0x5210, R54 ;  /* 0x0000521035577816 */ /* 0x000fe20000000036 */
[----:B------:R-:W-:Y:S01]  /*eb00*/  BAR.SYNC.DEFER_BLOCKING 0x0 ;  /* 0x0000000000007b1d */ /* 0x000fe20000010000 */
[----:B------:R-:W-:-:S04]  /*eb10*/  SHF.R.U32.HI R148, RZ, 0x8, R148 ;  /* 0x00000008ff947819 */ /* 0x000fc80000011694 */
[----:B------:R-:W-:Y:S01]  /*eb20*/  LOP3.LUT R148, R148, 0xffff, RZ, 0xc0, !PT ;  /* 0x0000ffff94947812 */ /* 0x000fe200078ec0ff */
[----:B------:R-:W-:Y:S02]  /*eb30*/  IMAD R2, R251, UR4, RZ ;  /* 0x00000004fb027c24 */ /* 0x000fe4000f8e02ff */
[----:B--2---:R-:W2:Y:S01]  /*eb40*/  LDC R76, c[0x0][0x244] ;  /* 0x00009100ff4c7b82 */ /* 0x004ea20000000800 */
[----:B------:R-:W-:Y:S01]  /*eb50*/  ULDC UR4, c[0x0][0x248] ;  /* 0x0000920000047ab9 */ /* 0x000fe20000000800 */
[----:B------:R-:W-:Y:S01]  /*eb60*/  PRMT R113, R148, 0x3340, R1 ;  /* 0x0000334094717816 */ /* 0x000fe20000000001 */
[----:B------:R-:W1:Y:S03]  /*eb70*/  LDS.128 R52, [R83] ;  /* 0x0000000053347984 */ /* 0x000e660000000c00 */
[----:B------:R-:W-:-:S04]  /*eb80*/  PRMT R212, R212, 0x5410, R113 ;  /* 0x00005410d4d47816 */ /* 0x000fc80000000071 */
[----:B------:R-:W-:Y:S01]  /*eb90*/  PRMT R84, R212, 0x5210, R3 ;  /* 0x00005210d4547816 */ /* 0x000fe20000000003 */
[----:B------:R-:W-:Y:S01]  /*eba0*/  BAR.SYNC.DEFER_BLOCKING 0x0 ;  /* 0x0000000000007b1d */ /* 0x000fe20000010000 */
[----:B------:R-:W-:Y:S01]  /*ebb0*/  IADD3 R0, P1, R2, UR6, RZ ;  /* 0x0000000602007c10 */ /* 0x000fe2000ff3e0ff */
[----:B-----5:R-:W-:-:S03]  /*ebc0*/  IMAD R11, R11, 0x80, R2 ;  /* 0x000000800b0b7824 */ /* 0x020fc600078e0202 */
[----:B------:R-:W-:Y:S01]  /*ebd0*/  LEA.HI.X.SX32 R2, R2, UR7, 0x1, P1 ;  /* 0x0000000702027c11 */ /* 0x000fe200088f0eff */
[----:B------:R-:W-:Y:S01]  /*ebe0*/  ULDC.64 UR6, c[0x0][0x228] ;  /* 0x00008a0000067ab9 */ /* 0x000fe20000000a00 */
[----:B------:R-:W-:Y:S01]  /*ebf0*/  IMAD R74, R252, UR4, RZ ;  /* 0x00000004fc4a7c24 */ /* 0x000fe2000f8e02ff */
[----:B------:R-:W-:Y:S01]  /*ec00*/  ISETP.GE.AND P1, PT, R251, UR6, PT ;  /* 0x00000006fb007c0c */ /* 0x000fe2000bf26270 */
[----:B0-----:R-:W-:Y:S01]  /*ec10*/  IMAD R73, R10, 0x80, R11 ;  /* 0x000000800a497824 */ /* 0x001fe200078e020b */
[----:B------:R-:W-:Y:S02]  /*ec20*/  ULDC.64 UR4, c[0x0][0x220] ;  /* 0x0000880000047ab9 */ /* 0x000fe40000000a00 */
[----:B------:R-:W-:Y:S01]  /*ec30*/  ISETP.LT.AND P1, PT, R252, UR29, !P1 ;  /* 0x0000001dfc007c0c */ /* 0x000fe2000cf21270 */
[----:B------:R0:W-:Y:S01]  /*ec40*/  STSM.16.M88.4 [R8], R84 ;  /* 0x0000005408007844 */ /* 0x0001e20000000200 */
[----:B------:R-:W-:Y:S01]  /*ec50*/  SHF.R.S32.HI R75, RZ, 0x1f, R74 ;  /* 0x0000001fff4b7819 */ /* 0x000fe2000001144a */
[----:B------:R-:W-:Y:S01]  /*ec60*/  BAR.SYNC.DEFER_BLOCKING 0x0 ;  /* 0x0000000000007b1d */ /* 0x000fe20000010000 */
[----:B------:R-:W-:-:S02]  /*ec70*/  IADD3 R68, P2, R74, R0, RZ ;  /* 0x000000004a447210 */ /* 0x000fc40007f5e0ff */
[----:B------:R-:W-:-:S03]  /*ec80*/  IADD3 R3, P3, R11, UR4, RZ ;  /* 0x000000040b037c10 */ /* 0x000fc6000ff7e0ff */
[----:B------:R-:W-:Y:S01]  /*ec90*/  IMAD.X R69, R75, 0x1, R2, P2 ;  /* 0x000000014b457824 */ /* 0x000fe200010e0602 */
[----:B------:R-:W-:Y:S01]  /*eca0*/  ISETP.GE.AND P2, PT, R252, UR7, PT ;  /* 0x00000007fc007c0c */ /* 0x000fe2000bf46270 */
[----:B------:R-:W-:Y:S01]  /*ecb0*/  ULDC.64 UR6, c[0x0][0x228] ;  /* 0x00008a0000067ab9 */ /* 0x000fe20000000a00 */
[----:B------:R-:W-:Y:S02]  /*ecc0*/  PRMT R71, R16, 0x7770, RZ ;  /* 0x0000777010477816 */ /* 0x000fe400000000ff */
[----:B------:R-:W-:Y:S02]  /*ecd0*/  IADD3 R10, P5, R73, UR8, RZ ;  /* 0x00000008490a7c10 */ /* 0x000fe4000ffbe0ff */
[----:B------:R-:W-:Y:S01]  /*ece0*/  LEA.HI.X.SX32 R11, R11, UR5, 0x1, P3 ;  /* 0x000000050b0b7c11 */ /* 0x000fe200098f0eff */
[----:B------:R-:W-:Y:S01]  /*ecf0*/  VIADD R9, R252, 0x1 ;  /* 0x00000001fc097836 */ /* 0x000fe20000000000 */
[----:B------:R-:W-:Y:S01]  /*ed00*/  ISETP.LT.AND P3, PT, R250, UR6, !P2 ;  /* 0x00000006fa007c0c */ /* 0x000fe2000d761270 */
[----:B------:R-:W-:Y:S01]  /*ed10*/  ULDC.64 UR4, c[0x0][0x228] ;  /* 0x00008a0000047ab9 */ /* 0x000fe20000000a00 */
[----:B0-----:R-:W-:Y:S01]  /*ed20*/  LEA.HI.X.SX32 R8, R73, UR9, 0x1, P5 ;  /* 0x0000000949087c11 */ /* 0x001fe2000a8f0eff */
[----:B------:R-:W-:Y:S01]  /*ed30*/  ULDC.64 UR8, c[0x0][0x220] ;  /* 0x0000880000087ab9 */ /* 0x000fe20000000a00 */
[C---:B------:R-:W-:Y:S01]  /*ed40*/  IADD3 R72, P5, R74.reuse, R10, RZ ;  /* 0x0000000a4a487210 */ /* 0x040fe20007fbe0ff */
[----:B------:R-:W-:Y:S01]  /*ed50*/  ULDC UR6, c[0x0][0x228] ;  /* 0x00008a0000067ab9 */ /* 0x000fe20000000800 */
[----:B------:R-:W-:Y:S01]  /*ed60*/  IADD3 R70, P6, R74, R3, RZ ;  /* 0x000000034a467210 */ /* 0x000fe20007fde0ff */
[----:B------:R2:W-:Y:S01]  /*ed70*/  @P1 STG.E.U8 desc[UR14][R68.64], R71 ;  /* 0x0000004744001986 */ /* 0x0005e2000c10110e */
[----:B------:R-:W-:Y:S01]  /*ed80*/  ISETP.LT.AND P4, PT, R249, UR4, !P2 ;  /* 0x00000004f9007c0c */ /* 0x000fe2000d781270 */
[----:B------:R-:W-:Y:S01]  /*ed90*/  ULDC UR4, c[0x0][0x248] ;  /* 0x0000920000047ab9 */ /* 0x000fe20000000800 */
[----:B------:R-:W-:Y:S01]  /*eda0*/  ISETP.GE.AND P1, PT, R9, UR10, PT ;  /* 0x0000000a09007c0c */ /* 0x000fe2000bf26270 */
[----:B------:R-:W-:Y:S01]  /*edb0*/  ULDC.64 UR10, c[0x0][0x228] ;  /* 0x00008a00000a7ab9 */ /* 0x000fe20000000a00 */
[----:B------:R-:W-:Y:S01]  /*edc0*/  PRMT R79, R16, 0x7771, RZ ;  /* 0x00007771104f7816 */ /* 0x000fe200000000ff */
[----:B--2---:R-:W-:-:S02]  /*edd0*/  IMAD R68, R76, 0x80, R73 ;  /* 0x000000804c447824 */ /* 0x004fc400078e0249 */
[C---:B------:R-:W-:Y:S02]  /*ede0*/  IMAD.X R73, R75.reuse, 0x1, R8, P5 ;  /* 0x000000014b497824 */ /* 0x040fe400028e0608 */
[----:B------:R-:W-:Y:S01]  /*edf0*/  IMAD.X R71, R75, 0x1, R11, P6 ;  /* 0x000000014b477824 */ /* 0x000fe200030e060b */
[----:B------:R-:W-:Y:S01]  /*ee00*/  IADD3 R9, P5, R68, UR8, RZ ;  /* 0x0000000844097c10 */ /* 0x000fe2000ffbe0ff */
[----:B------:R-:W-:Y:S01]  /*ee10*/  VIADD R78, R74, UR4 ;  /* 0x000000044a4e7c36 */ /* 0x000fe20008000000 */
[----:B------:R-:W-:Y:S01]  /*ee20*/  PRMT R77, R16, 0x7772, RZ ;  /* 0x00007772104d7816 */ /* 0x000fe200000000ff */
[----:B------:R-:W-:Y:S01]  /*ee30*/  VIADD R69, R252, 0x2 ;  /* 0x00000002fc457836 */ /* 0x000fe20000000000 */
[----:B------:R-:W-:Y:S01]  /*ee40*/  LEA.HI.X.SX32 R68, R68, UR9, 0x1, P5 ;  /* 0x0000000944447c11 */ /* 0x000fe2000a8f0eff */
[----:B------:R0:W-:Y:S01]  /*ee50*/  @P3 STG.E.U8 desc[UR14][R70.64], R79 ;  /* 0x0000004f46003986 */ /* 0x0001e2000c10110e */
[----:B------:R-:W-:Y:S01]  /*ee60*/  ULDC.64 UR8, c[0x0][0x228] ;  /* 0x00008a0000087ab9 */ /* 0x000fe20000000a00 */
[----:B------:R-:W-:Y:S01]  /*ee70*/  ISETP.LT.AND P3, PT, R248, UR10, !P2 ;  /* 0x0000000af8007c0c */ /* 0x000fe2000d761270 */
[----:B------:R-:W-:Y:S01]  /*ee80*/  ULDC UR4, c[0x0][0x22c] ;  /* 0x00008b0000047ab9 */ /* 0x000fe20000000800 */
[----:B------:R-:W-:Y:S01]  /*ee90*/  ISETP.LT.AND P5, PT, R251, UR8, !P1 ;  /* 0x00000008fb007c0c */ /* 0x000fe2000cfa1270 */
[----:B------:R2:W-:Y:S01]  /*eea0*/  @P4 STG.E.U8 desc[UR14][R72.64], R77 ;  /* 0x0000004d48004986 */ /* 0x0005e2000c10110e */
[----:B------:R-:W-:Y:S01]  /*eeb0*/  IADD3 R74, P2, R74, R9, RZ ;  /* 0x000000094a4a7210 */ /* 0x000fe20007f5e0ff */
[----:B------:R-:W-:Y:S01]  /*eec0*/  ULDC UR8, c[0x0][0x228] ;  /* 0x00008a0000087ab9 */ /* 0x000fe20000000800 */
[----:B------:R-:W-:Y:S01]  /*eed0*/  SHF.R.S32.HI R81, RZ, 0x1f, R78 ;  /* 0x0000001fff517819 */ /* 0x000fe2000001144e */
[----:B------:R-:W-:Y:S01]  /*eee0*/  ULDC UR10, c[0x0][0x228] ;  /* 0x00008a00000a7ab9 */ /* 0x000fe20000000800 */
[----:B0-----:R-:W-:Y:S01]  /*eef0*/  IADD3 R70, P4, R78, R0, RZ ;  /* 0x000000004e467210 */ /* 0x001fe20007f9e0ff */
[----:B------:R-:W-:Y:S01]  /*ef00*/  IMAD.X R75, R75, 0x1, R68, P2 ;  /* 0x000000014b4b7824 */ /* 0x000fe200010e0644 */
[----:B------:R-:W-:-:S02]  /*ef10*/  PRMT R79, R16, 0x7773, RZ ;  /* 0x00007773104f7816 */ /* 0x000fc400000000ff */
[----:B------:R-:W-:Y:S01]  /*ef20*/  ISETP.GE.AND P2, PT, R69, UR4, PT ;  /* 0x0000000445007c0c */ /* 0x000fe2000bf46270 */
[----:B------:R-:W-:Y:S01]  /*ef30*/  IMAD.X R71, R81, 0x1, R2, P4 ;  /* 0x0000000151477824 */ /* 0x000fe200020e0602 */
[----:B------:R-:W-:Y:S01]  /*ef40*/  PRMT R69, R20, 0x7770, RZ ;  /* 0x0000777014457816 */ /* 0x000fe200000000ff */
[----:B------:R0:W-:Y:S01]  /*ef50*/  @P3 STG.E.U8 desc[UR14][R74.64], R79 ;  /* 0x0000004f4a003986 */ /* 0x0001e2000c10110e */
[----:B------:R-:W-:Y:S02]  /*ef60*/  ISETP.LT.AND P4, PT, R249, UR20, !P1 ;  /* 0x00000014f9007c0c */ /* 0x000fe4000cf81270 */
[----:B------:R-:W-:Y:S01]  /*ef70*/  IADD3 R76, P6, R78, R10, RZ ;  /* 0x0000000a4e4c7210 */ /* 0x000fe20007fde0ff */
[----:B------:R5:W-:Y:S01]  /*ef80*/  @P5 STG.E.U8 desc[UR14][R70.64], R69 ;  /* 0x0000004546005986 */ /* 0x000be2000c10110e */
[----:B------:R-:W-:Y:S01]  /*ef90*/  ISETP.LT.AND P5, PT, R250, UR22, !P1 ;  /* 0x00000016fa007c0c */ /* 0x000fe2000cfa1270 */
[----:B------:R-:W-:Y:S01]  /*efa0*/  VIADD R16, R252, 0x3 ;  /* 0x00000003fc107836 */ /* 0x000fe20000000000 */
[----:B--2---:R-:W-:Y:S01]  /*efb0*/  IADD3 R72, P3, R78, R3, RZ ;  /* 0x000000034e487210 */ /* 0x004fe20007f7e0ff */
[----:B------:R-:W-:Y:S01]  /*efc0*/  IMAD.X R77, R81, 0x1, R8, P6 ;  /* 0x00000001514d7824 */ /* 0x000fe200030e0608 */
[----:B------:R-:W-:-:S03]  /*efd0*/  ULDC UR4, c[0x0][0x22c] ;  /* 0x00008b0000047ab9 */ /* 0x000fc60000000800 */
[----:B------:R-:W-:Y:S01]  /*efe0*/  IMAD.X R73, R81, 0x1, R11, P3 ;  /* 0x0000000151497824 */ /* 0x000fe200018e060b */
[C---:B0-----:R-:W-:Y:S02]  /*eff0*/  PRMT R75, R20.reuse, 0x7771, RZ ;  /* 0x00007771144b7816 */ /* 0x041fe400000000ff */
[----:B-----5:R-:W-:Y:S02]  /*f000*/  PRMT R69, R20, 0x7772, RZ ;  /* 0x0000777214457816 */ /* 0x020fe400000000ff */
[----:B------:R-:W-:Y:S01]  /*f010*/  ISETP.LT.AND P1, PT, R248, UR18, !P1 ;  /* 0x00000012f8007c0c */ /* 0x000fe2000cf21270 */
[----:B------:R0:W-:Y:S01]  /*f020*/  @P5 STG.E.U8 desc[UR14][R72.64], R75 ;  /* 0x0000004b48005986 */ /* 0x0001e2000c10110e */
[----:B------:R-:W-:Y:S01]  /*f030*/  ISETP.GE.AND P3, PT, R16, UR4, PT ;  /* 0x0000000410007c0c */ /* 0x000fe2000bf66270 */
[----:B------:R-:W-:Y:S02]  /*f040*/  ULDC UR4, c[0x0][0x248] ;  /* 0x0000920000047ab9 */ /* 0x000fe40000000800 */
[----:B------:R2:W-:Y:S01]  /*f050*/  @P4 STG.E.U8 desc[UR14][R76.64], R69 ;  /* 0x000000454c004986 */ /* 0x0005e2000c10110e */
[C---:B------:R-:W-:Y:S01]  /*f060*/  IADD3 R70, P4, R78.reuse, R9, RZ ;  /* 0x000000094e467210 */ /* 0x040fe20007f9e0ff */
[----:B------:R-:W-:Y:S01]  /*f070*/  VIADD R78, R78, UR4 ;  /* 0x000000044e4e7c36 */ /* 0x000fe20008000000 */
[----:B------:R-:W-:Y:S01]  /*f080*/  ISETP.LT.AND P5, PT, R251, UR16, !P2 ;  /* 0x00000010fb007c0c */ /* 0x000fe2000d7a1270 */
[----:B------:R-:W-:Y:S01]  /*f090*/  ULDC UR4, c[0x0][0x248] ;  /* 0x0000920000047ab9 */ /* 0x000fe20000000800 */
[----:B------:R-:W-:Y:S01]  /*f0a0*/  PRMT R79, R20, 0x7773, RZ ;  /* 0x00007773144f7816 */ /* 0x000fe200000000ff */
[----:B------:R-:W-:Y:S01]  /*f0b0*/  IMAD.X R71, R81, 0x1, R68, P4 ;  /* 0x0000000151477824 */ /* 0x000fe200020e0644 */
[----:B------:R-:W-:-:S02]  /*f0c0*/  SHF.R.S32.HI R85, RZ, 0x1f, R78 ;  /* 0x0000001fff557819 */ /* 0x000fc4000001144e */
[----:B0-----:R-:W-:Y:S02]  /*f0d0*/  IADD3 R72, P6, R78, R0, RZ ;  /* 0x000000004e487210 */ /* 0x001fe40007fde0ff */
[----:B------:R-:W-:Y:S01]  /*f0e0*/  ISETP.LT.AND P4, PT, R250, UR12, !P2 ;  /* 0x0000000cfa007c0c */ /* 0x000fe2000d781270 */
[----:B------:R0:W-:Y:S01]  /*f0f0*/  @P1 STG.E.U8 desc[UR14][R70.64], R79 ;  /* 0x0000004f46001986 */ /* 0x0001e2000c10110e */
[----:B------:R-:W-:Y:S01]  /*f100*/  IADD3 R74, P1, R78, R3, RZ ;  /* 0x000000034e4a7210 */ /* 0x000fe20007f3e0ff */
[----:B------:R-:W-:Y:S01]  /*f110*/  IMAD.X R73, R85, 0x1, R2, P6 ;  /* 0x0000000155497824 */ /* 0x000fe200030e0602 */
[C---:B------:R-:W-:Y:S02]  /*f120*/  PRMT R81, R17.reuse, 0x7770, RZ ;  /* 0x0000777011517816 */ /* 0x040fe400000000ff */
[----:B--2---:R-:W-:Y:S01]  /*f130*/  PRMT R69, R17, 0x7771, RZ ;  /* 0x0000777111457816 */ /* 0x004fe200000000ff */
[----:B------:R-:W-:Y:S01]  /*f140*/  IMAD.X R75, R85, 0x1, R11, P1 ;  /* 0x00000001554b7824 */ /* 0x000fe200008e060b */
[----:B------:R-:W-:Y:S01]  /*f150*/  ULDC UR12, c[0x0][0x228] ;  /* 0x00008a00000c7ab9 */ /* 0x000fe20000000800 */
[----:B------:R2:W-:Y:S01]  /*f160*/  @P5 STG.E.U8 desc[UR14][R72.64], R81 ;  /* 0x0000005148005986 */ /* 0x0005e2000c10110e */
[----:B------:R-:W-:-:S02]  /*f170*/  ISETP.LT.AND P1, PT, R249, UR24, !P2 ;  /* 0x00000018f9007c0c */ /* 0x000fc4000d721270 */
[C---:B0-----:R-:W-:Y:S01]  /*f180*/  IADD3 R70, P5, R78.reuse, R10, RZ ;  /* 0x0000000a4e467210 */ /* 0x041fe20007fbe0ff */
[----:B------:R-:W-:Y:S01]  /*f190*/  VIADD R79, R78, UR4 ;  /* 0x000000044e4f7c36 */ /* 0x000fe20008000000 */
[----:B------:R0:W-:Y:S01]  /*f1a0*/  @P4 STG.E.U8 desc[UR14][R74.64], R69 ;  /* 0x000000454a004986 */ /* 0x0001e2000c10110e */
[----:B------:R-:W-:Y:S01]  /*f1b0*/  ISETP.LT.AND P2, PT, R248, UR26, !P2 ;  /* 0x0000001af8007c0c */ /* 0x000fe2000d741270 */
[----:B------:R-:W-:Y:S01]  /*f1c0*/  ULDC UR4, c[0x0][0x228] ;  /* 0x00008a0000047ab9 */ /* 0x000fe20000000800 */
[----:B------:R-:W-:Y:S01]  /*f1d0*/  ISETP.LT.AND P4, PT, R251, UR28, !P3 ;  /* 0x0000001cfb007c0c */ /* 0x000fe2000df81270 */
[----:B------:R-:W-:Y:S01]  /*f1e0*/  IMAD.X R71, R85, 0x1, R8, P5 ;  /* 0x0000000155477824 */ /* 0x000fe200028e0608 */
[----:B------:R-:W-:Y:S02]  /*f1f0*/  IADD3 R76, P5, R78, R9, RZ ;  /* 0x000000094e4c7210 */ /* 0x000fe40007fbe0ff */
[----:B------:R-:W-:Y:S02]  /*f200*/  SHF.R.S32.HI R87, RZ, 0x1f, R79 ;  /* 0x0000001fff577819 */ /* 0x000fe4000001144f */
[----:B------:R-:W-:Y:S01]  /*f210*/  IADD3 R16, P6, R79, R0, RZ ;  /* 0x000000004f107210 */ /* 0x000fe20007fde0ff */
[----:B------:R-:W-:Y:S01]  /*f220*/  IMAD.X R77, R85, 0x1, R68, P5 ;  /* 0x00000001554d7824 */ /* 0x000fe200028e0644 */
[----:B--2---:R-:W-:-:S02]  /*f230*/  PRMT R73, R17, 0x7772, RZ ;  /* 0x0000777211497816 */ /* 0x004fc400000000ff */
[----:B0-----:R-:W-:Y:S01]  /*f240*/  PRMT R69, R17, 0x7773, RZ ;  /* 0x0000777311457816 */ /* 0x001fe200000000ff */
[----:B------:R-:W-:Y:S01]  /*f250*/  IMAD.X R17, R87, 0x1, R2, P6 ;  /* 0x0000000157117824 */ /* 0x000fe200030e0602 */
[----:B------:R-:W-:Y:S01]  /*f260*/  PRMT R75, R21, 0x7770, RZ ;  /* 0x00007770154b7816 */ /* 0x000fe200000000ff */
[----:B------:R0:W-:Y:S01]  /*f270*/  @P1 STG.E.U8 desc[UR14][R70.64], R73 ;  /* 0x0000004946001986 */ /* 0x0001e2000c10110e */
[----:B------:R-:W-:Y:S02]  /*f280*/  IADD3 R72, P5, R79, R10, RZ ;  /* 0x0000000a4f487210 */ /* 0x000fe40007fbe0ff */
[----:B------:R-:W-:Y:S01]  /*f290*/  ISETP.LT.AND P1, PT, R250, UR4, !P3 ;  /* 0x00000004fa007c0c */ /* 0x000fe2000df21270 */
[----:B------:R-:W-:Y:S01]  /*f2a0*/  @P2 STG.E.U8 desc[UR14][R76.64], R69 ;  /* 0x000000454c002986 */ /* 0x000fe2000c10110e */
[----:B------:R-:W-:Y:S01]  /*f2b0*/  VIADD R20, R252, 0x4 ;  /* 0x00000004fc147836 */ /* 0x000fe20000000000 */
[----:B------:R-:W-:Y:S02]  /*f2c0*/  ULDC UR4, c[0x0][0x22c] ;  /* 0x00008b0000047ab9 */ /* 0x000fe40000000800 */
[----:B------:R2:W-:Y:S01]  /*f2d0*/  @P4 STG.E.U8 desc[UR14][R16.64], R75 ;  /* 0x0000004b10004986 */ /* 0x0005e2000c10110e */
[----:B------:R-:W-:Y:S01]  /*f2e0*/  ISETP.LT.AND P4, PT, R249, UR6, !P3 ;  /* 0x00000006f9007c0c */ /* 0x000fe2000df81270 */
[----:B------:R-:W-:Y:S01]  /*f2f0*/  ULDC UR6, c[0x0][0x228] ;  /* 0x00008a0000067ab9 */ /* 0x000fe20000000800 */
[----:B------:R-:W-:Y:S01]  /*f300*/  ISETP.LT.AND P3, PT, R248, UR8, !P3 ;  /* 0x00000008f8007c0c */ /* 0x000fe2000df61270 */
[----:B0-----:R-:W-:Y:S01]  /*f310*/  IMAD.X R73, R87, 0x1, R8, P5 ;  /* 0x0000000157497824 */ /* 0x001fe200028e0608 */
[----:B------:R-:W-:Y:S01]  /*f320*/  IADD3 R70, P2, R79, R3, RZ ;  /* 0x000000034f467210 */ /* 0x000fe20007f5e0ff */
[----:B------:R-:W-:Y:S01]  /*f330*/  ULDC UR8, c[0x0][0x228] ;  /* 0x00008a0000087ab9 */ /* 0x000fe20000000800 */
[----:B------:R-:W-:-:S02]  /*f340*/  PRMT R81, R21, 0x7771, RZ ;  /* 0x0000777115517816 */ /* 0x000fc400000000ff */
[----:B--2---:R-:W-:Y:S01]  /*f350*/  IADD3 R16, P5, R79, R9, RZ ;  /* 0x000000094f107210 */ /* 0x004fe20007fbe0ff */
[----:B------:R-:W-:Y:S01]  /*f360*/  IMAD.X R71, R87, 0x1, R11, P2 ;  /* 0x0000000157477824 */ /* 0x000fe200010e060b */
[----:B------:R-:W-:Y:S01]  /*f370*/  ISETP.GE.AND P2, PT, R20, UR4, PT ;  /* 0x0000000414007c0c */ /* 0x000fe2000bf46270 */
[----:B------:R-:W-:Y:S01]  /*f380*/  ULDC UR4, c[0x0][0x248] ;  /* 0x0000920000047ab9 */ /* 0x000fe20000000800 */
[----:B------:R-:W-:Y:S01]  /*f390*/  PRMT R77, R21, 0x7772, RZ ;  /* 0x00007772154d7816 */ /* 0x000fe200000000ff */
[----:B------:R-:W-:Y:S01]  /*f3a0*/  IMAD.X R17, R87, 0x1, R68, P5 ;  /* 0x0000000157117824 */ /* 0x000fe200028e0644 */
[----:B------:R-:W-:Y:S01]  /*f3b0*/  PRMT R75, R21, 0x7773, RZ ;  /* 0x00007773154b7816 */ /* 0x000fe200000000ff */
[----:B------:R-:W-:Y:S01]  /*f3c0*/  VIADD R79, R79, UR4 ;  /* 0x000000044f4f7c36 */ /* 0x000fe20008000000 */
[----:B------:R0:W-:Y:S01]  /*f3d0*/  @P1 STG.E.U8 desc[UR14][R70.64], R81 ;  /* 0x0000005146001986 */ /* 0x0001e2000c10110e */
[----:B------:R-:W-:Y:S01]  /*f3e0*/  VIADD R69, R252, 0x5 ;  /* 0x00000005fc457836 */ /* 0x000fe20000000000 */
[----:B------:R-:W-:Y:S01]  /*f3f0*/  ISETP.LT.AND P5, PT, R249, UR10, !P2 ;  /* 0x0000000af9007c0c */ /* 0x000fe2000d7a1270 */
[----:B------:R-:W-:Y:S01]  /*f400*/  ULDC UR4, c[0x0][0x22c] ;  /* 0x00008b0000047ab9 */ /* 0x000fe20000000800 */
[----:B------:R-:W-:Y:S01]  /*f410*/  @P4 STG.E.U8 desc[UR14][R72.64], R77 ;  /* 0x0000004d48004986 */ /* 0x000fe2000c10110e */
[----:B------:R-:W-:Y:S01]  /*f420*/  ISETP.LT.AND P4, PT, R251, UR6, !P2 ;  /* 0x00000006fb007c0c */ /* 0x000fe2000d781270 */
[----:B------:R-:W-:Y:S01]  /*f430*/  ULDC UR10, c[0x0][0x228] ;  /* 0x00008a00000a7ab9 */ /* 0x000fe20000000800 */
[----:B------:R-:W-:Y:S01]  /*f440*/  IADD3 R20, P6, R79, R0, RZ ;  /* 0x000000004f147210 */ /* 0x000fe20007fde0ff */
[----:B------:R2:W-:Y:S01]  /*f450*/  @P3 STG.E.U8 desc[UR14][R16.64], R75 ;  /* 0x0000004b10003986 */ /* 0x0005e2000c10110e */
[----:B------:R-:W-:Y:S01]  /*f460*/  ISETP.LT.AND P3, PT, R250, UR8, !P2 ;  /* 0x00000008fa007c0c */ /* 0x000fe2000d761270 */
[----:B------:R-:W-:Y:S01]  /*f470*/  ULDC UR8, c[0x0][0x228] ;  /* 0x00008a0000087ab9 */ /* 0x000fe20000000800 */
[----:B------:R-:W-:Y:S01]  /*f480*/  ULDC UR6, c[0x0][0x22c] ;  /* 0x00008b0000067ab9 */ /* 0x000fe20000000800 */
[----:B0-----:R-:W-:-:S02]  /*f490*/  SHF.R.S32.HI R81, RZ, 0x1f, R79 ;  /* 0x0000001fff517819 */ /* 0x001fc4000001144f */
[----:B--2---:R-:W-:-:S03]  /*f4a0*/  IADD3 R16, P1, R79, R3, RZ ;  /* 0x000000034f107210 */ /* 0x004fc60007f3e0ff */
[----:B------:R-:W-:Y:S01]  /*f4b0*/  IMAD.X R21, R81, 0x1, R2, P6 ;  /* 0x0000000151157824 */ /* 0x000fe200030e0602 */
[----:B------:R-:W-:Y:S02]  /*f4c0*/  IADD3 R70, P6, R79, R10, RZ ;  /* 0x0000000a4f467210 */ /* 0x000fe40007fde0ff */
[C---:B------:R-:W-:Y:S01]  /*f4d0*/  PRMT R77, R18.reuse, 0x7770, RZ ;  /* 0x00007770124d7816 */ /* 0x040fe200000000ff */
[----:B------:R-:W-:Y:S01]  /*f4e0*/  IMAD.X R17, R81, 0x1, R11, P1 ;  /* 0x0000000151117824 */ /* 0x000fe200008e060b */
[----:B------:R-:W-:Y:S01]  /*f4f0*/  ISETP.GE.AND P1, PT, R69, UR4, PT ;  /* 0x0000000445007c0c */ /* 0x000fe2000bf26270 */
[----:B------:R-:W-:Y:S01]  /*f500*/  ULDC UR4, c[0x0][0x248] ;  /* 0x0000920000047ab9 */ /* 0x000fe20000000800 */
[C---:B------:R-:W-:Y:S01]  /*f510*/  PRMT R75, R18.reuse, 0x7771, RZ ;  /* 0x00007771124b7816 */ /* 0x040fe200000000ff */
[----:B------:R-:W-:Y:S01]  /*f520*/  VIADD R72, R79, UR4 ;  /* 0x000000044f487c36 */ /* 0x000fe20008000000 */
[----:B------:R-:W-:Y:S01]  /*f530*/  PRMT R73, R18, 0x7772, RZ ;  /* 0x0000777212497816 */ /* 0x000fe200000000ff */
[----:B------:R-:W-:Y:S01]  /*f540*/  IMAD.X R71, R81, 0x1, R8, P6 ;  /* 0x0000000151477824 */ /* 0x000fe200030e0608 */
[----:B------:R0:W-:Y:S01]  /*f550*/  @P4 STG.E.U8 desc[UR14][R20.64], R77 ;  /* 0x0000004d14004986 */ /* 0x0001e2000c10110e */
[----:B------:R-:W-:Y:S01]  /*f560*/  ISETP.LT.AND P4, PT, R251, UR10, !P1 ;  /* 0x0000000afb007c0c */ /* 0x000fe2000cf81270 */
[----:B------:R-:W-:Y:S01]  /*f570*/  VIADD R69, R252, 0x6 ;  /* 0x00000006fc457836 */ /* 0x000fe20000000000 */
[----:B------:R-:W-:Y:S01]  /*f580*/  ULDC UR4, c[0x0][0x248] ;  /* 0x0000920000047ab9 */ /* 0x000fe20000000800 */
[----:B------:R2:W-:Y:S01]  /*f590*/  @P3 STG.E.U8 desc[UR14][R16.64], R75 ;  /* 0x0000004b10003986 */ /* 0x0005e2000c10110e */
[----:B------:R-:W-:Y:S01]  /*f5a0*/  ISETP.LT.AND P3, PT, R248, UR8, !P2 ;  /* 0x00000008f8007c0c */ /* 0x000fe2000d761270 */
[----:B------:R-:W-:Y:S01]  /*f5b0*/  ULDC UR8, c[0x0][0x228] ;  /* 0x00008a0000087ab9 */ /* 0x000fe20000000800 */
[----:B------:R-:W-:Y:S01]  /*f5c0*/  ULDC UR10, c[0x0][0x228] ;  /* 0x00008a00000a7ab9 */ /* 0x000fe20000000800 */
[----:B------:R5:W-:Y:S01]  /*f5d0*/  @P5 STG.E.U8 desc[UR14][R70.64], R73 ;  /* 0x0000004946005986 */ /* 0x000be2000c10110e */
[----:B------:R-:W-:Y:S01]  /*f5e0*/  ISETP.LT.AND P5, PT, R250, UR12, !P1 ;  /* 0x0000000cfa007c0c */ /* 0x000fe2000cfa1270 */
[----:B------:R-:W-:Y:S01]  /*f5f0*/  ULDC UR12, c[0x0][0x228] ;  /* 0x00008a00000c7ab9 */ /* 0x000fe20000000800 */
[----:B0-----:R-:W-:-:S02]  /*f600*/  SHF.R.S32.HI R77, RZ, 0x1f, R72 ;  /* 0x0000001fff4d7819 */ /* 0x001fc40000011448 */
[----:B------:R-:W-:Y:S02]  /*f610*/  IADD3 R20, P2, R72, R0, RZ ;  /* 0x0000000048147210 */ /* 0x000fe40007f5e0ff */
[----:B--2---:R-:W-:-:S03]  /*f620*/  IADD3 R16, P6, R79, R9, RZ ;  /* 0x000000094f107210 */ /* 0x004fc60007fde0ff */
[----:B------:R-:W-:Y:S01]  /*f630*/  IMAD.X R21, R77, 0x1, R2, P2 ;  /* 0x000000014d157824 */ /* 0x000fe200010e0602 */
[----:B------:R-:W-:Y:S01]  /*f640*/  ISETP.GE.AND P2, PT, R69, UR6, PT ;  /* 0x0000000645007c0c */ /* 0x000fe2000bf46270 */
[----:B------:R-:W-:Y:S01]  /*f650*/  IMAD.X R17, R81, 0x1, R68, P6 ;  /* 0x0000000151117824 */ /* 0x000fe200030e0644 */
[----:B-----5:R-:W-:Y:S01]  /*f660*/  IADD3 R70, P6, R72, R3, RZ ;  /* 0x0000000348467210 */ /* 0x020fe20007fde0ff */
[----:B------:R-:W-:Y:S01]  /*f670*/  ULDC UR6, c[0x0][0x22c] ;  /* 0x00008b0000067ab9 */ /* 0x000fe20000000800 */
[----:B------:R-:W-:Y:S02]  /*f680*/  PRMT R69, R18, 0x7773, RZ ;  /* 0x0000777312457816 */ /* 0x000fe400000000ff */
[C---:B------:R-:W-:Y:S01]  /*f690*/  PRMT R75, R22.reuse, 0x7770, RZ ;  /* 0x00007770164b7816 */ /* 0x040fe200000000ff */
[----:B------:R-:W-:Y:S01]  /*f6a0*/  IMAD.X R71, R77, 0x1, R11, P6 ;  /* 0x000000014d477824 */ /* 0x000fe200030e060b */
[----:B------:R-:W-:Y:S01]  /*f6b0*/  PRMT R73, R22, 0x7771, RZ ;  /* 0x0000777116497816 */ /* 0x000fe200000000ff */
[----:B------:R0:W-:Y:S01]  /*f6c0*/  @P3 STG.E.U8 desc[UR14][R16.64], R69 ;  /* 0x0000004510003986 */ /* 0x0001e2000c10110e */
[----:B------:R-:W-:Y:S01]  /*f6d0*/  ISETP.LT.AND P3, PT, R248, UR10, !P1 ;  /* 0x0000000af8007c0c */ /* 0x000fe2000cf61270 */
[----:B------:R-:W-:Y:S01]  /*f6e0*/  VIADD R18, R252, 0x7 ;  /* 0x00000007fc127836 */ /* 0x000fe20000000000 */
[C---:B------:R-:W-:Y:S01]  /*f6f0*/  PRMT R81, R22.reuse, 0x7772, RZ ;  /* 0x0000777216517816 */ /* 0x040fe200000000ff */
[----:B------:R2:W-:Y:S01]  /*f700*/  @P4 STG.E.U8 desc[UR14][R20.64], R75 ;  /* 0x0000004b14004986 */ /* 0x0005e2000c10110e */
[----:B------:R-:W-:Y:S01]  /*f710*/  ISETP.LT.AND P4, PT, R249, UR8, !P1 ;  /* 0x00000008f9007c0c */ /* 0x000fe2000cf81270 */
[----:B------:R-:W-:Y:S01]  /*f720*/  ULDC UR8, c[0x0][0x228] ;  /* 0x00008a0000087ab9 */ /* 0x000fe20000000800 */
[----:B------:R-:W-:Y:S01]  /*f730*/  PRMT R79, R22, 0x7773, RZ ;  /* 0x00007773164f7816 */ /* 0x000fe200000000ff */
[----:B------:R5:W-:Y:S01]  /*f740*/  @P5 STG.E.U8 desc[UR14][R70.64], R73 ;  /* 0x0000004946005986 */ /* 0x000be2000c10110e */
[----:B------:R-:W-:Y:S01]  /*f750*/  ISETP.LT.AND P5, PT, R251, UR12, !P2 ;  /* 0x0000000cfb007c0c */ /* 0x000fe2000d7a1270 */
[----:B------:R-:W-:Y:S01]  /*f760*/  ULDC UR10, c[0x0][0x228] ;  /* 0x00008a00000a7ab9 */ /* 0x000fe20000000800 */
[----:B------:R-:W-:Y:S01]  /*f770*/  ULDC UR12, c[0x0][0x228] ;  /* 0x00008a00000c7ab9 */ /* 0x000fe20000000800 */
[C---:B0-----:R-:W-:Y:S01]  /*f780*/  VIADD R69, R72.reuse, UR4 ;  /* 0x0000000448457c36 */ /* 0x041fe20008000000 */
[C---:B--2---:R-:W-:Y:S01]  /*f790*/  IADD3 R20, P6, R72.reuse, R9, RZ ;  /* 0x0000000948147210 */ /* 0x044fe20007fde0ff */
[----:B------:R-:W-:Y:S01]  /*f7a0*/  ULDC UR4, c[0x0][0x228] ;  /* 0x00008a0000047ab9 */ /* 0x000fe20000000800 */
[----:B------:R-:W-:-:S02]  /*f7b0*/  IADD3 R16, P1, R72, R10, RZ ;  /* 0x0000000a48107210 */ /* 0x000fc40007f3e0ff */
[----:B------:R-:W-:Y:S01]  /*f7c0*/  SHF.R.S32.HI R85, RZ, 0x1f, R69 ;  /* 0x0000001fff557819 */ /* 0x000fe20000011445 */
[----:B------:R-:W-:Y:S01]  /*f7d0*/  IMAD.X R21, R77, 0x1, R68, P6 ;  /* 0x000000014d157824 */ /* 0x000fe200030e0644 */
[----:B-----5:R-:W-:Y:S01]  /*f7e0*/  IADD3 R70, P6, R69, R0, RZ ;  /* 0x0000000045467210 */ /* 0x020fe20007fde0ff */
[----:B------:R-:W-:Y:S01]  /*f7f0*/  IMAD.X R17, R77, 0x1, R8, P1 ;  /* 0x000000014d117824 */ /* 0x000fe200008e0608 */
[----:B------:R-:W-:-:S03]  /*f800*/  PRMT R77, R19, 0x7770, RZ ;  /* 0x00007770134d7816 */ /* 0x000fc600000000ff */
[----:B------:R-:W-:Y:S01]  /*f810*/  IMAD.X R71, R85, 0x1, R2, P6 ;  /* 0x0000000155477824 */ /* 0x000fe200030e0602 */
[----:B------:R-:W-:Y:S01]  /*f820*/  ISETP.GE.AND P1, PT, R18, UR6, PT ;  /* 0x0000000612007c0c */ /* 0x000fe2000bf26270 */
[----:B------:R0:W-:Y:S01]  /*f830*/  @P4 STG.E.U8 desc[UR14][R16.64], R81 ;  /* 0x0000005110004986 */ /* 0x0001e2000c10110e */
[----:B------:R-:W-:Y:S01]  /*f840*/  ULDC UR6, c[0x0][0x228] ;  /* 0x00008a0000067ab9 */ /* 0x000fe20000000800 */
[----:B------:R-:W-:Y:S01]  /*f850*/  ISETP.LT.AND P4, PT, R250, UR4, !P2 ;  /* 0x00000004fa007c0c */ /* 0x000fe2000d781270 */
[----:B------:R-:W-:Y:S01]  /*f860*/  ULDC UR4, c[0x0][0x228] ;  /* 0x00008a0000047ab9 */ /* 0x000fe20000000800 */
[----:B------:R-:W-:Y:S01]  /*f870*/  @P3 STG.E.U8 desc[UR14][R20.64], R79 ;  /* 0x0000004f14003986 */ /* 0x000fe2000c10110e */
[----:B------:R-:W-:Y:S01]  /*f880*/  ISETP.LT.AND P3, PT, R249, UR6, !P2 ;  /* 0x00000006f9007c0c */ /* 0x000fe2000d761270 */
[----:B------:R-:W-:Y:S02]  /*f890*/  ULDC UR6, c[0x0][0x228] ;  /* 0x00008a0000067ab9 */ /* 0x000fe40000000800 */
[----:B------:R2:W-:Y:S01]  /*f8a0*/  @P5 STG.E.U8 desc[UR14][R70.64], R77 ;  /* 0x0000004d46005986 */ /* 0x0005e2000c10110e */
[----:B------:R-:W-:-:S02]  /*f8b0*/  IADD3 R72, P5, R69, R3, RZ ;  /* 0x0000000345487210 */ /* 0x000fc40007fbe0ff */
[----:B------:R-:W-:Y:S01]  /*f8c0*/  ISETP.LT.AND P2, PT, R248, UR4, !P2 ;  /* 0x00000004f8007c0c */ /* 0x000fe2000d741270 */
[----:B------:R-:W-:Y:S01]  /*f8d0*/  ULDC UR4, c[0x0][0x248] ;  /* 0x0000920000047ab9 */ /* 0x000fe20000000800 */
[----:B0-----:R-:W-:Y:S01]  /*f8e0*/  IADD3 R16, P6, R69, R10, RZ ;  /* 0x0000000a45107210 */ /* 0x001fe20007fde0ff */
[----:B------:R-:W-:Y:S01]  /*f8f0*/  IMAD.X R73, R85, 0x1, R11, P5 ;  /* 0x0000000155497824 */ /* 0x000fe200028e060b */
[----:B------:R-:W-:Y:S02]  /*f900*/  IADD3 R18, P5, R69, R9, RZ ;  /* 0x0000000945127210 */ /* 0x000fe40007fbe0ff */
[----:B------:R-:W-:Y:S01]  /*f910*/  PRMT R75, R19, 0x7773, RZ ;  /* 0x00007773134b7816 */ /* 0x000fe200000000ff */
[----:B------:R-:W-:Y:S01]  /*f920*/  IMAD.X R17, R85, 0x1, R8, P6 ;  /* 0x0000000155117824 */ /* 0x000fe200030e0608 */
[----:B------:R-:W0:Y:S01]  /*f930*/  LDS.128 R80, [R83] ;  /* 0x0000000053507984 */ /* 0x000e220000000c00 */
[C---:B--2---:R-:W-:Y:S02]  /*f940*/  PRMT R77, R19.reuse, 0x7771, RZ ;  /* 0x00007771134d7816 */ /* 0x044fe400000000ff */
[----:B------:R-:W-:Y:S01]  /*f950*/  PRMT R71, R19, 0x7772, RZ ;  /* 0x0000777213477816 */ /* 0x000fe200000000ff */
[----:B------:R-:W-:-:S02]  /*f960*/  IMAD.X R19, R85, 0x1, R68, P5 ;  /* 0x0000000155137824 */ /* 0x000fc400028e0644 */
[----:B------:R-:W-:Y:S01]  /*f970*/  VIADD R69, R69, UR4 ;  /* 0x0000000445457c36 */ /* 0x000fe20008000000 */
[----:B------:R2:W-:Y:S01]  /*f980*/  @P4 STG.E.U8 desc[UR14][R72.64], R77 ;  /* 0x0000004d48004986 */ /* 0x0005e2000c10110e */
[----:B------:R-:W-:Y:S01]  /*f990*/  ISETP.LT.AND P4, PT, R251, UR6, !P1 ;  /* 0x00000006fb007c0c */ /* 0x000fe2000cf81270 */
[----:B------:R-:W-:Y:S01]  /*f9a0*/  VIADD R21, R252, 0x8 ;  /* 0x00000008fc157836 */ /* 0x000fe20000000000 */
[----:B------:R-:W-:Y:S01]  /*f9b0*/  ISETP.LT.AND P5, PT, R249, UR10, !P1 ;  /* 0x0000000af9007c0c */ /* 0x000fe2000cfa1270 */
[----:B------:R5:W-:Y:S01]  /*f9c0*/  @P3 STG.E.U8 desc[UR14][R16.64], R71 ;  /* 0x0000004710003986 */ /* 0x000be2000c10110e */
[----:B------:R-:W-:Y:S01]  /*f9d0*/  ISETP.LT.AND P3, PT, R250, UR8, !P1 ;  /* 0x00000008fa007c0c */ /* 0x000fe2000cf61270 */
[----:B------:R-:W-:Y:S01]  /*f9e0*/  ULDC UR4, c[0x0][0x22c] ;  /* 0x00008b0000047ab9 */ /* 0x000fe20000000800 */
[----:B------:R-:W-:Y:S01]  /*f9f0*/  ULDC UR8, c[0x0][0x228] ;  /* 0x00008a0000087ab9 */ /* 0x000fe20000000800 */
[----:B------:R3:W-:Y:S01]  /*fa00*/  @P2 STG.E.U8 desc[UR14][R18.64], R75 ;  /* 0x0000004b12002986 */ /* 0x0007e2000c10110e */
[----:B------:R-:W-:Y:S01]  /*fa10*/  ULDC UR10, c[0x0][0x228] ;  /* 0x00008a00000a7ab9 */ /* 0x000fe20000000800 */
[----:B------:R-:W-:Y:S01]  /*fa20*/  VIADD R22, R252, 0x9 ;  /* 0x00000009fc167836 */ /* 0x000fe20000000000 */
[----:B------:R-:W-:Y:S01]  /*fa30*/  ULDC UR6, c[0x0][0x22c] ;  /* 0x00008b0000067ab9 */ /* 0x000fe20000000800 */
[----:B--2---:R-:W-:-:S02]  /*fa40*/  SHF.R.S32.HI R77, RZ, 0x1f, R69 ;  /* 0x0000001fff4d7819 */ /* 0x004fc40000011445 */
[C---:B-----5:R-:W-:Y:S02]  /*fa50*/  IADD3 R16, P6, R69.reuse, R0, RZ ;  /* 0x0000000045107210 */ /* 0x060fe40007fde0ff */
[----:B---3--:R-:W-:-:S03]  /*fa60*/  IADD3 R18, P2, R69, R3, RZ ;  /* 0x0000000345127210 */ /* 0x008fc60007f5e0ff */
[----:B------:R-:W-:Y:S01]  /*fa70*/  IMAD.X R17, R77, 0x1, R2, P6 ;  /* 0x000000014d117824 */ /* 0x000fe200030e0602 */
[C---:B------:R-:W-:Y:S02]  /*fa80*/  PRMT R75, R23.reuse, 0x7770, RZ ;  /* 0x00007770174b7816 */ /* 0x040fe400000000ff */
[----:B------:R-:W-:Y:S01]  /*fa90*/  PRMT R73, R23, 0x7771, RZ ;  /* 0x0000777117497816 */ /* 0x000fe200000000ff */
[----:B------:R-:W-:Y:S01]  /*faa0*/  IMAD.X R19, R77, 0x1, R11, P2 ;  /* 0x000000014d137824 */ /* 0x000fe200010e060b */
[----:B------:R-:W-:Y:S01]  /*fab0*/  IADD3 R20, P6, R69, R10, RZ ;  /* 0x0000000a45147210 */ /* 0x000fe20007fde0ff */
[----:B------:R2:W-:Y:S01]  /*fac0*/  @P4 STG.E.U8 desc[UR14][R16.64], R75 ;  /* 0x0000004b10004986 */ /* 0x0005e2000c10110e */
[----:B------:R-:W-:Y:S01]  /*fad0*/  ISETP.GE.AND P2, PT, R21, UR4, PT ;  /* 0x0000000415007c0c */ /* 0x000fe2000bf46270 */
[----:B------:R-:W-:Y:S01]  /*fae0*/  ULDC UR4, c[0x0][0x248] ;  /* 0x0000920000047ab9 */ /* 0x000fe20000000800 */
[----:B------:R-:W-:Y:S01]  /*faf0*/  PRMT R71, R23, 0x7772, RZ ;  /* 0x0000777217477816 */ /* 0x000fe200000000ff */
[----:B------:R3:W-:Y:S01]  /*fb00*/  @P3 STG.E.U8 desc[UR14][R18.64], R73 ;  /* 0x0000004912003986 */ /* 0x0007e2000c10110e */
[----:B------:R-:W-:Y:S01]  /*fb10*/  IMAD.X R21, R77, 0x1, R8, P6 ;  /* 0x000000014d157824 */ /* 0x000fe200030e0608 */
[----:B------:R-:W-:Y:S01]  /*fb20*/  ISETP.LT.AND P3, PT, R248, UR8, !P1 ;  /* 0x00000008f8007c0c */ /* 0x000fe2000cf61270 */
[----:B------:R-:W-:Y:S01]  /*fb30*/  VIADD R70, R69, UR4 ;  /* 0x0000000445467c36 */ /* 0x000fe20008000000 */
[----:B------:R-:W-:Y:S01]  /*fb40*/  ISETP.LT.AND P4, PT, R251, UR10, !P2 ;  /* 0x0000000afb007c0c */ /* 0x000fe2000d781270 */
[----:B------:R-:W-:Y:S01]  /*fb50*/  ULDC UR4, c[0x0][0x248] ;  /* 0x0000920000047ab9 */ /* 0x000fe20000000800 */
[----:B------:R5:W-:Y:S01]  /*fb60*/  @P5 STG.E.U8 desc[UR14][R20.64], R71 ;  /* 0x0000004714005986 */ /* 0x000be2000c10110e */
[----:B--2---:R-:W-:Y:S01]  /*fb70*/  IADD3 R16, P6, R69, R9, RZ ;  /* 0x0000000945107210 */ /* 0x004fe20007fde0ff */
[----:B------:R-:W-:Y:S01]  /*fb80*/  ULDC UR8, c[0x0][0x228] ;  /* 0x00008a0000087ab9 */ /* 0x000fe20000000800 */
[----:B------:R-:W-:Y:S01]  /*fb90*/  SHF.R.S32.HI R79, RZ, 0x1f, R70 ;  /* 0x0000001fff4f7819 */ /* 0x000fe20000011446 */
[----:B------:R-:W-:Y:S01]  /*fba0*/  ULDC UR10, c[0x0][0x228] ;  /* 0x00008a00000a7ab9 */ /* 0x000fe20000000800 */
[----:B---3--:R-:W-:-:S02]  /*fbb0*/  IADD3 R18, P1, R70, R0, RZ ;  /* 0x0000000046127210 */ /* 0x008fc40007f3e0ff */
[----:B------:R-:W-:Y:S01]  /*fbc0*/  ISETP.LT.AND P5, PT, R250, UR12, !P2 ;  /* 0x0000000cfa007c0c */ /* 0x000fe2000d7a1270 */
[----:B------:R-:W-:Y:S01]  /*fbd0*/  IMAD.X R17, R77, 0x1, R68, P6 ;  /* 0x000000014d117824 */ /* 0x000fe200030e0644 */
[----:B------:R-:W-:Y:S02]  /*fbe0*/  PRMT R75, R4, 0x7770, RZ ;  /* 0x00007770044b7816 */ /* 0x000fe400000000ff */
[----:B-----5:R-:W-:Y:S01]  /*fbf0*/  PRMT R71, R23, 0x7773, RZ ;  /* 0x0000777317477816 */ /* 0x020fe200000000ff */
[C---:B------:R-:W-:Y:S01]  /*fc00*/  IMAD.X R19, R79.reuse, 0x1, R2, P1 ;  /* 0x000000014f137824 */ /* 0x040fe200008e0602 */
[----:B------:R-:W-:Y:S02]  /*fc10*/  IADD3 R20, P6, R70, R3, RZ ;  /* 0x0000000346147210 */ /* 0x000fe40007fde0ff */
[----:B------:R-:W-:Y:S01]  /*fc20*/  PRMT R73, R4, 0x7771, RZ ;  /* 0x0000777104497816 */ /* 0x000fe200000000ff */
[----:B------:R-:W-:Y:S01]  /*fc30*/  VIADD R69, R70, UR4 ;  /* 0x0000000446457c36 */ /* 0x000fe20008000000 */
[----:B------:R-:W-:Y:S01]  /*fc40*/  ISETP.GE.AND P1, PT, R22, UR6, PT ;  /* 0x0000000616007c0c */ /* 0x000fe2000bf26270 */
[----:B------:R-:W-:Y:S01]  /*fc50*/  ULDC UR6, c[0x0][0x228] ;  /* 0x00008a0000067ab9 */ /* 0x000fe20000000800 */
[----:B------:R2:W-:Y:S01]  /*fc60*/  @P3 STG.E.U8 desc[UR14][R16.64], R71 ;  /* 0x0000004710003986 */ /* 0x0005e2000c10110e */
[----:B------:R-:W-:Y:S01]  /*fc70*/  IMAD.X R21, R79, 0x1, R11, P6 ;  /* 0x000000014f157824 */ /* 0x000fe200030e060b */
[----:B------:R-:W-:Y:S01]  /*fc80*/  ISETP.LT.AND P3, PT, R249, UR6, !P2 ;  /* 0x00000006f9007c0c */ /* 0x000fe2000d761270 */
[----:B------:R-:W-:Y:S01]  /*fc90*/  ULDC UR6, c[0x0][0x228] ;  /* 0x00008a0000067ab9 */ /* 0x000fe20000000800 */
[----:B------:R-:W-:Y:S01]  /*fca0*/  IADD3 R22, P6, R70, R10, RZ ;  /* 0x0000000a46167210 */ /* 0x000fe20007fde0ff */
[----:B------:R3:W-:Y:S01]  /*fcb0*/  @P4 STG.E.U8 desc[UR14][R18.64], R75 ;  /* 0x0000004b12004986 */ /* 0x0007e2000c10110e */
[----:B------:R-:W-:Y:S01]  /*fcc0*/  ISETP.LT.AND P2, PT, R248, UR6, !P2 ;  /* 0x00000006f8007c0c */ /* 0x000fe2000d741270 */
[----:B------:R-:W-:Y:S01]  /*fcd0*/  ULDC UR4, c[0x0][0x228] ;  /* 0x00008a0000047ab9 */ /* 0x000fe20000000800 */
[----:B------:R-:W-:Y:S01]  /*fce0*/  ISETP.LT.AND P4, PT, R251, UR8, !P1 ;  /* 0x00000008fb007c0c */ /* 0x000fe2000cf81270 */
[----:B------:R5:W-:Y:S01]  /*fcf0*/  @P5 STG.E.U8 desc[UR14][R20.64], R73 ;  /* 0x0000004914005986 */ /* 0x000be2000c10110e */
[----:B------:R-:W-:Y:S01]  /*fd00*/  IMAD.X R23, R79, 0x1, R8, P6 ;  /* 0x000000014f177824 */ /* 0x000fe200030e0608 */
[----:B------:R-:W-:Y:S01]  /*fd10*/  ULDC UR6, c[0x0][0x228] ;  /* 0x00008a0000067ab9 */ /* 0x000fe20000000800 */
[----:B--2---:R-:W-:Y:S01]  /*fd20*/  IADD3 R16, P5, R70, R9, RZ ;  /* 0x0000000946107210 */ /* 0x004fe20007fbe0ff */
[----:B------:R-:W-:Y:S01]  /*fd30*/  ULDC UR8, c[0x0][0x228] ;  /* 0x00008a0000087ab9 */ /* 0x000fe20000000800 */
[----:B------:R-:W-:Y:S01]  /*fd40*/  ULDC UR12, c[0x0][0x228] ;  /* 0x00008a00000c7ab9 */ /* 0x000fe20000000800 */
[----:B---3--:R-:W-:-:S02]  /*fd50*/  SHF.R.S32.HI R75, RZ, 0x1f, R69 ;  /* 0x0000001fff4b7819 */ /* 0x008fc40000011445 */
[----:B------:R-:W-:Y:S01]  /*fd60*/  IADD3 R18, P6, R69, R0, RZ ;  /* 0x0000000045127210 */ /* 0x000fe20007fde0ff */
[----:B------:R-:W-:Y:S01]  /*fd70*/  IMAD.X R17, R79, 0x1, R68, P5 ;  /* 0x000000014f117824 */ /* 0x000fe200028e0644 */
[C---:B-----5:R-:W-:Y:S02]  /*fd80*/  PRMT R21, R4.reuse, 0x7772, RZ ;  /* 0x0000777204157816 */ /* 0x060fe400000000ff */
[----:B------:R-:W-:Y:S01]  /*fd90*/  PRMT R71, R4, 0x7773, RZ ;  /* 0x0000777304477816 */ /* 0x000fe200000000ff */
[----:B------:R-:W-:Y:S01]  /*fda0*/  IMAD.X R19, R75, 0x1, R2, P6 ;  /* 0x000000014b137824 */ /* 0x000fe200030e0602 */
[----:B------:R-:W-:Y:S01]  /*fdb0*/  PRMT R73, R24, 0x7770, RZ ;  /* 0x0000777018497816 */ /* 0x000fe200000000ff */
[----:B------:R2:W-:Y:S01]  /*fdc0*/  @P3 STG.E.U8 desc[UR14][R22.64], R21 ;  /* 0x0000001516003986 */ /* 0x0005e2000c10110e */
[----:B------:R-:W-:Y:S01]  /*fdd0*/  ISETP.LT.AND P3, PT, R250, UR4, !P1 ;  /* 0x00000004fa007c0c */ /* 0x000fe2000cf61270 */
[----:B------:R-:W-:Y:S01]  /*fde0*/  VIADD R4, R252, 0xa ;  /* 0x0000000afc047836 */ /* 0x000fe20000000000 */
[----:B------:R-:W-:Y:S01]  /*fdf0*/  ULDC UR4, c[0x0][0x22c] ;  /* 0x00008b0000047ab9 */ /* 0x000fe20000000800 */
[----:B------:R3:W-:Y:S01]  /*fe00*/  @P2 STG.E.U8 desc[UR14][R16.64], R71 ;  /* 0x0000004710002986 */ /* 0x0007e2000c10110e */
[----:B------:R-:W-:-:S03]  /*fe10*/  IADD3 R20, P2, R69, R3, RZ ;  /* 0x0000000345147210 */ /* 0x000fc60007f5e0ff */
[----:B------:R5:W-:Y:S01]  /*fe20*/  @P4 STG.E.U8 desc[UR14][R18.64], R73 ;  /* 0x0000004912004986 */ /* 0x000be2000c10110e */
[----:B------:R-:W-:Y:S01]  /*fe30*/  ISETP.LT.AND P4, PT, R249, UR6, !P1 ;  /* 0x00000006f9007c0c */ /* 0x000fe2000cf81270 */
[----:B------:R-:W-:Y:S01]  /*fe40*/  ULDC UR6, c[0x0][0x228] ;  /* 0x00008a0000067ab9 */ /* 0x000fe20000000800 */
[----:B------:R-:W-:Y:S01]  /*fe50*/  ISETP.LT.AND P1, PT, R248, UR8, !P1 ;  /* 0x00000008f8007c0c */ /* 0x000fe2000cf21270 */
[----:B--2---:R-:W-:Y:S01]  /*fe60*/  IMAD.X R21, R75, 0x1, R11, P2 ;  /* 0x000000014b157824 */ /* 0x004fe200010e060b */
[C---:B------:R-:W-:Y:S01]  /*fe70*/  IADD3 R22, P6, R69.reuse, R9, RZ ;  /* 0x0000000945167210 */ /* 0x040fe20007fde0ff */
[----:B------:R-:W-:Y:S01]  /*fe80*/  ULDC UR8, c[0x0][0x228] ;  /* 0x00008a0000087ab9 */ /* 0x000fe20000000800 */
[----:B---3--:R-:W-:Y:S02]  /*fe90*/  IADD3 R16, P5, R69, R10, RZ ;  /* 0x0000000a45107210 */ /* 0x008fe40007fbe0ff */
[----:B------:R-:W-:Y:S01]  /*fea0*/  ISETP.GE.AND P2, PT, R4, UR4, PT ;  /* 0x0000000404007c0c */ /* 0x000fe2000bf46270 */
[----:B------:R-:W-:Y:S01]  /*feb0*/  ULDC UR4, c[0x0][0x248] ;  /* 0x0000920000047ab9 */ /* 0x000fe20000000800 */
[C---:B-----5:R-:W-:Y:S01]  /*fec0*/  PRMT R73, R24.reuse, 0x7771, RZ ;  /* 0x0000777118497816 */ /* 0x060fe200000000ff */
[----:B------:R-:W-:Y:S01]  /*fed0*/  IMAD.X R17, R75, 0x1, R8, P5 ;  /* 0x000000014b117824 */ /* 0x000fe200028e0608 */
[C---:B------:R-:W-:Y:S01]  /*fee0*/  PRMT R71, R24.reuse, 0x7772, RZ ;  /* 0x0000777218477816 */ /* 0x040fe200000000ff */
[----:B------:R-:W-:Y:S01]  /*fef0*/  VIADD R69, R69, UR4 ;  /* 0x0000000445457c36 */ /* 0x000fe20008000000 */
[----:B------:R-:W-:Y:S01]  /*ff00*/  PRMT R19, R24, 0x7773, RZ ;  /* 0x0000777318137816 */ /* 0x000fe200000000ff */
[----:B------:R-:W-:Y:S01]  /*ff10*/  IMAD.X R23, R75, 0x1, R68, P6 ;  /* 0x000000014b177824 */ /* 0x000fe200030e0644 */
[----:B------:R-:W-:Y:S01]  /*ff20*/  @P3 STG.E.U8 desc[UR14][R20.64], R73 ;  /* 0x0000004914003986 */ /* 0x000fe2000c10110e */
[----:B------:R-:W-:Y:S01]  /*ff30*/  VIADD R4, R252, 0xb ;  /* 0x0000000bfc047836 */ /* 0x000fe20000000000 */
[----:B------:R-:W-:Y:S01]  /*ff40*/  SHF.R.S32.HI R77, RZ, 0x1f, R69 ;  /* 0x0000001fff4d7819 */ /* 0x000fe20000011445 */
[----:B------:R-:W-:Y:S01]  /*ff50*/  ULDC UR4, c[0x0][0x22c] ;  /* 0x00008b0000047ab9 */ /* 0x000fe20000000800 */
[----:B------:R2:W-:Y:S01]  /*ff60*/  @P4 STG.E.U8 desc[UR14][R16.64], R71 ;  /* 0x0000004710004986 */ /* 0x0005e2000c10110e */
[----:B------:R-:W-:Y:S01]  /*ff70*/  ISETP.LT.AND P4, PT, R251, UR6, !P2 ;  /* 0x00000006fb007c0c */ /* 0x000fe2000d781270 */
[----:B------:R-:W-:Y:S01]  /*ff80*/  ULDC UR6, c[0x0][0x22c] ;  /* 0x00008b0000067ab9 */ /* 0x000fe20000000800 */
[----:B------:R-:W-:Y:S01]  /*ff90*/  IADD3 R18, P3, R69, R3, RZ ;  /* 0x0000000345127210 */ /* 0x000fe20007f7e0ff */
[----:B------:R3:W-:Y:S01]  /*ffa0*/  @P1 STG.E.U8 desc[UR14][R22.64], R19 ;  /* 0x0000001316001986 */ /* 0x0007e2000c10110e */
[----:B------:R-:W-:Y:S01]  /*ffb0*/  ISETP.LT.AND P1, PT, R250, UR8, !P2 ;  /* 0x00000008fa007c0c */ /* 0x000fe2000d721270 */
[----:B------:R-:W-:Y:S01]  /*ffc0*/  ULDC UR8, c[0x0][0x228] ;  /* 0x00008a0000087ab9 */ /* 0x000fe20000000800 */
[----:B------:R-:W-:Y:S01]  /*ffd0*/  ISETP.LT.AND P5, PT, R249, UR10, !P2 ;  /* 0x0000000af9007c0c */ /* 0x000fe2000d7a1270 */
[----:B------:R-:W-:Y:S01]  /*ffe0*/  ULDC UR10, c[0x0][0x228] ;  /* 0x00008a00000a7ab9 */ /* 0x000fe20000000800 */
[----:B--2---:R-:W-:-:S02]  /*fff0*/  IADD3 R16, P6, R69, R0, RZ ;  /* 0x0000000045107210 */ /* 0x004fc40007fde0ff */
[----:B------:R-:W-:-:S03]  /*10000*/  PRMT R75, R5, 0x7770, RZ ;  /* 0x00007770054b7816 */ /* 0x000fc600000000ff */
[----:B------:R-:W-:Y:S01]  /*10010*/  IMAD.X R17, R77, 0x1, R2, P6 ;  /* 0x000000014d117824 */ /* 0x000fe200030e0602 */
[----:B------:R-:W-:Y:S01]  /*10020*/  IADD3 R20, P6, R69, R10, RZ ;  /* 0x0000000a45147210 */ /* 0x000fe20007fde0ff */
[----:B---3--:R-:W-:Y:S01]  /*10030*/  IMAD.X R19, R77, 0x1, R11, P3 ;  /* 0x000000014d137824 */ /* 0x008fe200018e060b */
[----:B------:R-:W-:Y:S01]  /*10040*/  ISETP.GE.AND P3, PT, R4, UR4, PT ;  /* 0x0000000404007c0c */ /* 0x000fe2000bf66270 */
[----:B------:R-:W-:Y:S01]  /*10050*/  ULDC UR4, c[0x0][0x248] ;  /* 0x0000920000047ab9 */ /* 0x000fe20000000800 */
[----:B------:R-:W-:Y:S01]  /*10060*/  PRMT R73, R5, 0x7771, RZ ;  /* 0x0000777105497816 */ /* 0x000fe200000000ff */
[----:B------:R-:W-:Y:S01]  /*10070*/  IMAD.X R21, R77, 0x1, R8, P6 ;  /* 0x000000014d157824 */ /* 0x000fe200030e0608 */
[----:B------:R-:W-:Y:S01]  /*10080*/  PRMT R71, R5, 0x7772, RZ ;  /* 0x0000777205477816 */ /* 0x000fe200000000ff */
[----:B------:R-:W-:Y:S01]  /*10090*/  VIADD R23, R69, UR4 ;  /* 0x0000000445177c36 */ /* 0x000fe20008000000 */
[----:B------:R-:W-:Y:S01]  /*100a0*/  ISETP.LT.AND P2, PT, R248, UR8, !P2 ;  /* 0x00000008f8007c0c */ /* 0x000fe2000d741270 */
[----:B------:R2:W-:Y:S01]  /*100b0*/  @P4 STG.E.U8 desc[UR14][R16.64], R75 ;  /* 0x0000004b10004986 */ /* 0x0005e2000c10110e */
[----:B------:R-:W-:Y:S01]  /*100c0*/  ISETP.LT.AND P4, PT, R251, UR10, !P3 ;  /* 0x0000000afb007c0c */ /* 0x000fe2000df81270 */
[----:B------:R-:W-:Y:S01]  /*100d0*/  VIADD R22, R252, 0xc ;  /* 0x0000000cfc167836 */ /* 0x000fe20000000000 */
[----:B------:R-:W-:Y:S01]  /*100e0*/  ULDC UR4, c[0x0][0x248] ;  /* 0x0000920000047ab9 */ /* 0x000fe20000000800 */
[----:B------:R3:W-:Y:S01]  /*100f0*/  @P1 STG.E.U8 desc[UR14][R18.64], R73 ;  /* 0x0000004912001986 */ /* 0x0007e2000c10110e */
[----:B------:R-:W-:Y:S01]  /*10100*/  ULDC UR8, c[0x0][0x228] ;  /* 0x00008a0000087ab9 */ /* 0x000fe20000000800 */
[----:B------:R-:W-:-:S02]  /*10110*/  ULDC UR10, c[0x0][0x228] ;  /* 0x00008a00000a7ab9 */ /* 0x000fc40000000800 */
[----:B------:R5:W-:Y:S01]  /*10120*/  @P5 STG.E.U8 desc[UR14][R20.64], R71 ;  /* 0x0000004714005986 */ /* 0x000be2000c10110e */
[----:B------:R-:W-:Y:S02]  /*10130*/  ISETP.LT.AND P5, PT, R250, UR12, !P3 ;  /* 0x0000000cfa007c0c */ /* 0x000fe4000dfa1270 */
[----:B--2---:R-:W-:Y:S02]  /*10140*/  IADD3 R16, P6, R69, R9, RZ ;  /* 0x0000000945107210 */ /* 0x004fe40007fde0ff */
[----:B------:R-:W-:Y:S01]  /*10150*/  SHF.R.S32.HI R75, RZ, 0x1f, R23 ;  /* 0x0000001fff4b7819 */ /* 0x000fe20000011417 */
[C---:B------:R-:W-:Y:S01]  /*10160*/  VIADD R24, R23.reuse, UR4 ;  /* 0x0000000417187c36 */ /* 0x040fe20008000000 */
[----:B---3--:R-:W-:Y:S01]  /*10170*/  IADD3 R18, P1, R23, R0, RZ ;  /* 0x0000000017127210 */ /* 0x008fe20007f3e0ff */
[----:B------:R-:W-:Y:S01]  /*10180*/  IMAD.X R17, R77, 0x1, R68, P6 ;  /* 0x000000014d117824 */ /* 0x000fe200030e0644 */
[----:B------:R-:W-:Y:S01]  /*10190*/  PRMT R69, R5, 0x7773, RZ ;  /* 0x0000777305457816 */ /* 0x000fe200000000ff */
[----:B------:R-:W-:Y:S01]  /*101a0*/  ULDC UR4, c[0x0][0x22c] ;  /* 0x00008b0000047ab9 */ /* 0x000fe20000000800 */
[----:B------:R-:W-:Y:S01]  /*101b0*/  IADD3 R4, P6, R23, R3, RZ ;  /* 0x0000000317047210 */ /* 0x000fe20007fde0ff */
[----:B------:R-:W-:Y:S01]  /*101c0*/  IMAD.X R19, R75, 0x1, R2, P1 ;  /* 0x000000014b137824 */ /* 0x000fe200008e0602 */
[----:B------:R-:W-:Y:S01]  /*101d0*/  ISETP.GE.AND P1, PT, R22, UR6, PT ;  /* 0x0000000616007c0c */ /* 0x000fe2000bf26270 */
[----:B------:R-:W-:Y:S01]  /*101e0*/  ULDC UR6, c[0x0][0x228] ;  /* 0x00008a0000067ab9 */ /* 0x000fe20000000800 */
[----:B------:R-:W-:Y:S01]  /*101f0*/  PRMT R73, R25, 0x7770, RZ ;  /* 0x0000777019497816 */ /* 0x000fe200000000ff */
[----:B------:R2:W-:Y:S01]  /*10200*/  @P2 STG.E.U8 desc[UR14][R16.64], R69 ;  /* 0x0000004510002986 */ /* 0x0005e2000c10110e */
[----:B------:R-:W-:Y:S01]  /*10210*/  IMAD.X R5, R75, 0x1, R11, P6 ;  /* 0x000000014b057824 */ /* 0x000fe200030e060b */
[----:B-----5:R-:W-:Y:S01]  /*10220*/  PRMT R71, R25, 0x7771, RZ ;  /* 0x0000777119477816 */ /* 0x020fe200000000ff */
[----:B------:R-:W-:Y:S01]  /*10230*/  ULDC UR12, c[0x0][0x228] ;  /* 0x00008a00000c7ab9 */ /* 0x000fe20000000800 */
        /* <DEDUP_REMOVED lines=8> */
[----:B--2---:R-:W-:Y:S01]  /*102c0*/  IADD3 R16, P5, R23, R9, RZ ;  /* 0x0000000917107210 */ /* 0x004fe20007fbe0ff */
[C---:B------:R-:W-:Y:S01]  /*102d0*/  IMAD.X R21, R75.reuse, 0x1, R8, P6 ;  /* 0x000000014b157824 */ /* 0x040fe200030e0608 */
[----:B------:R-:W-:Y:S01]  /*102e0*/  SHF.R.S32.HI R69, RZ, 0x1f, R24 ;  /* 0x0000001fff457819 */ /* 0x000fe20000011418 */
[----:B------:R-:W-:Y:S01]  /*102f0*/  ULDC UR8, c[0x0][0x228] ;  /* 0x00008a0000087ab9 */ /* 0x000fe20000000800 */
[----:B------:R-:W-:Y:S01]  /*10300*/  PRMT R23, R6, 0x7770, RZ ;  /* 0x0000777006177816 */ /* 0x000fe200000000ff */
[----:B------:R-:W-:Y:S01]  /*10310*/  IMAD.X R17, R75, 0x1, R68, P5 ;  /* 0x000000014b117824 */ /* 0x000fe200028e0644 */
[----:B---3--:R-:W-:-:S02]  /*10320*/  PRMT R19, R25, 0x7772, RZ ;  /* 0x0000777219137816 */ /* 0x008fc400000000ff */
[----:B-----5:R-:W-:Y:S02]  /*10330*/  IADD3 R4, P6, R24, R0, RZ ;  /* 0x0000000018047210 */ /* 0x020fe40007fde0ff */
[----:B------:R-:W-:-:S03]  /*10340*/  PRMT R25, R25, 0x7773, RZ ;  /* 0x0000777319197816 */ /* 0x000fc600000000ff */
[----:B------:R-:W-:Y:S01]  /*10350*/  IMAD.X R5, R69, 0x1, R2, P6 ;  /* 0x0000000145057824 */ /* 0x000fe200030e0602 */
[----:B------:R2:W-:Y:S01]  /*10360*/  @P2 STG.E.U8 desc[UR14][R20.64], R19 ;  /* 0x0000001314002986 */ /* 0x0005e2000c10110e */
[----:B------:R-:W-:Y:S01]  /*10370*/  IADD3 R18, P2, R24, R3, RZ ;  /* 0x0000000318127210 */ /* 0x000fe20007f5e0ff */
[----:B------:R-:W-:Y:S02]  /*10380*/  VIADD R22, R252, 0xd ;  /* 0x0000000dfc167836 */ /* 0x000fe40000000000 */
[----:B------:R3:W-:Y:S01]  /*10390*/  @P3 STG.E.U8 desc[UR14][R16.64], R25 ;  /* 0x0000001910003986 */ /* 0x0007e2000c10110e */
[----:B------:R-:W-:Y:S01]  /*103a0*/  ISETP.LT.AND P3, PT, R250, UR6, !P1 ;  /* 0x00000006fa007c0c */ /* 0x000fe2000cf61270 */
[----:B------:R-:W-:Y:S02]  /*103b0*/  ULDC UR6, c[0x0][0x228] ;  /* 0x00008a0000067ab9 */ /* 0x000fe40000000800 */
[----:B------:R5:W-:Y:S01]  /*103c0*/  @P4 STG.E.U8 desc[UR14][R4.64], R23 ;  /* 0x0000001704004986 */ /* 0x000be2000c10110e */
[----:B------:R-:W-:Y:S01]  /*103d0*/  ISETP.LT.AND P4, PT, R249, UR8, !P1 ;  /* 0x00000008f9007c0c */ /* 0x000fe2000cf81270 */
[----:B------:R-:W-:Y:S01]  /*103e0*/  ULDC UR8, c[0x0][0x228] ;  /* 0x00008a0000087ab9 */ /* 0x000fe20000000800 */
[----:B------:R-:W-:Y:S01]  /*103f0*/  ISETP.LT.AND P1, PT, R248, UR10, !P1 ;  /* 0x0000000af8007c0c */ /* 0x000fe2000cf21270 */
[----:B--2---:R-:W-:Y:S01]  /*10400*/  IMAD.X R19, R69, 0x1, R11, P2 ;  /* 0x0000000145137824 */ /* 0x004fe200010e060b */
[C---:B------:R-:W-:Y:S01]  /*10410*/  IADD3 R20, P6, R24.reuse, R9, RZ ;  /* 0x0000000918147210 */ /* 0x040fe20007fde0ff */
[----:B------:R-:W-:Y:S01]  /*10420*/  ULDC UR10, c[0x0][0x228] ;  /* 0x00008a00000a7ab9 */ /* 0x000fe20000000800 */
[----:B---3--:R-:W-:-:S02]  /*10430*/  IADD3 R16, P5, R24, R10, RZ ;  /* 0x0000000a18107210 */ /* 0x008fc40007fbe0ff */
[----:B------:R-:W-:Y:S01]  /*10440*/  ISETP.GE.AND P2, PT, R22, UR4, PT ;  /* 0x0000000416007c0c */ /* 0x000fe2000bf46270 */
[----:B------:R-:W-:Y:S01]  /*10450*/  ULDC UR4, c[0x0][0x248] ;  /* 0x0000920000047ab9 */ /* 0x000fe20000000800 */
[C---:B------:R-:W-:Y:S01]  /*10460*/  PRMT R25, R6.reuse, 0x7771, RZ ;  /* 0x0000777106197816 */ /* 0x040fe200000000ff */
[C---:B------:R-:W-:Y:S01]  /*10470*/  IMAD.X R17, R69.reuse, 0x1, R8, P5 ;  /* 0x0000000145117824 */ /* 0x040fe200028e0608 */
[----:B-----5:R-:W-:Y:S01]  /*10480*/  PRMT R5, R6, 0x7772, RZ ;  /* 0x0000777206057816 */ /* 0x020fe200000000ff */
[----:B------:R-:W-:Y:S01]  /*10490*/  VIADD R24, R24, UR4 ;  /* 0x0000000418187c36 */ /* 0x000fe20008000000 */
[----:B------:R-:W-:Y:S01]  /*104a0*/  PRMT R23, R6, 0x7773, RZ ;  /* 0x0000777306177816 */ /* 0x000fe200000000ff */
[----:B------:R-:W-:Y:S01]  /*104b0*/  IMAD.X R21, R69, 0x1, R68, P6 ;  /* 0x0000000145157824 */ /* 0x000fe200030e0644 */
[----:B------:R2:W-:Y:S01]  /*104c0*/  @P3 STG.E.U8 desc[UR14][R18.64], R25 ;  /* 0x0000001912003986 */ /* 0x0005e2000c10110e */
[----:B------:R-:W-:Y:S01]  /*104d0*/  ISETP.LT.AND P5, PT, R249, UR10, !P2 ;  /* 0x0000000af9007c0c */ /* 0x000fe2000d7a1270 */
[----:B------:R-:W-:Y:S01]  /*104e0*/  ULDC UR4, c[0x0][0x22c] ;  /* 0x00008b0000047ab9 */ /* 0x000fe20000000800 */
[----:B------:R-:W-:Y:S01]  /*104f0*/  SHF.R.S32.HI R71, RZ, 0x1f, R24 ;  /* 0x0000001fff477819 */ /* 0x000fe20000011418 */
[----:B------:R3:W-:Y:S01]  /*10500*/  @P4 STG.E.U8 desc[UR14][R16.64], R5 ;  /* 0x0000000510004986 */ /* 0x0007e2000c10110e */
[----:B------:R-:W-:Y:S01]  /*10510*/  IADD3 R4, P6, R24, R0, RZ ;  /* 0x0000000018047210 */ /* 0x000fe20007fde0ff */
[----:B------:R-:W-:Y:S01]  /*10520*/  VIADD R6, R252, 0xe ;  /* 0x0000000efc067836 */ /* 0x000fe20000000000 */
[----:B------:R-:W-:Y:S01]  /*10530*/  ISETP.LT.AND P4, PT, R251, UR6, !P2 ;  /* 0x00000006fb007c0c */ /* 0x000fe2000d781270 */
[----:B------:R5:W-:Y:S01]  /*10540*/  @P1 STG.E.U8 desc[UR14][R20.64], R23 ;  /* 0x0000001714001986 */ /* 0x000be2000c10110e */
[----:B------:R-:W-:Y:S01]  /*10550*/  ISETP.LT.AND P3, PT, R250, UR8, !P2 ;  /* 0x00000008fa007c0c */ /* 0x000fe2000d761270 */
[----:B------:R-:W-:Y:S01]  /*10560*/  ULDC UR8, c[0x0][0x228] ;  /* 0x00008a0000087ab9 */ /* 0x000fe20000000800 */
[C---:B------:R-:W-:Y:S01]  /*10570*/  PRMT R69, R26.reuse, 0x7770, RZ ;  /* 0x000077701a457816 */ /* 0x040fe200000000ff */
[----:B------:R-:W-:Y:S01]  /*10580*/  ULDC UR10, c[0x0][0x228] ;  /* 0x00008a00000a7ab9 */ /* 0x000fe20000000800 */
[----:B--2---:R-:W-:Y:S01]  /*10590*/  PRMT R25, R26, 0x7771, RZ ;  /* 0x000077711a197816 */ /* 0x004fe200000000ff */
[----:B------:R-:W-:Y:S01]  /*105a0*/  ULDC UR6, c[0x0][0x22c] ;  /* 0x00008b0000067ab9 */ /* 0x000fe20000000800 */
[C---:B---3--:R-:W-:Y:S01]  /*105b0*/  IADD3 R16, P1, R24.reuse, R3, RZ ;  /* 0x0000000318107210 */ /* 0x048fe20007f3e0ff */
[----:B------:R-:W-:Y:S01]  /*105c0*/  IMAD.X R5, R71, 0x1, R2, P6 ;  /* 0x0000000147057824 */ /* 0x000fe200030e0602 */
[----:B------:R-:W-:-:S03]  /*105d0*/  IADD3 R18, P6, R24, R10, RZ ;  /* 0x0000000a18127210 */ /* 0x000fc60007fde0ff */
[C---:B------:R-:W-:Y:S01]  /*105e0*/  IMAD.X R17, R71.reuse, 0x1, R11, P1 ;  /* 0x0000000147117824 */ /* 0x040fe200008e060b */
[----:B------:R-:W-:Y:S01]  /*105f0*/  ISETP.GE.AND P1, PT, R6, UR4, PT ;  /* 0x0000000406007c0c */ /* 0x000fe2000bf26270 */
[----:B------:R-:W-:Y:S01]  /*10600*/  ULDC UR4, c[0x0][0x248] ;  /* 0x0000920000047ab9 */ /* 0x000fe20000000800 */
[----:B------:R-:W-:Y:S01]  /*10610*/  IMAD.X R19, R71, 0x1, R8, P6 ;  /* 0x0000000147137824 */ /* 0x000fe200030e0608 */
[----:B-----5:R-:W-:Y:S01]  /*10620*/  PRMT R23, R26, 0x7772, RZ ;  /* 0x000077721a177816 */ /* 0x020fe200000000ff */
[----:B------:R-:W-:Y:S01]  /*10630*/  VIADD R21, R24, UR4 ;  /* 0x0000000418157c36 */ /* 0x000fe20008000000 */
[----:B------:R2:W-:Y:S01]  /*10640*/  @P4 STG.E.U8 desc[UR14][R4.64], R69 ;  /* 0x0000004504004986 */ /* 0x0005e2000c10110e */
[----:B------:R-:W-:Y:S01]  /*10650*/  ISETP.LT.AND P6, PT, R250, UR12, !P1 ;  /* 0x0000000cfa007c0c */ /* 0x000fe2000cfc1270 */
[----:B------:R-:W-:Y:S01]  /*10660*/  VIADD R6, R252, 0xf ;  /* 0x0000000ffc067836 */ /* 0x000fe20000000000 */
[----:B------:R-:W-:Y:S01]  /*10670*/  ULDC UR4, c[0x0][0x248] ;  /* 0x0000920000047ab9 */ /* 0x000fe20000000800 */
[----:B------:R3:W-:Y:S01]  /*10680*/  @P3 STG.E.U8 desc[UR14][R16.64], R25 ;  /* 0x0000001910003986 */ /* 0x0007e2000c10110e */
[----:B------:R-:W-:Y:S01]  /*10690*/  SHF.R.S32.HI R73, RZ, 0x1f, R21 ;  /* 0x0000001fff497819 */ /* 0x000fe20000011415 */
[----:B------:R-:W-:-:S02]  /*106a0*/  ULDC UR12, c[0x0][0x228] ;  /* 0x00008a00000c7ab9 */ /* 0x000fc40000000800 */
[----:B------:R5:W-:Y:S01]  /*106b0*/  @P5 STG.E.U8 desc[UR14][R18.64], R23 ;  /* 0x0000001712005986 */ /* 0x000be2000c10110e */
[----:B------:R-:W-:Y:S01]  /*106c0*/  ISETP.LT.AND P3, PT, R248, UR8, !P2 ;  /* 0x00000008f8007c0c */ /* 0x000fe2000d761270 */
[----:B------:R-:W-:Y:S01]  /*106d0*/  ULDC UR8, c[0x0][0x228] ;  /* 0x00008a0000087ab9 */ /* 0x000fe20000000800 */
[----:B------:R-:W-:Y:S02]  /*106e0*/  ISETP.LT.AND P4, PT, R251, UR10, !P1 ;  /* 0x0000000afb007c0c */ /* 0x000fe4000cf81270 */
[----:B--2---:R-:W-:Y:S01]  /*106f0*/  PRMT R69, R26, 0x7773, RZ ;  /* 0x000077731a457816 */ /* 0x004fe200000000ff */
[C---:B------:R-:W-:Y:S01]  /*10700*/  VIADD R22, R21.reuse, UR4 ;  /* 0x0000000415167c36 */ /* 0x040fe20008000000 */
[----:B---3--:R-:W-:Y:S01]  /*10710*/  IADD3 R16, P5, R21, R0, RZ ;  /* 0x0000000015107210 */ /* 0x008fe20007fbe0ff */
[----:B------:R-:W-:Y:S01]  /*10720*/  ULDC UR10, c[0x0][0x228] ;  /* 0x00008a00000a7ab9 */ /* 0x000fe20000000800 */
[----:B------:R-:W-:Y:S01]  /*10730*/  IADD3 R4, P2, R24, R9, RZ ;  /* 0x0000000918047210 */ /* 0x000fe20007f5e0ff */
[----:B------:R-:W-:-:S02]  /*10740*/  ULDC UR4, c[0x0][0x22c] ;  /* 0x00008b0000047ab9 */ /* 0x000fc40000000800 */
[----:B------:R-:W-:Y:S01]  /*10750*/  IMAD.X R17, R73, 0x1, R2, P5 ;  /* 0x0000000149117824 */ /* 0x000fe200028e0602 */
[----:B-----5:R-:W-:Y:S01]  /*10760*/  IADD3 R18, P5, R21, R3, RZ ;  /* 0x0000000315127210 */ /* 0x020fe20007fbe0ff */
[----:B------:R-:W-:Y:S01]  /*10770*/  IMAD.X R5, R71, 0x1, R68, P2 ;  /* 0x0000000147057824 */ /* 0x000fe200010e0644 */
[C---:B------:R-:W-:Y:S02]  /*10780*/  PRMT R23, R7.reuse, 0x7770, RZ ;  /* 0x0000777007177816 */ /* 0x040fe400000000ff */
[----:B------:R-:W-:Y:S01]  /*10790*/  PRMT R25, R7, 0x7771, RZ ;  /* 0x0000777107197816 */ /* 0x000fe200000000ff */
[----:B------:R-:W-:Y:S01]  /*107a0*/  IMAD.X R19, R73, 0x1, R11, P5 ;  /* 0x0000000149137824 */ /* 0x000fe200028e060b */
[----:B------:R-:W-:Y:S01]  /*107b0*/  ISETP.GE.AND P2, PT, R6, UR6, PT ;  /* 0x0000000606007c0c */ /* 0x000fe2000bf46270 */
[----:B------:R2:W-:Y:S01]  /*107c0*/  @P3 STG.E.U8 desc[UR14][R4.64], R69 ;  /* 0x0000004504003986 */ /* 0x0005e2000c10110e */
[----:B------:R-:W-:-:S03]  /*107d0*/  ULDC UR6, c[0x0][0x228] ;  /* 0x00008a0000067ab9 */ /* 0x000fc60000000800 */
[----:B------:R-:W-:Y:S01]  /*107e0*/  @P4 STG.E.U8 desc[UR14][R16.64], R23 ;  /* 0x0000001710004986 */ /* 0x000fe2000c10110e */
[----:B------:R-:W-:Y:S01]  /*107f0*/  ISETP.LT.AND P3, PT, R249, UR6, !P1 ;  /* 0x00000006f9007c0c */ /* 0x000fe2000cf61270 */
[----:B------:R-:W-:Y:S02]  /*10800*/  ULDC UR6, c[0x0][0x228] ;  /* 0x00008a0000067ab9 */ /* 0x000fe40000000800 */
[----:B------:R3:W-:Y:S01]  /*10810*/  @P6 STG.E.U8 desc[UR14][R18.64], R25 ;  /* 0x0000001912006986 */ /* 0x0007e2000c10110e */
[----:B------:R-:W-:Y:S02]  /*10820*/  IADD3 R20, P6, R21, R10, RZ ;  /* 0x0000000a15147210 */ /* 0x000fe40007fde0ff */
[----:B------:R-:W-:Y:S01]  /*10830*/  ISETP.LT.AND P1, PT, R248, UR8, !P1 ;  /* 0x00000008f8007c0c */ /* 0x000fe2000cf21270 */
[----:B------:R-:W-:Y:S01]  /*10840*/  ULDC UR8, c[0x0][0x228] ;  /* 0x00008a0000087ab9 */ /* 0x000fe20000000800 */
[----:B------:R-:W-:Y:S01]  /*10850*/  ISETP.LT.AND P4, PT, R251, UR6, !P2 ;  /* 0x00000006fb007c0c */ /* 0x000fe2000d781270 */
[----:B------:R-:W-:Y:S01]  /*10860*/  ULDC UR6, c[0x0][0x228] ;  /* 0x00008a0000067ab9 */ /* 0x000fe20000000800 */
[----:B--2---:R-:W-:Y:S01]  /*10870*/  IADD3 R4, P5, R21, R9, RZ ;  /* 0x0000000915047210 */ /* 0x004fe20007fbe0ff */
[----:B------:R-:W-:Y:S01]  /*10880*/  IMAD.X R21, R73, 0x1, R8, P6 ;  /* 0x0000000149157824 */ /* 0x000fe200030e0608 */
[----:B------:R-:W-:-:S02]  /*10890*/  SHF.R.S32.HI R69, RZ, 0x1f, R22 ;  /* 0x0000001fff457819 */ /* 0x000fc40000011416 */
[----:B------:R-:W-:Y:S01]  /*108a0*/  IADD3 R6, P6, R22, R0, RZ ;  /* 0x0000000016067210 */ /* 0x000fe20007fde0ff */
[----:B------:R-:W-:Y:S01]  /*108b0*/  IMAD.X R5, R73, 0x1, R68, P5 ;  /* 0x0000000149057824 */ /* 0x000fe200028e0644 */
[C---:B---3--:R-:W-:Y:S02]  /*108c0*/  PRMT R19, R7.reuse, 0x7772, RZ ;  /* 0x0000777207137816 */ /* 0x048fe400000000ff */
[----:B------:R-:W-:Y:S01]  /*108d0*/  PRMT R23, R7, 0x7773, RZ ;  /* 0x0000777307177816 */ /* 0x000fe200000000ff */
[----:B------:R-:W-:Y:S01]  /*108e0*/  IMAD.X R7, R69, 0x1, R2, P6 ;  /* 0x0000000145077824 */ /* 0x000fe200030e0602 */
[----:B------:R-:W-:Y:S01]  /*108f0*/  PRMT R25, R27, 0x7770, RZ ;  /* 0x000077701b197816 */ /* 0x000fe200000000ff */
[----:B------:R-:W-:Y:S01]  /*10900*/  @P3 STG.E.U8 desc[UR14][R20.64], R19 ;  /* 0x0000001314003986 */ /* 0x000fe2000c10110e */
[----:B------:R-:W-:Y:S01]  /*10910*/  ISETP.LT.AND P5, PT, R250, UR6, !P2 ;  /* 0x00000006fa007c0c */ /* 0x000fe2000d7a1270 */
[----:B------:R-:W-:Y:S01]  /*10920*/  VIADD R17, R252, 0x10 ;  /* 0x00000010fc117836 */ /* 0x000fe20000000000 */
[----:B------:R-:W-:Y:S01]  /*10930*/  IADD3 R16, P3, R22, R3, RZ ;  /* 0x0000000316107210 */ /* 0x000fe20007f7e0ff */
[----:B------:R2:W-:Y:S01]  /*10940*/  @P1 STG.E.U8 desc[UR14][R4.64], R23 ;  /* 0x0000001704001986 */ /* 0x0005e2000c10110e */
[----:B------:R-:W-:-:S03]  /*10950*/  ULDC UR6, c[0x0][0x228] ;  /* 0x00008a0000067ab9 */ /* 0x000fc60000000800 */
[----:B------:R3:W-:Y:S01]  /*10960*/  @P4 STG.E.U8 desc[UR14][R6.64], R25 ;  /* 0x0000001906004986 */ /* 0x0007e2000c10110e */
[----:B------:R-:W-:Y:S01]  /*10970*/  ISETP.LT.AND P4, PT, R249, UR8, !P2 ;  /* 0x00000008f9007c0c */ /* 0x000fe2000d781270 */
[----:B------:R-:W-:Y:S01]  /*10980*/  ULDC UR8, c[0x0][0x228] ;  /* 0x00008a0000087ab9 */ /* 0x000fe20000000800 */
[----:B------:R-:W-:Y:S01]  /*10990*/  ISETP.LT.AND P2, PT, R248, UR10, !P2 ;  /* 0x0000000af8007c0c */ /* 0x000fe2000d741270 */
[----:B------:R-:W-:Y:S01]  /*109a0*/  ULDC UR10, c[0x0][0x228] ;  /* 0x00008a00000a7ab9 */ /* 0x000fe20000000800 */
[----:B------:R-:W-:Y:S02]  /*109b0*/  ISETP.GE.AND P1, PT, R17, UR4, PT ;  /* 0x0000000411007c0c */ /* 0x000fe4000bf26270 */
[C---:B--2---:R-:W-:Y:S01]  /*109c0*/  IADD3 R4, P6, R22.reuse, R10, RZ ;  /* 0x0000000a16047210 */ /* 0x044fe20007fde0ff */
[----:B------:R-:W-:Y:S01]  /*109d0*/  IMAD.X R17, R69, 0x1, R11, P3 ;  /* 0x0000000145117824 */ /* 0x000fe200018e060b */
[----:B------:R-:W-:Y:S01]  /*109e0*/  PRMT R21, R27, 0x7771, RZ ;  /* 0x000077711b157816 */ /* 0x000fe200000000ff */
[----:B------:R-:W-:Y:S01]  /*109f0*/  ULDC UR4, c[0x0][0x248] ;  /* 0x0000920000047ab9 */ /* 0x000fe20000000800 */
[----:B---3--:R-:W-:Y:S01]  /*10a00*/  IADD3 R6, P3, R22, R9, RZ ;  /* 0x0000000916067210 */ /* 0x008fe20007f7e0ff */
[----:B------:R-:W-:Y:S01]  /*10a10*/  IMAD.X R5, R69, 0x1, R8, P6 ;  /* 0x0000000145057824 */ /* 0x000fe200030e0608 */
[----:B------:R-:W-:-:S02]  /*10a20*/  PRMT R19, R27, 0x7773, RZ ;  /* 0x000077731b137816 */ /* 0x000fc400000000ff */
[----:B------:R-:W-:Y:S01]  /*10a30*/  PRMT R27, R27, 0x7772, RZ ;  /* 0x000077721b1b7816 */ /* 0x000fe200000000ff */
[----:B------:R-:W-:Y:S01]  /*10a40*/  IMAD.X R7, R69, 0x1, R68, P3 ;  /* 0x0000000145077824 */ /* 0x000fe200018e0644 */
[----:B------:R-:W-:Y:S01]  /*10a50*/  @P5 STG.E.U8 desc[UR14][R16.64], R21 ;  /* 0x0000001510005986 */ /* 0x000fe2000c10110e */
[----:B------:R-:W-:Y:S01]  /*10a60*/  VIADD R22, R22, UR4 ;  /* 0x0000000416167c36 */ /* 0x000fe20008000000 */
[----:B------:R-:W-:Y:S01]  /*10a70*/  ISETP.LT.AND P3, PT, R250, UR8, !P1 ;  /* 0x00000008fa007c0c */ /* 0x000fe2000cf61270 */
[----:B------:R-:W-:Y:S01]  /*10a80*/  VIADD R18, R252, 0x11 ;  /* 0x00000011fc127836 */ /* 0x000fe20000000000 */
[----:B------:R2:W-:Y:S01]  /*10a90*/  @P4 STG.E.U8 desc[UR14][R4.64], R27 ;  /* 0x0000001b04004986 */ /* 0x0005e2000c10110e */
[----:B------:R-:W-:Y:S01]  /*10aa0*/  ISETP.LT.AND P4, PT, R251, UR6, !P1 ;  /* 0x00000006fb007c0c */ /* 0x000fe2000cf81270 */
[----:B------:R-:W-:Y:S01]  /*10ab0*/  ULDC UR4, c[0x0][0x22c] ;  /* 0x00008b0000047ab9 */ /* 0x000fe20000000800 */
[----:B------:R-:W-:Y:S01]  /*10ac0*/  SHF.R.S32.HI R69, RZ, 0x1f, R22 ;  /* 0x0000001fff457819 */ /* 0x000fe20000011416 */
[----:B------:R3:W-:Y:S01]  /*10ad0*/  @P2 STG.E.U8 desc[UR14][R6.64], R19 ;  /* 0x0000001306002986 */ /* 0x0007e2000c10110e */
[----:B------:R-:W-:Y:S01]  /*10ae0*/  ISETP.LT.AND P5, PT, R249, UR10, !P1 ;  /* 0x0000000af9007c0c */ /* 0x000fe2000cfa1270 */
[----:B------:R-:W-:Y:S01]  /*10af0*/  ULDC UR8, c[0x0][0x228] ;  /* 0x00008a0000087ab9 */ /* 0x000fe20000000800 */
[C---:B----4-:R-:W-:Y:S01]  /*10b00*/  PRMT R25, R28.reuse, 0x7770, RZ ;  /* 0x000077701c197816 */ /* 0x050fe200000000ff */
[----:B------:R-:W-:Y:S01]  /*10b10*/  ULDC UR10, c[0x0][0x228] ;  /* 0x00008a00000a7ab9 */ /* 0x000fe20000000800 */
[----:B------:R-:W-:Y:S01]  /*10b20*/  PRMT R23, R28, 0x7771, RZ ;  /* 0x000077711c177816 */ /* 0x000fe200000000ff */
[----:B------:R-:W-:Y:S01]  /*10b30*/  ULDC UR6, c[0x0][0x22c] ;  /* 0x00008b0000067ab9 */ /* 0x000fe20000000800 */
[----:B--2---:R-:W-:-:S02]  /*10b40*/  IADD3 R4, P6, R22, R0, RZ ;  /* 0x0000000016047210 */ /* 0x004fc40007fde0ff */
[----:B---3--:R-:W-:-:S03]  /*10b50*/  IADD3 R6, P2, R22, R3, RZ ;  /* 0x0000000316067210 */ /* 0x008fc60007f5e0ff */
[C---:B------:R-:W-:Y:S01]  /*10b60*/  IMAD.X R5, R69.reuse, 0x1, R2, P6 ;  /* 0x0000000145057824 */ /* 0x040fe200030e0602 */
[----:B------:R-:W-:Y:S01]  /*10b70*/  IADD3 R16, P6, R22, R10, RZ ;  /* 0x0000000a16107210 */ /* 0x000fe20007fde0ff */
[C---:B------:R-:W-:Y:S01]  /*10b80*/  IMAD.X R7, R69.reuse, 0x1, R11, P2 ;  /* 0x0000000145077824 */ /* 0x040fe200010e060b */
[----:B------:R-:W-:Y:S02]  /*10b90*/  ISETP.GE.AND P2, PT, R18, UR4, PT ;  /* 0x0000000412007c0c */ /* 0x000fe4000bf46270 */
[----:B------:R2:W-:Y:S01]  /*10ba0*/  @P4 STG.E.U8 desc[UR14][R4.64], R25 ;  /* 0x0000001904004986 */ /* 0x0005e2000c10110e */
[----:B------:R-:W-:Y:S01]  /*10bb0*/  ULDC UR4, c[0x0][0x248] ;  /* 0x0000920000047ab9 */ /* 0x000fe20000000800 */
[----:B------:R-:W-:Y:S01]  /*10bc0*/  IMAD.X R17, R69, 0x1, R8, P6 ;  /* 0x0000000145117824 */ /* 0x000fe200030e0608 */
[----:B------:R-:W-:Y:S01]  /*10bd0*/  PRMT R21, R28, 0x7772, RZ ;  /* 0x000077721c157816 */ /* 0x000fe200000000ff */
[----:B------:R3:W-:Y:S01]  /*10be0*/  @P3 STG.E.U8 desc[UR14][R6.64], R23 ;  /* 0x0000001706003986 */ /* 0x0007e2000c10110e */
[----:B------:R-:W-:Y:S01]  /*10bf0*/  VIADD R19, R22, UR4 ;  /* 0x0000000416137c36 */ /* 0x000fe20008000000 */
[----:B------:R-:W-:Y:S01]  /*10c00*/  ISETP.LT.AND P3, PT, R248, UR8, !P1 ;  /* 0x00000008f8007c0c */ /* 0x000fe2000cf61270 */
[----:B------:R-:W-:Y:S01]  /*10c10*/  VIADD R18, R252, 0x12 ;  /* 0x00000012fc127836 */ /* 0x000fe20000000000 */
[----:B------:R4:W-:Y:S01]  /*10c20*/  @P5 STG.E.U8 desc[UR14][R16.64], R21 ;  /* 0x0000001510005986 */ /* 0x0009e2000c10110e */
[----:B------:R-:W-:Y:S01]  /*10c30*/  ISETP.LT.AND P4, PT, R251, UR10, !P2 ;  /* 0x0000000afb007c0c */ /* 0x000fe2000d781270 */
[----:B------:R-:W-:Y:S01]  /*10c40*/  ULDC UR4, c[0x0][0x248] ;  /* 0x0000920000047ab9 */ /* 0x000fe20000000800 */
[----:B--2---:R-:W-:Y:S01]  /*10c50*/  IADD3 R4, P6, R22, R9, RZ ;  /* 0x0000000916047210 */ /* 0x004fe20007fde0ff */
[----:B------:R-:W-:Y:S01]  /*10c60*/  ULDC UR8, c[0x0][0x228] ;  /* 0x00008a0000087ab9 */ /* 0x000fe20000000800 */
[----:B------:R-:W-:Y:S01]  /*10c70*/  SHF.R.S32.HI R71, RZ, 0x1f, R19 ;  /* 0x0000001fff477819 */ /* 0x000fe20000011413 */
[----:B------:R-:W-:Y:S01]  /*10c80*/  VIADD R20, R252, 0x13 ;  /* 0x00000013fc147836 */ /* 0x000fe20000000000 */
[----:B---3--:R-:W-:-:S02]  /*10c90*/  IADD3 R6, P1, R19, R0, RZ ;  /* 0x0000000013067210 */ /* 0x008fc40007f3e0ff */
[----:B------:R-:W-:Y:S01]  /*10ca0*/  ISETP.LT.AND P5, PT, R250, UR12, !P2 ;  /* 0x0000000cfa007c0c */ /* 0x000fe2000d7a1270 */
[----:B------:R-:W-:Y:S01]  /*10cb0*/  IMAD.X R5, R69, 0x1, R68, P6 ;  /* 0x0000000145057824 */ /* 0x000fe200030e0644 */
[----:B----4-:R-:W-:Y:S02]  /*10cc0*/  IADD3 R16, P6, R19, R3, RZ ;  /* 0x0000000313107210 */ /* 0x010fe40007fde0ff */
[----:B------:R-:W-:Y:S01]  /*10cd0*/  PRMT R23, R28, 0x7773, RZ ;  /* 0x000077731c177816 */ /* 0x000fe200000000ff */
[C---:B------:R-:W-:Y:S01]  /*10ce0*/  IMAD.X R7, R71.reuse, 0x1, R2, P1 ;  /* 0x0000000147077824 */ /* 0x040fe200008e0602 */
[----:B------:R-:W-:Y:S01]  /*10cf0*/  ISETP.GE.AND P1, PT, R18, UR6, PT ;  /* 0x0000000612007c0c */ /* 0x000fe2000bf26270 */
[----:B------:R-:W-:Y:S01]  /*10d00*/  ULDC UR6, c[0x0][0x228] ;  /* 0x00008a0000067ab9 */ /* 0x000fe20000000800 */
[C---:B------:R-:W-:Y:S01]  /*10d10*/  PRMT R27, R32.reuse, 0x7770, RZ ;  /* 0x00007770201b7816 */ /* 0x040fe200000000ff */
[----:B------:R-:W-:Y:S01]  /*10d20*/  IMAD.X R17, R71, 0x1, R11, P6 ;  /* 0x0000000147117824 */ /* 0x000fe200030e060b */
[----:B------:R-:W-:Y:S01]  /*10d30*/  PRMT R25, R32, 0x7771, RZ ;  /* 0x0000777120197816 */ /* 0x000fe200000000ff */
[----:B------:R2:W-:Y:S01]  /*10d40*/  @P3 STG.E.U8 desc[UR14][R4.64], R23 ;  /* 0x0000001704003986 */ /* 0x0005e2000c10110e */
[----:B------:R-:W-:Y:S01]  /*10d50*/  ISETP.LT.AND P3, PT, R249, UR6, !P2 ;  /* 0x00000006f9007c0c */ /* 0x000fe2000d761270 */
[----:B------:R-:W-:Y:S01]  /*10d60*/  ULDC UR6, c[0x0][0x228] ;  /* 0x00008a0000067ab9 */ /* 0x000fe20000000800 */
[C---:B------:R-:W-:Y:S01]  /*10d70*/  IADD3 R18, P6, R19.reuse, R10, RZ ;  /* 0x0000000a13127210 */ /* 0x040fe20007fde0ff */
[----:B------:R-:W-:Y:S01]  /*10d80*/  VIADD R21, R19, UR4 ;  /* 0x0000000413157c36 */ /* 0x000fe20008000000 */
[----:B------:R3:W-:Y:S01]  /*10d90*/  @P4 STG.E.U8 desc[UR14][R6.64], R27 ;  /* 0x0000001b06004986 */ /* 0x0007e2000c10110e */
[----:B------:R-:W-:Y:S01]  /*10da0*/  ISETP.LT.AND P2, PT, R248, UR6, !P2 ;  /* 0x00000006f8007c0c */ /* 0x000fe2000d741270 */
[----:B------:R-:W-:Y:S01]  /*10db0*/  ULDC UR4, c[0x0][0x228] ;  /* 0x00008a0000047ab9 */ /* 0x000fe20000000800 */
[----:B------:R-:W-:Y:S01]  /*10dc0*/  ISETP.LT.AND P4, PT, R251, UR8, !P1 ;  /* 0x00000008fb007c0c */ /* 0x000fe2000cf81270 */
[----:B------:R4:W-:Y:S01]  /*10dd0*/  @P5 STG.E.U8 desc[UR14][R16.64], R25 ;  /* 0x0000001910005986 */ /* 0x0009e2000c10110e */
[----:B------:R-:W-:Y:S01]  /*10de0*/  ULDC UR6, c[0x0][0x228] ;  /* 0x00008a0000067ab9 */ /* 0x000fe20000000800 */
[----:B------:R-:W-:Y:S01]  /*10df0*/  ULDC UR8, c[0x0][0x228] ;  /* 0x00008a0000087ab9 */ /* 0x000fe20000000800 */
[----:B--2---:R-:W-:Y:S01]  /*10e00*/  IADD3 R4, P5, R19, R9, RZ ;  /* 0x0000000913047210 */ /* 0x004fe20007fbe0ff */
[----:B------:R-:W-:Y:S01]  /*10e10*/  IMAD.X R19, R71, 0x1, R8, P6 ;  /* 0x0000000147137824 */ /* 0x000fe200030e0608 */
[----:B------:R-:W-:Y:S01]  /*10e20*/  ULDC UR10, c[0x0][0x228] ;  /* 0x00008a00000a7ab9 */ /* 0x000fe20000000800 */
[----:B------:R-:W-:Y:S01]  /*10e30*/  ULDC UR12, c[0x0][0x228] ;  /* 0x00008a00000c7ab9 */ /* 0x000fe20000000800 */
[----:B---3--:R-:W-:-:S02]  /*10e40*/  SHF.R.S32.HI R27, RZ, 0x1f, R21 ;  /* 0x0000001fff1b7819 */ /* 0x008fc40000011415 */
[----:B------:R-:W-:Y:S01]  /*10e50*/  IADD3 R6, P6, R21, R0, RZ ;  /* 0x0000000015067210 */ /* 0x000fe20007fde0ff */
[----:B------:R-:W-:Y:S01]  /*10e60*/  IMAD.X R5, R71, 0x1, R68, P5 ;  /* 0x0000000147057824 */ /* 0x000fe200028e0644 */
[C---:B----4-:R-:W-:Y:S02]  /*10e70*/  PRMT R17, R32.reuse, 0x7772, RZ ;  /* 0x0000777220117816 */ /* 0x050fe400000000ff */
[----:B------:R-:W-:Y:S01]  /*10e80*/  PRMT R25, R32, 0x7773, RZ ;  /* 0x0000777320197816 */ /* 0x000fe200000000ff */
[----:B------:R-:W-:Y:S01]  /*10e90*/  IMAD.X R7, R27, 0x1, R2, P6 ;  /* 0x000000011b077824 */ /* 0x000fe200030e0602 */
[----:B------:R-:W-:Y:S01]  /*10ea0*/  PRMT R23, R29, 0x7770, RZ ;  /* 0x000077701d177816 */ /* 0x000fe200000000ff */
[----:B------:R2:W-:Y:S01]  /*10eb0*/  @P3 STG.E.U8 desc[UR14][R18.64], R17 ;  /* 0x0000001112003986 */ /* 0x0005e2000c10110e */
[----:B------:R-:W-:Y:S01]  /*10ec0*/  ISETP.LT.AND P3, PT, R250, UR4, !P1 ;  /* 0x00000004fa007c0c */ /* 0x000fe2000cf61270 */
[----:B------:R-:W-:Y:S02]  /*10ed0*/  ULDC UR4, c[0x0][0x22c] ;  /* 0x00008b0000047ab9 */ /* 0x000fe40000000800 */
        /* <DEDUP_REMOVED lines=12> */
[----:B----4-:R-:W-:Y:S01]  /*10fa0*/  PRMT R23, R29, 0x7771, RZ ;  /* 0x000077711d177816 */ /* 0x010fe200000000ff */
[----:B------:R-:W-:Y:S01]  /*10fb0*/  IMAD.X R5, R27, 0x1, R8, P5 ;  /* 0x000000011b057824 */ /* 0x000fe200028e0608 */
[----:B------:R-:W-:Y:S01]  /*10fc0*/  PRMT R7, R29, 0x7772, RZ ;  /* 0x000077721d077816 */ /* 0x000fe200000000ff */
[----:B------:R-:W-:Y:S01]  /*10fd0*/  VIADD R21, R21, UR4 ;  /* 0x0000000415157c36 */ /* 0x000fe20008000000 */
[----:B------:R-:W-:Y:S01]  /*10fe0*/  PRMT R29, R29, 0x7773, RZ ;  /* 0x000077731d1d7816 */ /* 0x000fe200000000ff */
[----:B------:R-:W-:Y:S01]  /*10ff0*/  IMAD.X R19, R27, 0x1, R68, P6 ;  /* 0x000000011b137824 */ /* 0x000fe200030e0644 */
[----:B------:R-:W-:Y:S01]  /*11000*/  @P3 STG.E.U8 desc[UR14][R16.64], R23 ;  /* 0x0000001710003986 */ /* 0x000fe2000c10110e */
[----:B------:R-:W-:Y:S01]  /*11010*/  ISETP.LT.AND P5, PT, R249, UR10, !P2 ;  /* 0x0000000af9007c0c */ /* 0x000fe2000d7a1270 */
[----:B------:R-:W-:Y:S01]  /*11020*/  VIADD R20, R252, 0x14 ;  /* 0x00000014fc147836 */ /* 0x000fe20000000000 */
[----:B------:R-:W-:Y:S01]  /*11030*/  SHF.R.S32.HI R69, RZ, 0x1f, R21 ;  /* 0x0000001fff457819 */ /* 0x000fe20000011415 */
[----:B------:R2:W-:Y:S01]  /*11040*/  @P4 STG.E.U8 desc[UR14][R4.64], R7 ;  /* 0x0000000704004986 */ /* 0x0005e2000c10110e */
[----:B------:R-:W-:Y:S01]  /*11050*/  ISETP.LT.AND P4, PT, R251, UR6, !P2 ;  /* 0x00000006fb007c0c */ /* 0x000fe2000d781270 */
[----:B------:R-:W-:Y:S01]  /*11060*/  ULDC UR4, c[0x0][0x22c] ;  /* 0x00008b0000047ab9 */ /* 0x000fe20000000800 */
[----:B------:R-:W-:Y:S01]  /*11070*/  IADD3 R6, P3, R21, R3, RZ ;  /* 0x0000000315067210 */ /* 0x000fe20007f7e0ff */
[----:B------:R3:W-:Y:S01]  /*11080*/  @P1 STG.E.U8 desc[UR14][R18.64], R29 ;  /* 0x0000001d12001986 */ /* 0x0007e2000c10110e */
[----:B------:R-:W-:Y:S01]  /*11090*/  ISETP.LT.AND P1, PT, R250, UR8, !P2 ;  /* 0x00000008fa007c0c */ /* 0x000fe2000d721270 */
[----:B------:R-:W-:Y:S01]  /*110a0*/  ULDC UR8, c[0x0][0x228] ;  /* 0x00008a0000087ab9 */ /* 0x000fe20000000800 */
[C---:B------:R-:W-:Y:S01]  /*110b0*/  PRMT R27, R33.reuse, 0x7770, RZ ;  /* 0x00007770211b7816 */ /* 0x040fe200000000ff */
[----:B------:R-:W-:Y:S01]  /*110c0*/  ULDC UR10, c[0x0][0x228] ;  /* 0x00008a00000a7ab9 */ /* 0x000fe20000000800 */
[----:B------:R-:W-:Y:S01]  /*110d0*/  PRMT R25, R33, 0x7771, RZ ;  /* 0x0000777121197816 */ /* 0x000fe200000000ff */
[----:B------:R-:W-:Y:S01]  /*110e0*/  ULDC UR6, c[0x0][0x22c] ;  /* 0x00008b0000067ab9 */ /* 0x000fe20000000800 */
[----:B--2---:R-:W-:Y:S01]  /*110f0*/  IADD3 R4, P6, R21, R0, RZ ;  /* 0x0000000015047210 */ /* 0x004fe20007fde0ff */
[----:B------:R-:W-:-:S04]  /*11100*/  IMAD.X R7, R69, 0x1, R11, P3 ;  /* 0x0000000145077824 */ /* 0x000fc800018e060b */
[----:B------:R-:W-:Y:S01]  /*11110*/  IMAD.X R5, R69, 0x1, R2, P6 ;  /* 0x0000000145057824 */ /* 0x000fe200030e0602 */
[----:B------:R-:W-:Y:S02]  /*11120*/  IADD3 R16, P6, R21, R10, RZ ;  /* 0x0000000a15107210 */ /* 0x000fe40007fde0ff */
[----:B------:R-:W-:Y:S01]  /*11130*/  ISETP.GE.AND P3, PT, R20, UR4, PT ;  /* 0x0000000414007c0c */ /* 0x000fe2000bf66270 */
[----:B------:R-:W-:Y:S01]  /*11140*/  ULDC UR4, c[0x0][0x248] ;  /* 0x0000920000047ab9 */ /* 0x000fe20000000800 */
[----:B------:R-:W-:Y:S01]  /*11150*/  PRMT R23, R33, 0x7772, RZ ;  /* 0x0000777221177816 */ /* 0x000fe200000000ff */
[----:B------:R-:W-:Y:S01]  /*11160*/  IMAD.X R17, R69, 0x1, R8, P6 ;  /* 0x0000000145117824 */ /* 0x000fe200030e0608 */
[----:B------:R2:W-:Y:S01]  /*11170*/  @P4 STG.E.U8 desc[UR14][R4.64], R27 ;  /* 0x0000001b04004986 */ /* 0x0005e2000c10110e */
[----:B---3--:R-:W-:Y:S01]  /*11180*/  VIADD R19, R21, UR4 ;  /* 0x0000000415137c36 */ /* 0x008fe20008000000 */
[----:B------:R-:W-:Y:S01]  /*11190*/  ISETP.LT.AND P2, PT, R248, UR8, !P2 ;  /* 0x00000008f8007c0c */ /* 0x000fe2000d741270 */
[----:B------:R-:W-:Y:S01]  /*111a0*/  VIADD R18, R252, 0x15 ;  /* 0x00000015fc127836 */ /* 0x000fe20000000000 */
[----:B------:R3:W-:Y:S01]  /*111b0*/  @P1 STG.E.U8 desc[UR14][R6.64], R25 ;  /* 0x0000001906001986 */ /* 0x0007e2000c10110e */
[----:B------:R-:W-:Y:S01]  /*111c0*/  ISETP.LT.AND P4, PT, R251, UR10, !P3 ;  /* 0x0000000afb007c0c */ /* 0x000fe2000df81270 */
[----:B------:R-:W-:Y:S01]  /*111d0*/  ULDC UR4, c[0x0][0x248] ;  /* 0x0000920000047ab9 */ /* 0x000fe20000000800 */
[----:B------:R-:W-:Y:S01]  /*111e0*/  PRMT R33, R33, 0x7773, RZ ;  /* 0x0000777321217816 */ /* 0x000fe200000000ff */
[----:B------:R4:W-:Y:S01]  /*111f0*/  @P5 STG.E.U8 desc[UR14][R16.64], R23 ;  /* 0x0000001710005986 */ /* 0x0009e2000c10110e */
[----:B------:R-:W-:Y:S01]  /*11200*/  ISETP.LT.AND P5, PT, R250, UR12, !P3 ;  /* 0x0000000cfa007c0c */ /* 0x000fe2000dfa1270 */
[----:B------:R-:W-:Y:S01]  /*11210*/  ULDC UR8, c[0x0][0x228] ;  /* 0x00008a0000087ab9 */ /* 0x000fe20000000800 */
[----:B------:R-:W-:Y:S01]  /*11220*/  VIADD R20, R252, 0x16 ;  /* 0x00000016fc147836 */ /* 0x000fe20000000000 */
[----:B--2---:R-:W-:Y:S01]  /*11230*/  IADD3 R4, P6, R21, R9, RZ ;  /* 0x0000000915047210 */ /* 0x004fe20007fde0ff */
[----:B------:R-:W-:Y:S01]  /*11240*/  ULDC UR10, c[0x0][0x228] ;  /* 0x00008a00000a7ab9 */ /* 0x000fe20000000800 */
[----:B------:R-:W-:Y:S01]  /*11250*/  SHF.R.S32.HI R27, RZ, 0x1f, R19 ;  /* 0x0000001fff1b7819 */ /* 0x000fe20000011413 */
[----:B------:R-:W-:Y:S01]  /*11260*/  ULDC UR12, c[0x0][0x228] ;  /* 0x00008a00000c7ab9 */ /* 0x000fe20000000800 */
[----:B---3--:R-:W-:Y:S01]  /*11270*/  IADD3 R6, P1, R19, R0, RZ ;  /* 0x0000000013067210 */ /* 0x008fe20007f3e0ff */
[----:B------:R-:W-:Y:S01]  /*11280*/  IMAD.X R5, R69, 0x1, R68, P6 ;  /* 0x0000000145057824 */ /* 0x000fe200030e0644 */
[----:B----4-:R-:W-:-:S03]  /*11290*/  IADD3 R16, P6, R19, R3, RZ ;  /* 0x0000000313107210 */ /* 0x010fc60007fde0ff */
        /* <DEDUP_REMOVED lines=16> */
[----:B------:R-:W-:Y:S01]  /*113a0*/  SHF.R.S32.HI R29, RZ, 0x1f, R21 ;  /* 0x0000001fff1d7819 */ /* 0x000fe20000011415 */
[----:B------:R-:W-:Y:S01]  /*113b0*/  ULDC UR6, c[0x0][0x228] ;  /* 0x00008a0000067ab9 */ /* 0x000fe20000000800 */
[----:B--2---:R-:W-:Y:S01]  /*113c0*/  IADD3 R4, P5, R19, R9, RZ ;  /* 0x0000000913047210 */ /* 0x004fe20007fbe0ff */
[----:B------:R-:W-:Y:S01]  /*113d0*/  IMAD.X R19, R27, 0x1, R8, P6 ;  /* 0x000000011b137824 */ /* 0x000fe200030e0608 */
[----:B------:R-:W-:Y:S01]  /*113e0*/  ULDC UR8, c[0x0][0x228] ;  /* 0x00008a0000087ab9 */ /* 0x000fe20000000800 */
[----:B---3--:R-:W-:-:S02]  /*113f0*/  IADD3 R6, P6, R21, R0, RZ ;  /* 0x0000000015067210 */ /* 0x008fc40007fde0ff */
[----:B------:R-:W-:Y:S01]  /*11400*/  IMAD.X R5, R27, 0x1, R68, P5 ;  /* 0x000000011b057824 */ /* 0x000fe200028e0644 */
[----:B------:R-:W-:Y:S02]  /*11410*/  PRMT R25, R34, 0x7770, RZ ;  /* 0x0000777022197816 */ /* 0x000fe400000000ff */
[C---:B----4-:R-:W-:Y:S01]  /*11420*/  PRMT R17, R30.reuse, 0x7772, RZ ;  /* 0x000077721e117816 */ /* 0x050fe200000000ff */
[----:B------:R-:W-:Y:S01]  /*11430*/  IMAD.X R7, R29, 0x1, R2, P6 ;  /* 0x000000011d077824 */ /* 0x000fe200030e0602 */
[----:B------:R-:W-:-:S03]  /*11440*/  PRMT R23, R30, 0x7773, RZ ;  /* 0x000077731e177816 */ /* 0x000fc600000000ff */
[----:B------:R2:W-:Y:S01]  /*11450*/  @P2 STG.E.U8 desc[UR14][R18.64], R17 ;  /* 0x0000001112002986 */ /* 0x0005e2000c10110e */
[----:B------:R-:W-:-:S03]  /*11460*/  IADD3 R16, P2, R21, R3, RZ ;  /* 0x0000000315107210 */ /* 0x000fc60007f5e0ff */
        /* <DEDUP_REMOVED lines=14> */
[----:B------:R-:W-:Y:S01]  /*11550*/  IMAD.X R5, R29, 0x1, R8, P5 ;  /* 0x000000011d057824 */ /* 0x000fe200028e0608 */
[C---:B----4-:R-:W-:Y:S01]  /*11560*/  PRMT R25, R34.reuse, 0x7772, RZ ;  /* 0x0000777222197816 */ /* 0x050fe200000000ff */
        /* <DEDUP_REMOVED lines=8> */
[----:B------:R-:W-:-:S03]  /*115f0*/  IADD3 R6, P5, R21, R3, RZ ;  /* 0x0000000315067210 */ /* 0x000fc60007fbe0ff */
[----:B------:R3:W-:Y:S01]  /*11600*/  @P1 STG.E.U8 desc[UR14][R18.64], R23 ;  /* 0x0000001712001986 */ /* 0x0007e2000c10110e */
[----:B------:R-:W-:Y:S01]  /*11610*/  ISETP.LT.AND P1, PT, R251, UR6, !P2 ;  /* 0x00000006fb007c0c */ /* 0x000fe2000d721270 */
[----:B------:R-:W-:Y:S01]  /*11620*/  ULDC UR6, c[0x0][0x22c] ;  /* 0x00008b0000067ab9 */ /* 0x000fe20000000800 */
[----:B------:R-:W-:Y:S01]  /*11630*/  ISETP.LT.AND P4, PT, R250, UR8, !P2 ;  /* 0x00000008fa007c0c */ /* 0x000fe2000d781270 */
[----:B------:R-:W-:Y:S01]  /*11640*/  ULDC UR8, c[0x0][0x228] ;  /* 0x00008a0000087ab9 */ /* 0x000fe20000000800 */
[----:B--2---:R-:W-:Y:S02]  /*11650*/  IADD3 R4, P3, R21, R0, RZ ;  /* 0x0000000015047210 */ /* 0x004fe40007f7e0ff */
[----:B------:R-:W-:Y:S01]  /*11660*/  ISETP.LT.AND P6, PT, R249, UR10, !P2 ;  /* 0x0000000af9007c0c */ /* 0x000fe2000d7c1270 */
[----:B------:R-:W-:Y:S02]  /*11670*/  ULDC UR10, c[0x0][0x228] ;  /* 0x00008a00000a7ab9 */ /* 0x000fe40000000800 */
[----:B------:R-:W-:Y:S01]  /*11680*/  IMAD.X R5, R29, 0x1, R2, P3 ;  /* 0x000000011d057824 */ /* 0x000fe200018e0602 */
[----:B------:R-:W-:Y:S01]  /*11690*/  ISETP.GE.AND P3, PT, R7, UR4, PT ;  /* 0x0000000407007c0c */ /* 0x000fe2000bf66270 */
[----:B------:R-:W-:Y:S01]  /*116a0*/  IMAD.X R7, R29, 0x1, R11, P5 ;  /* 0x000000011d077824 */ /* 0x000fe200028e060b */
[----:B------:R-:W-:Y:S01]  /*116b0*/  IADD3 R16, P5, R21, R10, RZ ;  /* 0x0000000a15107210 */ /* 0x000fe20007fbe0ff */
[----:B------:R-:W-:Y:S01]  /*116c0*/  ULDC UR4, c[0x0][0x248] ;  /* 0x0000920000047ab9 */ /* 0x000fe20000000800 */
[----:B------:R-:W-:-:S02]  /*116d0*/  PRMT R27, R31, 0x7770, RZ ;  /* 0x000077701f1b7816 */ /* 0x000fc400000000ff */
[----:B------:R-:W-:Y:S01]  /*116e0*/  PRMT R25, R31, 0x7771, RZ ;  /* 0x000077711f197816 */ /* 0x000fe200000000ff */
[----:B------:R-:W-:Y:S01]  /*116f0*/  IMAD.X R17, R29, 0x1, R8, P5 ;  /* 0x000000011d117824 */ /* 0x000fe200028e0608 */
[----:B---3--:R-:W-:Y:S01]  /*11700*/  PRMT R23, R31, 0x7772, RZ ;  /* 0x000077721f177816 */ /* 0x008fe200000000ff */
[----:B------:R2:W-:Y:S01]  /*11710*/  @P1 STG.E.U8 desc[UR14][R4.64], R27 ;  /* 0x0000001b04001986 */ /* 0x0005e2000c10110e */
[----:B------:R-:W-:Y:S01]  /*11720*/  VIADD R19, R21, UR4 ;  /* 0x0000000415137c36 */ /* 0x000fe20008000000 */
[----:B------:R-:W-:Y:S01]  /*11730*/  ISETP.LT.AND P2, PT, R248, UR8, !P2 ;  /* 0x00000008f8007c0c */ /* 0x000fe2000d741270 */
[----:B------:R-:W-:Y:S01]  /*11740*/  VIADD R18, R252, 0x18 ;  /* 0x00000018fc127836 */ /* 0x000fe20000000000 */
[----:B------:R3:W-:Y:S01]  /*11750*/  @P4 STG.E.U8 desc[UR14][R6.64], R25 ;  /* 0x0000001906004986 */ /* 0x0007e2000c10110e */
[----:B------:R-:W-:Y:S01]  /*11760*/  ISETP.LT.AND P4, PT, R251, UR10, !P3 ;  /* 0x0000000afb007c0c */ /* 0x000fe2000df81270 */
[----:B------:R-:W-:Y:S01]  /*11770*/  ULDC UR4, c[0x0][0x248] ;  /* 0x0000920000047ab9 */ /* 0x000fe20000000800 */
[----:B------:R-:W-:Y:S01]  /*11780*/  ISETP.LT.AND P5, PT, R250, UR12, !P3 ;  /* 0x0000000cfa007c0c */ /* 0x000fe2000dfa1270 */
[----:B------:R4:W-:Y:S01]  /*11790*/  @P6 STG.E.U8 desc[UR14][R16.64], R23 ;  /* 0x0000001710006986 */ /* 0x0009e2000c10110e */
[----:B------:R-:W-:Y:S01]  /*117a0*/  PRMT R31, R31, 0x7773, RZ ;  /* 0x000077731f1f7816 */ /* 0x000fe200000000ff */
        /* <DEDUP_REMOVED lines=9> */
[----:B------:R-:W-:Y:S01]  /*11840*/  IMAD.X R7, R27, 0x1, R2, P1 ;  /* 0x000000011b077824 */ /* 0x000fe200008e0602 */
[----:B------:R-:W-:Y:S01]  /*11850*/  ISETP.GE.AND P1, PT, R18, UR6, PT ;  /* 0x0000000612007c0c */ /* 0x000fe2000bf26270 */
[----:B------:R-:W-:Y:S01]  /*11860*/  ULDC UR6, c[0x0][0x228] ;  /* 0x00008a0000067ab9 */ /* 0x000fe20000000800 */
[----:B------:R-:W-:Y:S01]  /*11870*/  PRMT R25, R35, 0x7770, RZ ;  /* 0x0000777023197816 */ /* 0x000fe200000000ff */
        /* <DEDUP_REMOVED lines=19> */
[C---:B----4-:R-:W-:Y:S02]  /*119b0*/  PRMT R23, R35.reuse, 0x7773, RZ ;  /* 0x0000777323177816 */ /* 0x050fe400000000ff */
[----:B------:R-:W-:Y:S01]  /*119c0*/  PRMT R35, R35, 0x7772, RZ ;  /* 0x0000777223237816 */ /* 0x000fe200000000ff */
        /* <DEDUP_REMOVED lines=9> */
[----:B------:R-:W-:Y:S01]  /*11a60*/  IMAD.X R17, R29, 0x1, R11, P2 ;  /* 0x000000011d117824 */ /* 0x000fe200010e060b */
[----:B------:R-:W-:Y:S01]  /*11a70*/  ISETP.LT.AND P1, PT, R248, UR8, !P1 ;  /* 0x00000008f8007c0c */ /* 0x000fe2000cf21270 */
[----:B------:R-:W-:Y:S01]  /*11a80*/  ULDC UR6, c[0x0][0x228] ;  /* 0x00008a0000067ab9 */ /* 0x000fe20000000800 */
[C---:B--2---:R-:W-:Y:S01]  /*11a90*/  IADD3 R18, P6, R21.reuse, R9, RZ ;  /* 0x0000000915127210 */ /* 0x044fe20007fde0ff */
[----:B------:R-:W-:Y:S01]  /*11aa0*/  ULDC UR8, c[0x0][0x228] ;  /* 0x00008a0000087ab9 */ /* 0x000fe20000000800 */
[----:B---3--:R-:W-:-:S02]  /*11ab0*/  IADD3 R4, P5, R21, R10, RZ ;  /* 0x0000000a15047210 */ /* 0x008fc40007fbe0ff */
[----:B------:R-:W-:Y:S01]  /*11ac0*/  ISETP.GE.AND P2, PT, R20, UR4, PT ;  /* 0x0000000414007c0c */ /* 0x000fe2000bf46270 */
[----:B------:R-:W-:Y:S01]  /*11ad0*/  ULDC UR4, c[0x0][0x248] ;  /* 0x0000920000047ab9 */ /* 0x000fe20000000800 */
[C---:B----4-:R-:W-:Y:S01]  /*11ae0*/  PRMT R25, R36.reuse, 0x7771, RZ ;  /* 0x0000777124197816 */ /* 0x050fe200000000ff */
[----:B------:R-:W-:Y:S01]  /*11af0*/  IMAD.X R5, R29, 0x1, R8, P5 ;  /* 0x000000011d057824 */ /* 0x000fe200028e0608 */
[C---:B------:R-:W-:Y:S01]  /*11b00*/  PRMT R23, R36.reuse, 0x7772, RZ ;  /* 0x0000777224177816 */ /* 0x040fe200000000ff */
        /* <DEDUP_REMOVED lines=10> */
[C---:B------:R-:W-:Y:S01]  /*11bb0*/  IADD3 R6, P3, R21.reuse, R3, RZ ;  /* 0x0000000315067210 */ /* 0x040fe20007f7e0ff */
[----:B------:R3:W-:Y:S01]  /*11bc0*/  @P1 STG.E.U8 desc[UR14][R18.64], R7 ;  /* 0x0000000712001986 */ /* 0x0007e2000c10110e */
[----:B------:R-:W-:Y:S01]  /*11bd0*/  ISETP.LT.AND P1, PT, R250, UR8, !P2 ;  /* 0x00000008fa007c0c */ /* 0x000fe2000d721270 */
[----:B------:R-:W-:Y:S01]  /*11be0*/  ULDC UR8, c[0x0][0x228] ;  /* 0x00008a0000087ab9 */ /* 0x000fe20000000800 */
[----:B------:R-:W-:Y:S01]  /*11bf0*/  PRMT R27, R40, 0x7770, RZ ;  /* 0x00007770281b7816 */ /* 0x000fe200000000ff */
[----:B------:R-:W-:Y:S01]  /*11c00*/  ULDC UR10, c[0x0][0x228] ;  /* 0x00008a00000a7ab9 */ /* 0x000fe20000000800 */
[----:B--2---:R-:W-:Y:S01]  /*11c10*/  IADD3 R4, P6, R21, R0, RZ ;  /* 0x0000000015047210 */ /* 0x004fe20007fde0ff */
[----:B------:R-:W-:-:S04]  /*11c20*/  ULDC UR6, c[0x0][0x22c] ;  /* 0x00008b0000067ab9 */ /* 0x000fc80000000800 */
[----:B------:R-:W-:Y:S01]  /*11c30*/  IMAD.X R5, R29, 0x1, R2, P6 ;  /* 0x000000011d057824 */ /* 0x000fe200030e0602 */
[----:B------:R-:W-:Y:S01]  /*11c40*/  IADD3 R16, P6, R21, R10, RZ ;  /* 0x0000000a15107210 */ /* 0x000fe20007fde0ff */
[C---:B---3--:R-:W-:Y:S01]  /*11c50*/  IMAD.X R7, R29.reuse, 0x1, R11, P3 ;  /* 0x000000011d077824 */ /* 0x048fe200018e060b */
[----:B------:R-:W-:Y:S01]  /*11c60*/  ISETP.GE.AND P3, PT, R20, UR4, PT ;  /* 0x0000000414007c0c */ /* 0x000fe2000bf66270 */
[----:B------:R-:W-:Y:S01]  /*11c70*/  ULDC UR4, c[0x0][0x248] ;  /* 0x0000920000047ab9 */ /* 0x000fe20000000800 */
[C---:B------:R-:W-:Y:S01]  /*11c80*/  PRMT R25, R40.reuse, 0x7771, RZ ;  /* 0x0000777128197816 */ /* 0x040fe200000000ff */
[----:B------:R-:W-:Y:S01]  /*11c90*/  IMAD.X R17, R29, 0x1, R8, P6 ;  /* 0x000000011d117824 */ /* 0x000fe200030e0608 */
[----:B------:R-:W-:Y:S01]  /*11ca0*/  PRMT R23, R40, 0x7772, RZ ;  /* 0x0000777228177816 */ /* 0x000fe200000000ff */
[----:B------:R-:W-:Y:S01]  /*11cb0*/  VIADD R19, R21, UR4 ;  /* 0x0000000415137c36 */ /* 0x000fe20008000000 */
[----:B------:R-:W-:Y:S01]  /*11cc0*/  ISETP.LT.AND P2, PT, R248, UR8, !P2 ;  /* 0x00000008f8007c0c */ /* 0x000fe2000d741270 */
[----:B------:R2:W-:Y:S01]  /*11cd0*/  @P4 STG.E.U8 desc[UR14][R4.64], R27 ;  /* 0x0000001b04004986 */ /* 0x0005e2000c10110e */
[----:B------:R-:W-:Y:S01]  /*11ce0*/  ISETP.LT.AND P4, PT, R251, UR10, !P3 ;  /* 0x0000000afb007c0c */ /* 0x000fe2000df81270 */
[C---:B------:R-:W-:Y:S01]  /*11cf0*/  VIADD R18, R252.reuse, 0x1b ;  /* 0x0000001bfc127836 */ /* 0x040fe20000000000 */
[----:B------:R-:W-:Y:S01]  /*11d00*/  SHF.R.S32.HI R31, RZ, 0x1f, R19 ;  /* 0x0000001fff1f7819 */ /* 0x000fe20000011413 */
[----:B------:R3:W-:Y:S01]  /*11d10*/  @P1 STG.E.U8 desc[UR14][R6.64], R25 ;  /* 0x0000001906001986 */ /* 0x0007e2000c10110e */
[----:B------:R-:W-:Y:S01]  /*11d20*/  ULDC UR4, c[0x0][0x248] ;  /* 0x0000920000047ab9 */ /* 0x000fe20000000800 */
[----:B------:R-:W-:Y:S01]  /*11d30*/  ULDC UR8, c[0x0][0x228] ;  /* 0x00008a0000087ab9 */ /* 0x000fe20000000800 */
[----:B------:R-:W-:Y:S01]  /*11d40*/  VIADD R20, R252, 0x1c ;  /* 0x0000001cfc147836 */ /* 0x000fe20000000000 */
[----:B------:R4:W-:Y:S01]  /*11d50*/  @P5 STG.E.U8 desc[UR14][R16.64], R23 ;  /* 0x0000001710005986 */ /* 0x0009e2000c10110e */
[----:B------:R-:W-:Y:S01]  /*11d60*/  ISETP.LT.AND P5, PT, R250, UR12, !P3 ;  /* 0x0000000cfa007c0c */ /* 0x000fe2000dfa1270 */
[----:B------:R-:W-:Y:S01]  /*11d70*/  ULDC UR10, c[0x0][0x228] ;  /* 0x00008a00000a7ab9 */ /* 0x000fe20000000800 */
[----:B------:R-:W-:Y:S01]  /*11d80*/  ULDC UR12, c[0x0][0x228] ;  /* 0x00008a00000c7ab9 */ /* 0x000fe20000000800 */
[----:B--2---:R-:W-:-:S02]  /*11d90*/  IADD3 R4, P6, R21, R9, RZ ;  /* 0x0000000915047210 */ /* 0x004fc40007fde0ff */
[----:B---3--:R-:W-:-:S03]  /*11da0*/  IADD3 R6, P1, R19, R0, RZ ;  /* 0x0000000013067210 */ /* 0x008fc60007f3e0ff */
[----:B------:R-:W-:Y:S01]  /*11db0*/  IMAD.X R5, R29, 0x1, R68, P6 ;  /* 0x000000011d057824 */ /* 0x000fe200030e0644 */
[----:B------:R-:W-:Y:S02]  /*11dc0*/  PRMT R27, R40, 0x7773, RZ ;  /* 0x00007773281b7816 */ /* 0x000fe400000000ff */
[----:B----4-:R-:W-:Y:S01]  /*11dd0*/  IADD3 R16, P6, R19, R3, RZ ;  /* 0x0000000313107210 */ /* 0x010fe20007fde0ff */
        /* <DEDUP_REMOVED lines=20> */
[----:B---3--:R-:W-:-:S02]  /*11f20*/  SHF.R.S32.HI R25, RZ, 0x1f, R21 ;  /* 0x0000001fff197819 */ /* 0x008fc40000011415 */
[----:B------:R-:W-:Y:S01]  /*11f30*/  IADD3 R6, P6, R21, R0, RZ ;  /* 0x0000000015067210 */ /* 0x000fe20007fde0ff */
[----:B------:R-:W-:Y:S01]  /*11f40*/  IMAD.X R5, R31, 0x1, R68, P5 ;  /* 0x000000011f057824 */ /* 0x000fe200028e0644 */
[C---:B----4-:R-:W-:Y:S02]  /*11f50*/  PRMT R17, R37.reuse, 0x7772, RZ ;  /* 0x0000777225117816 */ /* 0x050fe400000000ff */
[----:B------:R-:W-:Y:S01]  /*11f60*/  PRMT R37, R37, 0x7773, RZ ;  /* 0x0000777325257816 */ /* 0x000fe200000000ff */
[----:B------:R-:W-:Y:S01]  /*11f70*/  IMAD.X R7, R25, 0x1, R2, P6 ;  /* 0x0000000119077824 */ /* 0x000fe200030e0602 */
[----:B------:R-:W-:Y:S01]  /*11f80*/  PRMT R23, R41, 0x7770, RZ ;  /* 0x0000777029177816 */ /* 0x000fe200000000ff */
[----:B------:R-:W-:Y:S04]  /*11f90*/  @P2 STG.E.U8 desc[UR14][R18.64], R17 ;  /* 0x0000001112002986 */ /* 0x000fe8000c10110e */
[----:B------:R2:W-:Y:S01]  /*11fa0*/  @P3 STG.E.U8 desc[UR14][R4.64], R37 ;  /* 0x0000002504003986 */ /* 0x0005e2000c10110e */
[----:B------:R-:W-:Y:S01]  /*11fb0*/  ISETP.LT.AND P3, PT, R250, UR4, !P1 ;  /* 0x00000004fa007c0c */ /* 0x000fe2000cf61270 */
[----:B------:R-:W-:-:S02]  /*11fc0*/  ULDC UR4, c[0x0][0x22c] ;  /* 0x00008b0000047ab9 */ /* 0x000fc40000000800 */
[----:B------:R3:W-:Y:S01]  /*11fd0*/  @P4 STG.E.U8 desc[UR14][R6.64], R23 ;  /* 0x0000001706004986 */ /* 0x0007e2000c10110e */
[----:B------:R-:W-:Y:S01]  /*11fe0*/  ISETP.LT.AND P4, PT, R249, UR6, !P1 ;  /* 0x00000006f9007c0c */ /* 0x000fe2000cf81270 */
[----:B------:R-:W-:Y:S01]  /*11ff0*/  ULDC UR6, c[0x0][0x228] ;  /* 0x00008a0000067ab9 */ /* 0x000fe20000000800 */
[C---:B------:R-:W-:Y:S02]  /*12000*/  IADD3 R16, P2, R21.reuse, R3, RZ ;  /* 0x0000000315107210 */ /* 0x040fe40007f5e0ff */
[----:B------:R-:W-:Y:S01]  /*12010*/  ISETP.LT.AND P1, PT, R248, UR8, !P1 ;  /* 0x00000008f8007c0c */ /* 0x000fe2000cf21270 */
[----:B------:R-:W-:Y:S01]  /*12020*/  ULDC UR8, c[0x0][0x228] ;  /* 0x00008a0000087ab9 */ /* 0x000fe20000000800 */
[----:B--2---:R-:W-:Y:S01]  /*12030*/  IADD3 R4, P5, R21, R10, RZ ;  /* 0x0000000a15047210 */ /* 0x004fe20007fbe0ff */
[----:B------:R-:W-:Y:S01]  /*12040*/  IMAD.X R17, R25, 0x1, R11, P2 ;  /* 0x0000000119117824 */ /* 0x000fe200010e060b */
[----:B------:R-:W-:Y:S02]  /*12050*/  IADD3 R18, P6, R21, R9, RZ ;  /* 0x0000000915127210 */ /* 0x000fe40007fde0ff */
[----:B---3--:R-:W-:Y:S01]  /*12060*/  PRMT R23, R41, 0x7771, RZ ;  /* 0x0000777129177816 */ /* 0x008fe200000000ff */
[----:B------:R-:W-:Y:S01]  /*12070*/  IMAD.X R5, R25, 0x1, R8, P5 ;  /* 0x0000000119057824 */ /* 0x000fe200028e0608 */
[----:B------:R-:W-:Y:S01]  /*12080*/  ISETP.GE.AND P2, PT, R20, UR4, PT ;  /* 0x0000000414007c0c */ /* 0x000fe2000bf46270 */
[----:B------:R-:W-:Y:S01]  /*12090*/  ULDC UR4, c[0x0][0x248] ;  /* 0x0000920000047ab9 */ /* 0x000fe20000000800 */
        /* <DEDUP_REMOVED lines=11> */
[----:B------:R-:W-:Y:S01]  /*12150*/  ISETP.LT.AND P5, PT, R249, UR10, !P2 ;  /* 0x0000000af9007c0c */ /* 0x000fe2000d7a1270 */
[----:B------:R3:W-:Y:S01]  /*12160*/  @P1 STG.E.U8 desc[UR14][R18.64], R41 ;  /* 0x0000002912001986 */ /* 0x0007e2000c10110e */
[C---:B------:R-:W-:Y:S01]  /*12170*/  IADD3 R6, P1, R21.reuse, R3, RZ ;  /* 0x0000000315067210 */ /* 0x040fe20007f3e0ff */
        /* <DEDUP_REMOVED lines=20> */
[----:B------:R-:W-:Y:S01]  /*122c0*/  ULDC UR4, c[0x0][0x248] ;  /* 0x0000920000047ab9 */ /* 0x000fe20000000800 */
[----:B------:R4:W-:Y:S01]  /*122d0*/  @P5 STG.E.U8 desc[UR14][R16.64], R23 ;  /* 0x0000001710005986 */ /* 0x0009e2000c10110e */
[----:B------:R-:W-:Y:S01]  /*122e0*/  ISETP.LT.AND P5, PT, R250, UR12, !P1 ;  /* 0x0000000cfa007c0c */ /* 0x000fe2000cfa1270 */
[----:B------:R-:W-:Y:S01]  /*122f0*/  ULDC UR10, c[0x0][0x228] ;  /* 0x00008a00000a7ab9 */ /* 0x000fe20000000800 */
[----:B------:R-:W-:Y:S01]  /*12300*/  ULDC UR12, c[0x0][0x228] ;  /* 0x00008a00000c7ab9 */ /* 0x000fe20000000800 */
[----:B--2---:R-:W-:-:S02]  /*12310*/  IADD3 R4, P6, R21, R9, RZ ;  /* 0x0000000915047210 */ /* 0x004fc40007fde0ff */
[----:B------:R-:W-:Y:S02]  /*12320*/  SHF.R.S32.HI R27, RZ, 0x1f, R19 ;  /* 0x0000001fff1b7819 */ /* 0x000fe40000011413 */
[----:B---3--:R-:W-:Y:S01]  /*12330*/  IADD3 R6, P2, R19, R0, RZ ;  /* 0x0000000013067210 */ /* 0x008fe20007f5e0ff */
[----:B------:R-:W-:Y:S01]  /*12340*/  IMAD.X R5, R29, 0x1, R68, P6 ;  /* 0x000000011d057824 */ /* 0x000fe200030e0644 */
[----:B------:R-:W-:Y:S02]  /*12350*/  PRMT R21, R38, 0x7773, RZ ;  /* 0x0000777326157816 */ /* 0x000fe400000000ff */
[----:B----4-:R-:W-:Y:S01]  /*12360*/  IADD3 R16, P6, R19, R3, RZ ;  /* 0x0000000313107210 */ /* 0x010fe20007fde0ff */
[C---:B------:R-:W-:Y:S01]  /*12370*/  IMAD.X R7, R27.reuse, 0x1, R2, P2 ;  /* 0x000000011b077824 */ /* 0x040fe200010e0602 */
[C---:B------:R-:W-:Y:S01]  /*12380*/  PRMT R25, R42.reuse, 0x7770, RZ ;  /* 0x000077702a197816 */ /* 0x040fe200000000ff */
[----:B------:R2:W-:Y:S01]  /*12390*/  @P3 STG.E.U8 desc[UR14][R4.64], R21 ;  /* 0x0000001504003986 */ /* 0x0005e2000c10110e */
[----:B------:R-:W-:Y:S01]  /*123a0*/  PRMT R23, R42, 0x7771, RZ ;  /* 0x000077712a177816 */ /* 0x000fe200000000ff */
[----:B------:R-:W-:Y:S01]  /*123b0*/  IMAD.X R17, R27, 0x1, R11, P6 ;  /* 0x000000011b117824 */ /* 0x000fe200030e060b */
[----:B------:R-:W-:Y:S01]  /*123c0*/  ISETP.GE.AND P2, PT, R18, UR6, PT ;  /* 0x0000000612007c0c */ /* 0x000fe2000bf46270 */
[----:B------:R3:W-:Y:S01]  /*123d0*/  @P4 STG.E.U8 desc[UR14][R6.64], R25 ;  /* 0x0000001906004986 */ /* 0x0007e2000c10110e */
[----:B------:R-:W-:Y:S01]  /*123e0*/  ISETP.LT.AND P4, PT, R249, UR8, !P1 ;  /* 0x00000008f9007c0c */ /* 0x000fe2000cf81270 */
[----:B------:R-:W-:Y:S01]  /*123f0*/  VIADD R20, R19, UR4 ;  /* 0x0000000413147c36 */ /* 0x000fe20008000000 */
[----:B------:R-:W-:Y:S01]  /*12400*/  ISETP.LT.AND P3, PT, R248, UR10, !P1 ;  /* 0x0000000af8007c0c */ /* 0x000fe2000cf61270 */
[----:B------:R4:W-:Y:S01]  /*12410*/  @P5 STG.E.U8 desc[UR14][R16.64], R23 ;  /* 0x0000001710005986 */ /* 0x0009e2000c10110e */
[----:B------:R-:W-:Y:S01]  /*12420*/  ISETP.LT.AND P5, PT, R251, UR12, !P2 ;  /* 0x0000000cfb007c0c */ /* 0x000fe2000d7a1270 */
[----:B------:R-:W-:Y:S01]  /*12430*/  VIADD R18, R252, 0x1f ;  /* 0x0000001ffc127836 */ /* 0x000fe20000000000 */
[----:B------:R-:W-:Y:S01]  /*12440*/  ULDC UR6, c[0x0][0x22c] ;  /* 0x00008b0000067ab9 */ /* 0x000fe20000000800 */
[C---:B--2---:R-:W-:Y:S01]  /*12450*/  IADD3 R4, P1, R19.reuse, R10, RZ ;  /* 0x0000000a13047210 */ /* 0x044fe20007f3e0ff */
[----:B------:R-:W-:Y:S01]  /*12460*/  ULDC UR4, c[0x0][0x228] ;  /* 0x00008a0000047ab9 */ /* 0x000fe20000000800 */
[----:B---3--:R-:W-:Y:S01]  /*12470*/  IADD3 R6, P6, R19, R9, RZ ;  /* 0x0000000913067210 */ /* 0x008fe20007fde0ff */
[----:B------:R-:W-:Y:S01]  /*12480*/  ULDC UR8, c[0x0][0x228] ;  /* 0x00008a0000087ab9 */ /* 0x000fe20000000800 */
[----:B------:R-:W-:Y:S01]  /*12490*/  SHF.R.S32.HI R29, RZ, 0x1f, R20 ;  /* 0x0000001fff1d7819 */ /* 0x000fe20000011414 */
[----:B------:R-:W-:Y:S01]  /*124a0*/  ULDC UR10, c[0x0][0x228] ;  /* 0x00008a00000a7ab9 */ /* 0x000fe20000000800 */
[----:B------:R-:W-:Y:S01]  /*124b0*/  PRMT R25, R42, 0x7773, RZ ;  /* 0x000077732a197816 */ /* 0x000fe200000000ff */
[C---:B------:R-:W-:Y:S01]  /*124c0*/  IMAD.X R7, R27.reuse, 0x1, R68, P6 ;  /* 0x000000011b077824 */ /* 0x040fe200030e0644 */
[----:B----4-:R-:W-:Y:S01]  /*124d0*/  IADD3 R16, P6, R20, R0, RZ ;  /* 0x0000000014107210 */ /* 0x010fe20007fde0ff */
[----:B------:R-:W-:Y:S01]  /*124e0*/  IMAD.X R5, R27, 0x1, R8, P1 ;  /* 0x000000011b057824 */ /* 0x000fe200008e0608 */
[----:B------:R-:W-:Y:S01]  /*124f0*/  PRMT R27, R42, 0x7772, RZ ;  /* 0x000077722a1b7816 */ /* 0x000fe200000000ff */
[----:B------:R-:W-:Y:S01]  /*12500*/  ULDC UR12, c[0x0][0x228] ;  /* 0x00008a00000c7ab9 */ /* 0x000fe20000000800 */
[----:B------:R-:W-:Y:S01]  /*12510*/  PRMT R23, R39, 0x7770, RZ ;  /* 0x0000777027177816 */ /* 0x000fe200000000ff */
[----:B------:R-:W-:Y:S01]  /*12520*/  IMAD.X R17, R29, 0x1, R2, P6 ;  /* 0x000000011d117824 */ /* 0x000fe200030e0602 */
[----:B------:R-:W-:Y:S01]  /*12530*/  ISETP.GE.AND P1, PT, R18, UR6, PT ;  /* 0x0000000612007c0c */ /* 0x000fe2000bf26270 */
[----:B------:R2:W-:Y:S01]  /*12540*/  @P4 STG.E.U8 desc[UR14][R4.64], R27 ;  /* 0x0000001b04004986 */ /* 0x0005e2000c10110e */
[----:B------:R-:W-:Y:S01]  /*12550*/  ULDC UR6, c[0x0][0x228] ;  /* 0x00008a0000067ab9 */ /* 0x000fe20000000800 */
[----:B------:R-:W-:Y:S01]  /*12560*/  ISETP.LT.AND P4, PT, R250, UR4, !P2 ;  /* 0x00000004fa007c0c */ /* 0x000fe2000d781270 */
[----:B------:R-:W-:Y:S01]  /*12570*/  ULDC UR4, c[0x0][0x228] ;  /* 0x00008a0000047ab9 */ /* 0x000fe20000000800 */
[----:B------:R3:W-:Y:S01]  /*12580*/  @P3 STG.E.U8 desc[UR14][R6.64], R25 ;  /* 0x0000001906003986 */ /* 0x0007e2000c10110e */
[----:B------:R-:W-:Y:S01]  /*12590*/  ISETP.LT.AND P3, PT, R249, UR6, !P2 ;  /* 0x00000006f9007c0c */ /* 0x000fe2000d761270 */
[----:B------:R-:W-:-:S02]  /*125a0*/  ULDC UR6, c[0x0][0x228] ;  /* 0x00008a0000067ab9 */ /* 0x000fc40000000800 */
[----:B------:R4:W-:Y:S01]  /*125b0*/  @P5 STG.E.U8 desc[UR14][R16.64], R23 ;  /* 0x0000001710005986 */ /* 0x0009e2000c10110e */
[----:B------:R-:W-:Y:S02]  /*125c0*/  IADD3 R18, P5, R20, R3, RZ ;  /* 0x0000000314127210 */ /* 0x000fe40007fbe0ff */
[----:B------:R-:W-:Y:S01]  /*125d0*/  ISETP.LT.AND P2, PT, R248, UR4, !P2 ;  /* 0x00000004f8007c0c */ /* 0x000fe2000d741270 */
[----:B------:R-:W-:Y:S01]  /*125e0*/  ULDC UR4, c[0x0][0x248] ;  /* 0x0000920000047ab9 */ /* 0x000fe20000000800 */
[C---:B--2---:R-:W-:Y:S01]  /*125f0*/  IADD3 R4, P6, R20.reuse, R10, RZ ;  /* 0x0000000a14047210 */ /* 0x044fe20007fde0ff */
[----:B------:R-:W-:Y:S01]  /*12600*/  IMAD.X R19, R29, 0x1, R11, P5 ;  /* 0x000000011d137824 */ /* 0x000fe200028e060b */
[----:B------:R-:W-:Y:S02]  /*12610*/  PRMT R21, R39, 0x7773, RZ ;  /* 0x0000777327157816 */ /* 0x000fe400000000ff */
[----:B---3--:R-:W-:Y:S01]  /*12620*/  IADD3 R6, P5, R20, R9, RZ ;  /* 0x0000000914067210 */ /* 0x008fe20007fbe0ff */
[----:B------:R-:W-:Y:S01]  /*12630*/  IMAD.X R5, R29, 0x1, R8, P6 ;  /* 0x000000011d057824 */ /* 0x000fe200030e0608 */
[----:B----4-:R-:W-:-:S02]  /*12640*/  PRMT R23, R39, 0x7771, RZ ;  /* 0x0000777127177816 */ /* 0x010fc400000000ff */
[----:B------:R-:W-:Y:S01]  /*12650*/  PRMT R39, R39, 0x7772, RZ ;  /* 0x0000777227277816 */ /* 0x000fe200000000ff */
[----:B------:R-:W-:Y:S02]  /*12660*/  IMAD.X R7, R29, 0x1, R68, P5 ;  /* 0x000000011d077824 */ /* 0x000fe400028e0644 */
        /* <DEDUP_REMOVED lines=8> */
[----:B------:R-:W-:Y:S01]  /*126f0*/  SHF.R.S32.HI R27, RZ, 0x1f, R20 ;  /* 0x0000001fff1b7819 */ /* 0x000fe20000011414 */
[----:B------:R4:W-:Y:S01]  /*12700*/  @P2 STG.E.U8 desc[UR14][R6.64], R21 ;  /* 0x0000001506002986 */ /* 0x0009e2000c10110e */
[C---:B------:R-:W-:Y:S01]  /*12710*/  PRMT R25, R43.reuse, 0x7770, RZ ;  /* 0x000077702b197816 */ /* 0x040fe200000000ff */
[----:B------:R-:W-:Y:S01]  /*12720*/  ULDC UR8, c[0x0][0x228] ;  /* 0x00008a0000087ab9 */ /* 0x000fe20000000800 */
[----:B------:R-:W-:Y:S01]  /*12730*/  ULDC UR10, c[0x0][0x228] ;  /* 0x00008a00000a7ab9 */ /* 0x000fe20000000800 */
[----:B--2---:R-:W-:Y:S01]  /*12740*/  PRMT R23, R43, 0x7771, RZ ;  /* 0x000077712b177816 */ /* 0x004fe200000000ff */
[----:B------:R-:W-:Y:S01]  /*12750*/  VIADD R18, R252, 0x21 ;  /* 0x00000021fc127836 */ /* 0x000fe20000000000 */
[----:B------:R-:W-:Y:S01]  /*12760*/  ULDC UR6, c[0x0][0x22c] ;  /* 0x00008b0000067ab9 */ /* 0x000fe20000000800 */
[----:B---3--:R-:W-:-:S02]  /*12770*/  IADD3 R4, P6, R20, R0, RZ ;  /* 0x0000000014047210 */ /* 0x008fc40007fde0ff */
[----:B----4-:R-:W-:-:S03]  /*12780*/  IADD3 R6, P2, R20, R3, RZ ;  /* 0x0000000314067210 */ /* 0x010fc60007f5e0ff */
[C---:B------:R-:W-:Y:S01]  /*12790*/  IMAD.X R5, R27.reuse, 0x1, R2, P6 ;  /* 0x000000011b057824 */ /* 0x040fe200030e0602 */
[C---:B------:R-:W-:Y:S01]  /*127a0*/  IADD3 R16, P6, R20.reuse, R10, RZ ;  /* 0x0000000a14107210 */ /* 0x040fe20007fde0ff */
[----:B------:R-:W-:Y:S01]  /*127b0*/  IMAD.X R7, R27, 0x1, R11, P2 ;  /* 0x000000011b077824 */ /* 0x000fe200010e060b */
        /* <DEDUP_REMOVED lines=8> */
[----:B------:R-:W-:Y:S01]  /*12840*/  ULDC UR4, c[0x0][0x248] ;  /* 0x0000920000047ab9 */ /* 0x000fe20000000800 */
[----:B------:R4:W-:Y:S01]  /*12850*/  @P5 STG.E.U8 desc[UR14][R16.64], R21 ;  /* 0x0000001510005986 */ /* 0x0009e2000c10110e */
[----:B------:R-:W-:Y:S01]  /*12860*/  ISETP.LT.AND P4, PT, R251, UR10, !P2 ;  /* 0x0000000afb007c0c */ /* 0x000fe2000d781270 */
[----:B------:R-:W-:Y:S01]  /*12870*/  ULDC UR8, c[0x0][0x228] ;  /* 0x00008a0000087ab9 */ /* 0x000fe20000000800 */
[----:B--2---:R-:W-:Y:S01]  /*12880*/  IADD3 R4, P6, R20, R9, RZ ;  /* 0x0000000914047210 */ /* 0x004fe20007fde0ff */
[----:B------:R-:W-:Y:S01]  /*12890*/  ULDC UR10, c[0x0][0x228] ;  /* 0x00008a00000a7ab9 */ /* 0x000fe20000000800 */
[----:B------:R-:W-:-:S02]  /*128a0*/  SHF.R.S32.HI R29, RZ, 0x1f, R19 ;  /* 0x0000001fff1d7819 */ /* 0x000fc40000011413 */
[----:B---3--:R-:W-:Y:S02]  /*128b0*/  IADD3 R6, P1, R19, R0, RZ ;  /* 0x0000000013067210 */ /* 0x008fe40007f3e0ff */
        /* <DEDUP_REMOVED lines=25> */
[----:B------:R-:W-:Y:S01]  /*12a50*/  VIADD R20, R252, 0x22 ;  /* 0x00000022fc147836 */ /* 0x000fe20000000000 */
[----:B------:R-:W-:Y:S01]  /*12a60*/  ULDC UR12, c[0x0][0x228] ;  /* 0x00008a00000c7ab9 */ /* 0x000fe20000000800 */
[----:B---3--:R-:W-:Y:S01]  /*12a70*/  IADD3 R6, P6, R21, R0, RZ ;  /* 0x0000000015067210 */ /* 0x008fe20007fde0ff */
[----:B------:R-:W-:Y:S01]  /*12a80*/  IMAD.X R5, R29, 0x1, R68, P5 ;  /* 0x000000011d057824 */ /* 0x000fe200028e0644 */
[----:B------:R-:W-:-:S02]  /*12a90*/  PRMT R25, R56, 0x7770, RZ ;  /* 0x0000777038197816 */ /* 0x000fc400000000ff */
[C---:B----4-:R-:W-:Y:S01]  /*12aa0*/  PRMT R17, R44.reuse, 0x7772, RZ ;  /* 0x000077722c117816 */ /* 0x050fe200000000ff */
[----:B------:R-:W-:Y:S01]  /*12ab0*/  IMAD.X R7, R27, 0x1, R2, P6 ;  /* 0x000000011b077824 */ /* 0x000fe200030e0602 */
[----:B------:R-:W-:-:S03]  /*12ac0*/  PRMT R23, R44, 0x7773, RZ ;  /* 0x000077732c177816 */ /* 0x000fc600000000ff */
        /* <DEDUP_REMOVED lines=48> */
[C---:B------:R-:W-:Y:S01]  /*12dd0*/  VIADD R18, R252.reuse, 0x24 ;  /* 0x00000024fc127836 */ /* 0x040fe20000000000 */
[----:B------:R-:W-:Y:S01]  /*12de0*/  PRMT R45, R45, 0x7773, RZ ;  /* 0x000077732d2d7816 */ /* 0x000fe200000000ff */
        /* <DEDUP_REMOVED lines=36> */
[----:B----4-:R-:W-:Y:S02]  /*13030*/  PRMT R17, R57, 0x7772, RZ ;  /* 0x0000777239117816 */ /* 0x010fe400000000ff */
[----:B------:R-:W-:Y:S01]  /*13040*/  IMAD.X R7, R29, 0x1, R2, P6 ;  /* 0x000000011d077824 */ /* 0x000fe200030e0602 */
[----:B------:R-:W-:Y:S02]  /*13050*/  PRMT R57, R57, 0x7773, RZ ;  /* 0x0000777339397816 */ /* 0x000fe400000000ff */
[----:B------:R-:W-:Y:S01]  /*13060*/  PRMT R23, R46, 0x7770, RZ ;  /* 0x000077702e177816 */ /* 0x000fe200000000ff */
        /* <DEDUP_REMOVED lines=21> */
[----:B------:R2:W-:Y:S01]  /*131c0*/  @P3 STG.E.U8 desc[UR14][R16.64], R25 ;  /* 0x0000001910003986 */ /* 0x0005e2000c10110e */
        /* <DEDUP_REMOVED lines=12> */
[----:B--2---:R-:W-:Y:S01]  /*13290*/  PRMT R25, R58, 0x7771, RZ ;  /* 0x000077713a197816 */ /* 0x004fe200000000ff */
[----:B------:R-:W-:Y:S01]  /*132a0*/  ULDC UR6, c[0x0][0x22c] ;  /* 0x00008b0000067ab9 */ /* 0x000fe20000000800 */
[----:B---3--:R-:W-:-:S05]  /*132b0*/  IADD3 R4, P6, R21, R0, RZ ;  /* 0x0000000015047210 */ /* 0x008fca0007fde0ff */
[----:B------:R-:W-:Y:S01]  /*132c0*/  IMAD.X R5, R29, 0x1, R2, P6 ;  /* 0x000000011d057824 */ /* 0x000fe200030e0602 */
[----:B------:R-:W-:Y:S01]  /*132d0*/  IADD3 R16, P6, R21, R10, RZ ;  /* 0x0000000a15107210 */ /* 0x000fe20007fde0ff */
[C---:B----4-:R-:W-:Y:S01]  /*132e0*/  IMAD.X R7, R29.reuse, 0x1, R11, P1 ;  /* 0x000000011d077824 */ /* 0x050fe200008e060b */
[----:B------:R-:W-:Y:S01]  /*132f0*/  ISETP.GE.AND P1, PT, R20, UR4, PT ;  /* 0x0000000414007c0c */ /* 0x000fe2000bf26270 */
[----:B------:R-:W-:Y:S01]  /*13300*/  ULDC UR4, c[0x0][0x248] ;  /* 0x0000920000047ab9 */ /* 0x000fe20000000800 */
        /* <DEDUP_REMOVED lines=13> */
[----:B------:R-:W-:Y:S01]  /*133e0*/  ULDC UR12, c[0x0][0x228] ;  /* 0x00008a00000c7ab9 */ /* 0x000fe20000000800 */
[----:B--2---:R-:W-:-:S02]  /*133f0*/  SHF.R.S32.HI R27, RZ, 0x1f, R19 ;  /* 0x0000001fff1b7819 */ /* 0x004fc40000011413 */
[----:B---3--:R-:W-:Y:S02]  /*13400*/  IADD3 R6, P5, R19, R0, RZ ;  /* 0x0000000013067210 */ /* 0x008fe40007fbe0ff */
[----:B------:R-:W-:-:S03]  /*13410*/  IADD3 R4, P2, R21, R9, RZ ;  /* 0x0000000915047210 */ /* 0x000fc60007f5e0ff */
[----:B------:R-:W-:Y:S01]  /*13420*/  IMAD.X R7, R27, 0x1, R2, P5 ;  /* 0x000000011b077824 */ /* 0x000fe200028e0602 */
[----:B----4-:R-:W-:Y:S01]  /*13430*/  IADD3 R16, P5, R19, R3, RZ ;  /* 0x0000000313107210 */ /* 0x010fe20007fbe0ff */
[----:B------:R-:W-:Y:S01]  /*13440*/  IMAD.X R5, R29, 0x1, R68, P2 ;  /* 0x000000011d057824 */ /* 0x000fe200010e0644 */
[----:B------:R-:W-:Y:S02]  /*13450*/  PRMT R25, R58, 0x7773, RZ ;  /* 0x000077733a197816 */ /* 0x000fe400000000ff */
[----:B------:R-:W-:Y:S01]  /*13460*/  PRMT R21, R47, 0x7770, RZ ;  /* 0x000077702f157816 */ /* 0x000fe200000000ff */
[----:B------:R-:W-:Y:S01]  /*13470*/  IMAD.X R17, R27, 0x1, R11, P5 ;  /* 0x000000011b117824 */ /* 0x000fe200028e060b */
[----:B------:R-:W-:Y:S01]  /*13480*/  PRMT R23, R47, 0x7771, RZ ;  /* 0x000077712f177816 */ /* 0x000fe200000000ff */
[----:B------:R2:W-:Y:S01]  /*13490*/  @P3 STG.E.U8 desc[UR14][R4.64], R25 ;  /* 0x0000001904003986 */ /* 0x0005e2000c10110e */
[----:B------:R-:W-:Y:S01]  /*134a0*/  ISETP.GE.AND P2, PT, R18, UR6, PT ;  /* 0x0000000612007c0c */ /* 0x000fe2000bf46270 */
[----:B------:R-:W-:-:S02]  /*134b0*/  ULDC UR6, c[0x0][0x228] ;  /* 0x00008a0000067ab9 */ /* 0x000fc40000000800 */
[----:B------:R3:W-:Y:S01]  /*134c0*/  @P4 STG.E.U8 desc[UR14][R6.64], R21 ;  /* 0x0000001506004986 */ /* 0x0007e2000c10110e */
[----:B------:R-:W-:Y:S01]  /*134d0*/  ISETP.LT.AND P3, PT, R249, UR6, !P1 ;  /* 0x00000006f9007c0c */ /* 0x000fe2000cf61270 */
[----:B------:R-:W-:Y:S02]  /*134e0*/  ULDC UR6, c[0x0][0x228] ;  /* 0x00008a0000067ab9 */ /* 0x000fe40000000800 */
[----:B------:R4:W-:Y:S01]  /*134f0*/  @P6 STG.E.U8 desc[UR14][R16.64], R23 ;  /* 0x0000001710006986 */ /* 0x0009e2000c10110e */
[C---:B------:R-:W-:Y:S01]  /*13500*/  IADD3 R18, P6, R19.reuse, R10, RZ ;  /* 0x0000000a13127210 */ /* 0x040fe20007fde0ff */
[----:B------:R-:W-:Y:S01]  /*13510*/  VIADD R20, R19, UR4 ;  /* 0x0000000413147c36 */ /* 0x000fe20008000000 */
[----:B------:R-:W-:Y:S01]  /*13520*/  ISETP.LT.AND P1, PT, R248, UR8, !P1 ;  /* 0x00000008f8007c0c */ /* 0x000fe2000cf21270 */
[----:B------:R-:W-:Y:S01]  /*13530*/  ULDC UR8, c[0x0][0x228] ;  /* 0x00008a0000087ab9 */ /* 0x000fe20000000800 */
[----:B------:R-:W-:Y:S01]  /*13540*/  ISETP.LT.AND P4, PT, R251, UR6, !P2 ;  /* 0x00000006fb007c0c */ /* 0x000fe2000d781270 */
[----:B------:R-:W-:Y:S01]  /*13550*/  ULDC UR6, c[0x0][0x228] ;  /* 0x00008a0000067ab9 */ /* 0x000fe20000000800 */
[----:B--2---:R-:W-:Y:S01]  /*13560*/  IADD3 R4, P5, R19, R9, RZ ;  /* 0x0000000913047210 */ /* 0x004fe20007fbe0ff */
[----:B------:R-:W-:Y:S01]  /*13570*/  IMAD.X R19, R27, 0x1, R8, P6 ;  /* 0x000000011b137824 */ /* 0x000fe200030e0608 */
[----:B------:R-:W-:Y:S01]  /*13580*/  SHF.R.S32.HI R25, RZ, 0x1f, R20 ;  /* 0x0000001fff197819 */ /* 0x000fe20000011414 */
[----:B------:R-:W-:Y:S01]  /*13590*/  ULDC UR4, c[0x0][0x22c] ;  /* 0x00008b0000047ab9 */ /* 0x000fe20000000800 */
[----:B---3--:R-:W-:-:S02]  /*135a0*/  IADD3 R6, P6, R20, R0, RZ ;  /* 0x0000000014067210 */ /* 0x008fc40007fde0ff */
[----:B------:R-:W-:Y:S01]  /*135b0*/  PRMT R21, R47, 0x7773, RZ ;  /* 0x000077732f157816 */ /* 0x000fe200000000ff */
[----:B------:R-:W-:Y:S01]  /*135c0*/  IMAD.X R5, R27, 0x1, R68, P5 ;  /* 0x000000011b057824 */ /* 0x000fe200028e0644 */
[----:B------:R-:W-:Y:S01]  /*135d0*/  PRMT R47, R47, 0x7772, RZ ;  /* 0x000077722f2f7816 */ /* 0x000fe200000000ff */
[----:B------:R-:W-:Y:S01]  /*135e0*/  IMAD.X R7, R25, 0x1, R2, P6 ;  /* 0x0000000119077824 */ /* 0x000fe200030e0602 */
[----:B----4-:R-:W-:-:S03]  /*135f0*/  PRMT R23, R59, 0x7770, RZ ;  /* 0x000077703b177816 */ /* 0x010fc600000000ff */
        /* <DEDUP_REMOVED lines=32> */
[C---:B------:R-:W-:Y:S01]  /*13800*/  PRMT R25, R60.reuse, 0x7770, RZ ;  /* 0x000077703c197816 */ /* 0x040fe200000000ff */
        /* <DEDUP_REMOVED lines=23> */
[----:B------:R-:W-:Y:S01]  /*13980*/  ULDC UR10, c[0x0][0x228] ;  /* 0x00008a00000a7ab9 */ /* 0x000fe20000000800 */
        /* <DEDUP_REMOVED lines=8> */
[C---:B-1----:R-:W-:Y:S01]  /*13a10*/  PRMT R27, R64.reuse, 0x7770, RZ ;  /* 0x00007770401b7816 */ /* 0x042fe200000000ff */
        /* <DEDUP_REMOVED lines=14> */
[----:B-1----:R-:W-:Y:S01]  /*13b00*/  IADD3 R4, P5, R19, R9, RZ ;  /* 0x0000000913047210 */ /* 0x002fe20007fbe0ff */
[----:B------:R-:W-:Y:S01]  /*13b10*/  IMAD.X R19, R29, 0x1, R8, P6 ;  /* 0x000000011d137824 */ /* 0x000fe200030e0608 */
[----:B------:R-:W-:Y:S01]  /*13b20*/  ULDC UR12, c[0x0][0x228] ;  /* 0x00008a00000c7ab9 */ /* 0x000fe20000000800 */
[----:B--2---:R-:W-:-:S02]  /*13b30*/  SHF.R.S32.HI R27, RZ, 0x1f, R21 ;  /* 0x0000001fff1b7819 */ /* 0x004fc40000011415 */
[----:B------:R-:W-:Y:S01]  /*13b40*/  IADD3 R6, P6, R21, R0, RZ ;  /* 0x0000000015067210 */ /* 0x000fe20007fde0ff */
[----:B------:R-:W-:Y:S01]  /*13b50*/  IMAD.X R5, R29, 0x1, R68, P5 ;  /* 0x000000011d057824 */ /* 0x000fe200028e0644 */
[C---:B---3--:R-:W-:Y:S02]  /*13b60*/  PRMT R17, R64.reuse, 0x7772, RZ ;  /* 0x0000777240117816 */ /* 0x048fe400000000ff */
        /* <DEDUP_REMOVED lines=13> */
[----:B-1----:R-:W-:Y:S01]  /*13c40*/  IMAD.X R17, R27, 0x1, R11, P2 ;  /* 0x000000011b117824 */ /* 0x002fe200010e060b */
[C---:B------:R-:W-:Y:S01]  /*13c50*/  IADD3 R18, P6, R21.reuse, R9, RZ ;  /* 0x0000000915127210 */ /* 0x040fe20007fde0ff */
[----:B------:R-:W-:Y:S01]  /*13c60*/  ULDC UR8, c[0x0][0x228] ;  /* 0x00008a0000087ab9 */ /* 0x000fe20000000800 */
[----:B--2---:R-:W-:Y:S02]  /*13c70*/  IADD3 R4, P5, R21, R10, RZ ;  /* 0x0000000a15047210 */ /* 0x004fe40007fbe0ff */
[----:B------:R-:W-:Y:S01]  /*13c80*/  ISETP.GE.AND P2, PT, R20, UR4, PT ;  /* 0x0000000414007c0c */ /* 0x000fe2000bf46270 */
[----:B------:R-:W-:Y:S01]  /*13c90*/  ULDC UR4, c[0x0][0x248] ;  /* 0x0000920000047ab9 */ /* 0x000fe20000000800 */
[----:B---3--:R-:W-:Y:S01]  /*13ca0*/  PRMT R23, R61, 0x7771, RZ ;  /* 0x000077713d177816 */ /* 0x008fe200000000ff */
        /* <DEDUP_REMOVED lines=20> */
[----:B-1----:R-:W-:Y:S01]  /*13df0*/  IADD3 R4, P6, R21, R0, RZ ;  /* 0x0000000015047210 */ /* 0x002fe20007fde0ff */
        /* <DEDUP_REMOVED lines=8> */
[----:B--2---:R-:W-:Y:S01]  /*13e80*/  VIADD R19, R21, UR4 ;  /* 0x0000000415137c36 */ /* 0x004fe20008000000 */
        /* <DEDUP_REMOVED lines=10> */
[----:B-1----:R-:W-:Y:S01]  /*13f30*/  IADD3 R4, P6, R21, R9, RZ ;  /* 0x0000000915047210 */ /* 0x002fe20007fde0ff */
[----:B------:R-:W-:Y:S01]  /*13f40*/  ULDC UR10, c[0x0][0x228] ;  /* 0x00008a00000a7ab9 */ /* 0x000fe20000000800 */
[----:B------:R-:W-:Y:S01]  /*13f50*/  SHF.R.S32.HI R27, RZ, 0x1f, R19 ;  /* 0x0000001fff1b7819 */ /* 0x000fe20000011413 */
[----:B------:R-:W-:Y:S01]  /*13f60*/  ULDC UR12, c[0x0][0x228] ;  /* 0x00008a00000c7ab9 */ /* 0x000fe20000000800 */
[----:B--2---:R-:W-:Y:S01]  /*13f70*/  IADD3 R6, P1, R19, R0, RZ ;  /* 0x0000000013067210 */ /* 0x004fe20007f3e0ff */
[----:B------:R-:W-:Y:S01]  /*13f80*/  IMAD.X R5, R29, 0x1, R68, P6 ;  /* 0x000000011d057824 */ /* 0x000fe200030e0644 */
[----:B---3--:R-:W-:-:S03]  /*13f90*/  IADD3 R16, P6, R19, R3, RZ ;  /* 0x0000000313107210 */ /* 0x008fc60007fde0ff */
        /* <DEDUP_REMOVED lines=18> */
[----:B-1----:R-:W-:Y:S01]  /*140c0*/  IADD3 R4, P5, R19, R9, RZ ;  /* 0x0000000913047210 */ /* 0x002fe20007fbe0ff */
[----:B------:R-:W-:Y:S01]  /*140d0*/  IMAD.X R19, R27, 0x1, R8, P6 ;  /* 0x000000011b137824 */ /* 0x000fe200030e0608 */
[----:B------:R-:W-:Y:S01]  /*140e0*/  ULDC UR8, c[0x0][0x228] ;  /* 0x00008a0000087ab9 */ /* 0x000fe20000000800 */
[----:B--2---:R-:W-:-:S02]  /*140f0*/  IADD3 R6, P6, R21, R0, RZ ;  /* 0x0000000015067210 */ /* 0x004fc40007fde0ff */
[----:B------:R-:W-:Y:S01]  /*14100*/  IMAD.X R5, R27, 0x1, R68, P5 ;  /* 0x000000011b057824 */ /* 0x000fe200028e0644 */
[----:B------:R-:W-:Y:S02]  /*14110*/  PRMT R25, R66, 0x7770, RZ ;  /* 0x0000777042197816 */ /* 0x000fe400000000ff */
[C---:B---3--:R-:W-:Y:S01]  /*14120*/  PRMT R17, R62.reuse, 0x7772, RZ ;  /* 0x000077723e117816 */ /* 0x048fe200000000ff */
        /* <DEDUP_REMOVED lines=10> */
[----:B------:R-:W-:Y:S02]  /*141d0*/  ISETP.LT.AND P1, PT, R248, UR8, !P1 ;  /* 0x00000008f8007c0c */ /* 0x000fe4000cf21270 */
[----:B-1----:R-:W-:Y:S01]  /*141e0*/  IADD3 R18, P6, R21, R9, RZ ;  /* 0x0000000915127210 */ /* 0x002fe20007fde0ff */
[----:B------:R-:W-:Y:S01]  /*141f0*/  IMAD.X R17, R29, 0x1, R11, P2 ;  /* 0x000000011d117824 */ /* 0x000fe200010e060b */
[----:B--2---:R-:W-:Y:S01]  /*14200*/  IADD3 R4, P5, R21, R10, RZ ;  /* 0x0000000a15047210 */ /* 0x004fe20007fbe0ff */
[----:B------:R-:W-:Y:S01]  /*14210*/  ULDC UR8, c[0x0][0x228] ;  /* 0x00008a0000087ab9 */ /* 0x000fe20000000800 */
[----:B------:R-:W-:Y:S01]  /*14220*/  ISETP.GE.AND P2, PT, R20, UR4, PT ;  /* 0x0000000414007c0c */ /* 0x000fe2000bf46270 */
[----:B------:R-:W-:Y:S01]  /*14230*/  ULDC UR4, c[0x0][0x248] ;  /* 0x0000920000047ab9 */ /* 0x000fe20000000800 */
[C---:B------:R-:W-:Y:S01]  /*14240*/  PRMT R27, R66.reuse, 0x7771, RZ ;  /* 0x00007771421b7816 */ /* 0x040fe200000000ff */
[C---:B------:R-:W-:Y:S01]  /*14250*/  IMAD.X R5, R29.reuse, 0x1, R8, P5 ;  /* 0x000000011d057824 */ /* 0x040fe200028e0608 */
[C---:B---3--:R-:W-:Y:S01]  /*14260*/  PRMT R25, R66.reuse, 0x7772, RZ ;  /* 0x0000777242197816 */ /* 0x048fe200000000ff */
[----:B------:R-:W-:Y:S01]  /*14270*/  IMAD.X R19, R29, 0x1, R68, P6 ;  /* 0x000000011d137824 */ /* 0x000fe200030e0644 */
[----:B------:R-:W-:Y:S01]  /*14280*/  PRMT R23, R66, 0x7773, RZ ;  /* 0x0000777342177816 */ /* 0x000fe200000000ff */
[----:B------:R-:W-:Y:S01]  /*14290*/  VIADD R21, R21, UR4 ;  /* 0x0000000415157c36 */ /* 0x000fe20008000000 */
[----:B------:R-:W-:Y:S01]  /*142a0*/  @P3 STG.E.U8 desc[UR14][R16.64], R27 ;  /* 0x0000001b10003986 */ /* 0x000fe2000c10110e */
[----:B------:R-:W-:Y:S01]  /*142b0*/  VIADD R7, R252, 0x2f ;  /* 0x0000002ffc077836 */ /* 0x000fe20000000000 */
[----:B------:R-:W-:-:S02]  /*142c0*/  ULDC UR4, c[0x0][0x22c] ;  /* 0x00008b0000047ab9 */ /* 0x000fc40000000800 */
[----:B------:R1:W-:Y:S01]  /*142d0*/  @P4 STG.E.U8 desc[UR14][R4.64], R25 ;  /* 0x0000001904004986 */ /* 0x0003e2000c10110e */
[----:B------:R-:W-:-:S03]  /*142e0*/  SHF.R.S32.HI R29, RZ, 0x1f, R21 ;  /* 0x0000001fff1d7819 */ /* 0x000fc60000011415 */
[----:B------:R2:W-:Y:S01]  /*142f0*/  @P1 STG.E.U8 desc[UR14][R18.64], R23 ;  /* 0x0000001712001986 */ /* 0x0005e2000c10110e */
[----:B------:R-:W-:Y:S02]  /*14300*/  IADD3 R6, P5, R21, R3, RZ ;  /* 0x0000000315067210 */ /* 0x000fe40007fbe0ff */
[----:B------:R-:W-:Y:S01]  /*14310*/  ISETP.LT.AND P3, PT, R251, UR6, !P2 ;  /* 0x00000006fb007c0c */ /* 0x000fe2000d761270 */
[----:B------:R-:W-:Y:S01]  /*14320*/  ULDC UR6, c[0x0][0x22c] ;  /* 0x00008b0000067ab9 */ /* 0x000fe20000000800 */
[----:B-1----:R-:W-:Y:S02]  /*14330*/  IADD3 R4, P1, R21, R0, RZ ;  /* 0x0000000015047210 */ /* 0x002fe40007f3e0ff */
[----:B------:R-:W-:Y:S01]  /*14340*/  ISETP.LT.AND P4, PT, R250, UR8, !P2 ;  /* 0x00000008fa007c0c */ /* 0x000fe2000d781270 */
[----:B------:R-:W-:Y:S01]  /*14350*/  ULDC UR8, c[0x0][0x228] ;  /* 0x00008a0000087ab9 */ /* 0x000fe20000000800 */
[----:B------:R-:W-:Y:S01]  /*14360*/  ISETP.LT.AND P6, PT, R249, UR10, !P2 ;  /* 0x0000000af9007c0c */ /* 0x000fe2000d7c1270 */
[----:B------:R-:W-:Y:S01]  /*14370*/  IMAD.X R5, R29, 0x1, R2, P1 ;  /* 0x000000011d057824 */ /* 0x000fe200008e0602 */
[----:B------:R-:W-:Y:S01]  /*14380*/  ISETP.GE.AND P1, PT, R7, UR4, PT ;  /* 0x0000000407007c0c */ /* 0x000fe2000bf26270 */
[----:B------:R-:W-:Y:S01]  /*14390*/  IMAD.X R7, R29, 0x1, R11, P5 ;  /* 0x000000011d077824 */ /* 0x000fe200028e060b */
[----:B------:R-:W-:Y:S01]  /*143a0*/  IADD3 R16, P5, R21, R10, RZ ;  /* 0x0000000a15107210 */ /* 0x000fe20007fbe0ff */
[----:B------:R-:W-:Y:S01]  /*143b0*/  ULDC UR4, c[0x0][0x248] ;  /* 0x0000920000047ab9 */ /* 0x000fe20000000800 */
[C---:B------:R-:W-:Y:S01]  /*143c0*/  PRMT R27, R63.reuse, 0x7770, RZ ;  /* 0x000077703f1b7816 */ /* 0x040fe200000000ff */
[----:B------:R-:W-:Y:S01]  /*143d0*/  ULDC UR10, c[0x0][0x228] ;  /* 0x00008a00000a7ab9 */ /* 0x000fe20000000800 */
[----:B------:R-:W-:Y:S01]  /*143e0*/  PRMT R25, R63, 0x7771, RZ ;  /* 0x000077713f197816 */ /* 0x000fe200000000ff */
[----:B------:R-:W-:Y:S01]  /*143f0*/  IMAD.X R17, R29, 0x1, R8, P5 ;  /* 0x000000011d117824 */ /* 0x000fe200028e0608 */
[----:B--2---:R-:W-:Y:S01]  /*14400*/  PRMT R23, R63, 0x7772, RZ ;  /* 0x000077723f177816 */ /* 0x004fe200000000ff */
        /* <DEDUP_REMOVED lines=11> */
[----:B------:R-:W-:Y:S01]  /*144c0*/  ULDC UR10, c[0x0][0x228] ;  /* 0x00008a00000a7ab9 */ /* 0x000fe20000000800 */
[----:B-1----:R-:W-:Y:S01]  /*144d0*/  IADD3 R4, P6, R21, R9, RZ ;  /* 0x0000000915047210 */ /* 0x002fe20007fde0ff */
[----:B------:R-:W-:Y:S01]  /*144e0*/  ULDC UR12, c[0x0][0x228] ;  /* 0x00008a00000c7ab9 */ /* 0x000fe20000000800 */
[----:B------:R-:W-:-:S02]  /*144f0*/  SHF.R.S32.HI R27, RZ, 0x1f, R19 ;  /* 0x0000001fff1b7819 */ /* 0x000fc40000011413 */
[----:B--2---:R-:W-:Y:S01]  /*14500*/  IADD3 R6, P2, R19, R0, RZ ;  /* 0x0000000013067210 */ /* 0x004fe20007f5e0ff */
[----:B------:R-:W-:Y:S01]  /*14510*/  IMAD.X R5, R29, 0x1, R68, P6 ;  /* 0x000000011d057824 */ /* 0x000fe200030e0644 */
[----:B---3--:R-:W-:-:S03]  /*14520*/  IADD3 R16, P6, R19, R3, RZ ;  /* 0x0000000313107210 */ /* 0x008fc60007fde0ff */
[----:B------:R-:W-:Y:S01]  /*14530*/  IMAD.X R7, R27, 0x1, R2, P2 ;  /* 0x000000011b077824 */ /* 0x000fe200010e0602 */
[C---:B------:R-:W-:Y:S02]  /*14540*/  PRMT R25, R67.reuse, 0x7770, RZ ;  /* 0x0000777043197816 */ /* 0x040fe400000000ff */
[----:B------:R-:W-:Y:S01]  /*14550*/  PRMT R23, R67, 0x7771, RZ ;  /* 0x0000777143177816 */ /* 0x000fe200000000ff */
[----:B------:R-:W-:Y:S01]  /*14560*/  IMAD.X R17, R27, 0x1, R11, P6 ;  /* 0x000000011b117824 */ /* 0x000fe200030e060b */
[----:B------:R-:W-:Y:S01]  /*14570*/  ISETP.GE.AND P2, PT, R18, UR6, PT ;  /* 0x0000000612007c0c */ /* 0x000fe2000bf46270 */
[----:B------:R1:W-:Y:S01]  /*14580*/  @P3 STG.E.U8 desc[UR14][R4.64], R63 ;  /* 0x0000003f04003986 */ /* 0x0003e2000c10110e */
[----:B------:R-:W-:Y:S01]  /*14590*/  VIADD R21, R19, UR4 ;  /* 0x0000000413157c36 */ /* 0x000fe20008000000 */
[----:B------:R-:W-:Y:S01]  /*145a0*/  ISETP.LT.AND P3, PT, R248, UR10, !P1 ;  /* 0x0000000af8007c0c */ /* 0x000fe2000cf61270 */
[----:B------:R-:W-:Y:S01]  /*145b0*/  VIADD R18, R252, 0x31 ;  /* 0x00000031fc127836 */ /* 0x000fe20000000000 */
[----:B------:R2:W-:Y:S01]  /*145c0*/  @P4 STG.E.U8 desc[UR14][R6.64], R25 ;  /* 0x0000001906004986 */ /* 0x0005e2000c10110e */
[----:B------:R-:W-:Y:S01]  /*145d0*/  ISETP.LT.AND P4, PT, R249, UR8, !P1 ;  /* 0x00000008f9007c0c */ /* 0x000fe2000cf81270 */
[----:B------:R-:W-:Y:S01]  /*145e0*/  ULDC UR6, c[0x0][0x22c] ;  /* 0x00008b0000067ab9 */ /* 0x000fe20000000800 */
[----:B-1----:R-:W-:Y:S01]  /*145f0*/  IADD3 R4, P6, R19, R10, RZ ;  /* 0x0000000a13047210 */ /* 0x002fe20007fde0ff */
[----:B------:R1:W-:Y:S01]  /*14600*/  @P5 STG.E.U8 desc[UR14][R16.64], R23 ;  /* 0x0000001710005986 */ /* 0x0003e2000c10110e */
[----:B------:R-:W-:Y:S01]  /*14610*/  ISETP.LT.AND P5, PT, R251, UR12, !P2 ;  /* 0x0000000cfb007c0c */ /* 0x000fe2000d7a1270 */
[----:B------:R-:W-:Y:S01]  /*14620*/  ULDC UR4, c[0x0][0x228] ;  /* 0x00008a0000047ab9 */ /* 0x000fe20000000800 */
[----:B--2---:R-:W-:Y:S01]  /*14630*/  IADD3 R6, P1, R19, R9, RZ ;  /* 0x0000000913067210 */ /* 0x004fe20007f3e0ff */
[C---:B------:R-:W-:Y:S01]  /*14640*/  IMAD.X R5, R27.reuse, 0x1, R8, P6 ;  /* 0x000000011b057824 */ /* 0x040fe200030e0608 */
[----:B------:R-:W-:Y:S01]  /*14650*/  SHF.R.S32.HI R29, RZ, 0x1f, R21 ;  /* 0x0000001fff1d7819 */ /* 0x000fe20000011415 */
[----:B------:R-:W-:Y:S01]  /*14660*/  ULDC UR8, c[0x0][0x228] ;  /* 0x00008a0000087ab9 */ /* 0x000fe20000000800 */
[----:B------:R-:W-:Y:S01]  /*14670*/  PRMT R25, R48, 0x7770, RZ ;  /* 0x0000777030197816 */ /* 0x000fe200000000ff */
[----:B------:R-:W-:Y:S01]  /*14680*/  IMAD.X R7, R27, 0x1, R68, P1 ;  /* 0x000000011b077824 */ /* 0x000fe200008e0644 */
[----:B-1----:R-:W-:-:S02]  /*14690*/  IADD3 R16, P6, R21, R0, RZ ;  /* 0x0000000015107210 */ /* 0x002fc40007fde0ff */
[C---:B------:R-:W-:Y:S02]  /*146a0*/  PRMT R23, R67.reuse, 0x7772, RZ ;  /* 0x0000777243177816 */ /* 0x040fe400000000ff */
[----:B------:R-:W-:Y:S01]  /*146b0*/  PRMT R67, R67, 0x7773, RZ ;  /* 0x0000777343437816 */ /* 0x000fe200000000ff */
[----:B------:R-:W-:Y:S01]  /*146c0*/  IMAD.X R17, R29, 0x1, R2, P6 ;  /* 0x000000011d117824 */ /* 0x000fe200030e0602 */
[----:B------:R-:W-:Y:S01]  /*146d0*/  ISETP.GE.AND P1, PT, R18, UR6, PT ;  /* 0x0000000612007c0c */ /* 0x000fe2000bf26270 */
[----:B------:R1:W-:Y:S01]  /*146e0*/  @P4 STG.E.U8 desc[UR14][R4.64], R23 ;  /* 0x0000001704004986 */ /* 0x0003e2000c10110e */
[----:B------:R-:W-:-:S03]  /*146f0*/  ULDC UR6, c[0x0][0x228] ;  /* 0x00008a0000067ab9 */ /* 0x000fc60000000800 */
[----:B------:R2:W-:Y:S01]  /*14700*/  @P3 STG.E.U8 desc[UR14][R6.64], R67 ;  /* 0x0000004306003986 */ /* 0x0005e2000c10110e */
[----:B------:R-:W-:-:S03]  /*14710*/  IADD3 R18, P6, R21, R3, RZ ;  /* 0x0000000315127210 */ /* 0x000fc60007fde0ff */
[----:B------:R3:W-:Y:S01]  /*14720*/  @P5 STG.E.U8 desc[UR14][R16.64], R25 ;  /* 0x0000001910005986 */ /* 0x0007e2000c10110e */
[----:B------:R-:W-:Y:S02]  /*14730*/  ISETP.LT.AND P5, PT, R250, UR4, !P2 ;  /* 0x00000004fa007c0c */ /* 0x000fe4000d7a1270 */
[----:B------:R-:W-:Y:S01]  /*14740*/  ISETP.LT.AND P4, PT, R249, UR6, !P2 ;  /* 0x00000006f9007c0c */ /* 0x000fe2000d781270 */
[----:B------:R-:W-:Y:S01]  /*14750*/  VIADD R20, R252, 0x32 ;  /* 0x00000032fc147836 */ /* 0x000fe20000000000 */
[----:B-1----:R-:W-:Y:S01]  /*14760*/  IADD3 R4, P3, R21, R10, RZ ;  /* 0x0000000a15047210 */ /* 0x002fe20007f7e0ff */
[----:B------:R-:W-:Y:S01]  /*14770*/  IMAD.X R19, R29, 0x1, R11, P6 ;  /* 0x000000011d137824 */ /* 0x000fe200030e060b */
[----:B------:R-:W-:Y:S01]  /*14780*/  ISETP.LT.AND P2, PT, R248, UR8, !P2 ;  /* 0x00000008f8007c0c */ /* 0x000fe2000d741270 */
[----:B------:R-:W-:Y:S01]  /*14790*/  ULDC UR4, c[0x0][0x22c] ;  /* 0x00008b0000047ab9 */ /* 0x000fe20000000800 */
[----:B--2---:R-:W-:Y:S01]  /*147a0*/  IADD3 R6, P6, R21, R9, RZ ;  /* 0x0000000915067210 */ /* 0x004fe20007fde0ff */
[----:B------:R-:W-:Y:S01]  /*147b0*/  IMAD.X R5, R29, 0x1, R8, P3 ;  /* 0x000000011d057824 */ /* 0x000fe200018e0608 */
[C---:B------:R-:W-:Y:S01]  /*147c0*/  PRMT R27, R48.reuse, 0x7771, RZ ;  /* 0x00007771301b7816 */ /* 0x040fe200000000ff */
[----:B------:R-:W-:Y:S01]  /*147d0*/  ULDC UR6, c[0x0][0x228] ;  /* 0x00008a0000067ab9 */ /* 0x000fe20000000800 */
[----:B---3--:R-:W-:-:S02]  /*147e0*/  PRMT R25, R48, 0x7772, RZ ;  /* 0x0000777230197816 */ /* 0x008fc400000000ff */
[----:B------:R-:W-:Y:S01]  /*147f0*/  ISETP.GE.AND P3, PT, R20, UR4, PT ;  /* 0x0000000414007c0c */ /* 0x000fe2000bf66270 */
[----:B------:R-:W-:Y:S01]  /*14800*/  ULDC UR4, c[0x0][0x248] ;  /* 0x0000920000047ab9 */ /* 0x000fe20000000800 */
[----:B------:R-:W-:Y:S01]  /*14810*/  IMAD.X R7, R29, 0x1, R68, P6 ;  /* 0x000000011d077824 */ /* 0x000fe200030e0644 */
[----:B------:R-:W-:Y:S01]  /*14820*/  PRMT R23, R48, 0x7773, RZ ;  /* 0x0000777330177816 */ /* 0x000fe200000000ff */
[----:B------:R1:W-:Y:S01]  /*14830*/  @P5 STG.E.U8 desc[UR14][R18.64], R27 ;  /* 0x0000001b12005986 */ /* 0x0003e2000c10110e */
[----:B------:R-:W-:Y:S01]  /*14840*/  VIADD R21, R21, UR4 ;  /* 0x0000000415157c36 */ /* 0x000fe20008000000 */
[----:B------:R-:W-:Y:S02]  /*14850*/  ULDC UR4, c[0x0][0x228] ;  /* 0x00008a0000047ab9 */ /* 0x000fe40000000800 */
[----:B------:R2:W-:Y:S01]  /*14860*/  @P4 STG.E.U8 desc[UR14][R4.64], R25 ;  /* 0x0000001904004986 */ /* 0x0005e2000c10110e */
[----:B------:R-:W-:Y:S01]  /*14870*/  ISETP.LT.AND P4, PT, R251, UR6, !P1 ;  /* 0x00000006fb007c0c */ /* 0x000fe2000cf81270 */
[----:B------:R-:W-:Y:S01]  /*14880*/  ULDC UR6, c[0x0][0x228] ;  /* 0x00008a0000067ab9 */ /* 0x000fe20000000800 */
[----:B------:R-:W-:Y:S01]  /*14890*/  ISETP.LT.AND P5, PT, R250, UR4, !P1 ;  /* 0x00000004fa007c0c */ /* 0x000fe2000cfa1270 */
[----:B------:R3:W-:Y:S01]  /*148a0*/  @P2 STG.E.U8 desc[UR14][R6.64], R23 ;  /* 0x0000001706002986 */ /* 0x0007e2000c10110e */
[----:B------:R-:W-:Y:S01]  /*148b0*/  SHF.R.S32.HI R29, RZ, 0x1f, R21 ;  /* 0x0000001fff1d7819 */ /* 0x000fe20000011415 */
[----:B------:R-:W-:Y:S01]  /*148c0*/  ULDC UR4, c[0x0][0x22c] ;  /* 0x00008b0000047ab9 */ /* 0x000fe20000000800 */
[C---:B------:R-:W-:Y:S01]  /*148d0*/  IADD3 R16, P2, R21.reuse, R0, RZ ;  /* 0x0000000015107210 */ /* 0x040fe20007f5e0ff */
[----:B-1----:R-:W-:Y:S01]  /*148e0*/  VIADD R18, R252, 0x33 ;  /* 0x00000033fc127836 */ /* 0x002fe20000000000 */
[----:B--2---:R-:W-:-:S03]  /*148f0*/  IADD3 R4, P6, R21, R3, RZ ;  /* 0x0000000315047210 */ /* 0x004fc60007fde0ff */
[C---:B------:R-:W-:Y:S01]  /*14900*/  IMAD.X R17, R29.reuse, 0x1, R2, P2 ;  /* 0x000000011d117824 */ /* 0x040fe200010e0602 */
[----:B------:R-:W-:Y:S02]  /*14910*/  PRMT R25, R12, 0x7770, RZ ;  /* 0x000077700c197816 */ /* 0x000fe400000000ff */
[----:B------:R-:W-:Y:S01]  /*14920*/  ISETP.GE.AND P2, PT, R18, UR4, PT ;  /* 0x0000000412007c0c */ /* 0x000fe2000bf46270 */
[----:B------:R-:W-:Y:S01]  /*14930*/  IMAD.X R5, R29, 0x1, R11, P6 ;  /* 0x000000011d057824 */ /* 0x000fe200030e060b */
[----:B---3--:R-:W-:Y:S01]  /*14940*/  PRMT R23, R12, 0x7771, RZ ;  /* 0x000077710c177816 */ /* 0x008fe200000000ff */
[----:B------:R-:W-:Y:S01]  /*14950*/  ULDC UR4, c[0x0][0x228] ;  /* 0x00008a0000047ab9 */ /* 0x000fe20000000800 */
[----:B------:R1:W-:Y:S01]  /*14960*/  @P4 STG.E.U8 desc[UR14][R16.64], R25 ;  /* 0x0000001910004986 */ /* 0x0003e2000c10110e */
[----:B------:R-:W-:Y:S01]  /*14970*/  ISETP.LT.AND P4, PT, R249, UR4, !P1 ;  /* 0x00000004f9007c0c */ /* 0x000fe2000cf81270 */
[----:B------:R-:W-:Y:S02]  /*14980*/  ULDC UR4, c[0x0][0x248] ;  /* 0x0000920000047ab9 */ /* 0x000fe40000000800 */
[----:B------:R2:W-:Y:S01]  /*14990*/  @P5 STG.E.U8 desc[UR14][R4.64], R23 ;  /* 0x0000001704005986 */ /* 0x0005e2000c10110e */
[----:B------:R-:W-:-:S02]  /*149a0*/  IADD3 R6, P5, R21, R10, RZ ;  /* 0x0000000a15067210 */ /* 0x000fc40007fbe0ff */
[----:B------:R-:W-:Y:S01]  /*149b0*/  ISETP.LT.AND P1, PT, R248, UR6, !P1 ;  /* 0x00000006f8007c0c */ /* 0x000fe2000cf21270 */
[----:B------:R-:W-:Y:S01]  /*149c0*/  ULDC UR6, c[0x0][0x228] ;  /* 0x00008a0000067ab9 */ /* 0x000fe20000000800 */
[----:B------:R-:W-:Y:S01]  /*149d0*/  IADD3 R18, P6, R21, R9, RZ ;  /* 0x0000000915127210 */ /* 0x000fe20007fde0ff */
[----:B------:R-:W-:Y:S01]  /*149e0*/  IMAD.X R7, R29, 0x1, R8, P5 ;  /* 0x000000011d077824 */ /* 0x000fe200028e0608 */
[C---:B-1----:R-:W-:Y:S01]  /*149f0*/  PRMT R17, R12.reuse, 0x7772, RZ ;  /* 0x000077720c117816 */ /* 0x042fe200000000ff */
[----:B------:R-:W-:Y:S01]  /*14a00*/  VIADD R21, R21, UR4 ;  /* 0x0000000415157c36 */ /* 0x000fe20008000000 */
[----:B------:R-:W-:Y:S01]  /*14a10*/  ISETP.LT.AND P5, PT, R251, UR6, !P3 ;  /* 0x00000006fb007c0c */ /* 0x000fe2000dfa1270 */
[----:B------:R-:W-:Y:S01]  /*14a20*/  IMAD.X R19, R29, 0x1, R68, P6 ;  /* 0x000000011d137824 */ /* 0x000fe200030e0644 */
[----:B--2---:R-:W-:Y:S01]  /*14a30*/  PRMT R23, R12, 0x7773, RZ ;  /* 0x000077730c177816 */ /* 0x004fe200000000ff */
[----:B------:R1:W-:Y:S01]  /*14a40*/  @P4 STG.E.U8 desc[UR14][R6.64], R17 ;  /* 0x0000001106004986 */ /* 0x0003e2000c10110e */
[----:B------:R-:W-:Y:S01]  /*14a50*/  SHF.R.S32.HI R27, RZ, 0x1f, R21 ;  /* 0x0000001fff1b7819 */ /* 0x000fe20000011415 */
[----:B------:R-:W-:Y:S01]  /*14a60*/  ULDC UR4, c[0x0][0x228] ;  /* 0x00008a0000047ab9 */ /* 0x000fe20000000800 */
[----:B------:R-:W-:Y:S01]  /*14a70*/  IADD3 R4, P4, R21, R0, RZ ;  /* 0x0000000015047210 */ /* 0x000fe20007f9e0ff */
[----:B------:R2:W-:Y:S01]  /*14a80*/  @P1 STG.E.U8 desc[UR14][R18.64], R23 ;  /* 0x0000001712001986 */ /* 0x0005e2000c10110e */
[----:B------:R-:W-:Y:S01]  /*14a90*/  PRMT R25, R49, 0x7770, RZ ;  /* 0x0000777031197816 */ /* 0x000fe200000000ff */
[----:B------:R-:W-:Y:S01]  /*14aa0*/  ULDC UR6, c[0x0][0x228] ;  /* 0x00008a0000067ab9 */ /* 0x000fe20000000800 */
[----:B------:R-:W-:Y:S01]  /*14ab0*/  ISETP.LT.AND P1, PT, R250, UR4, !P3 ;  /* 0x00000004fa007c0c */ /* 0x000fe2000df21270 */
[----:B------:R-:W-:Y:S01]  /*14ac0*/  IMAD.X R5, R27, 0x1, R2, P4 ;  /* 0x000000011b057824 */ /* 0x000fe200020e0602 */
[----:B------:R-:W-:Y:S01]  /*14ad0*/  ISETP.LT.AND P6, PT, R249, UR6, !P3 ;  /* 0x00000006f9007c0c */ /* 0x000fe2000dfc1270 */
[----:B------:R-:W-:Y:S01]  /*14ae0*/  VIADD R12, R252, 0x34 ;  /* 0x00000034fc0c7836 */ /* 0x000fe20000000000 */
[----:B------:R-:W-:Y:S01]  /*14af0*/  ULDC UR4, c[0x0][0x22c] ;  /* 0x00008b0000047ab9 */ /* 0x000fe20000000800 */
[C---:B-1----:R-:W-:Y:S01]  /*14b00*/  IADD3 R6, P4, R21.reuse, R3, RZ ;  /* 0x0000000315067210 */ /* 0x042fe20007f9e0ff */
[----:B------:R1:W-:Y:S01]  /*14b10*/  @P5 STG.E.U8 desc[UR14][R4.64], R25 ;  /* 0x0000001904005986 */ /* 0x0003e2000c10110e */
[----:B------:R-:W-:Y:S01]  /*14b20*/  IADD3 R16, P5, R21, R10, RZ ;  /* 0x0000000a15107210 */ /* 0x000fe20007fbe0ff */
[----:B------:R-:W-:Y:S01]  /*14b30*/  ULDC UR6, c[0x0][0x228] ;  /* 0x00008a0000067ab9 */ /* 0x000fe20000000800 */
[----:B--2---:R-:W-:Y:S01]  /*14b40*/  PRMT R23, R49, 0x7771, RZ ;  /* 0x0000777131177816 */ /* 0x004fe200000000ff */
[C---:B------:R-:W-:Y:S01]  /*14b50*/  IMAD.X R7, R27.reuse, 0x1, R11, P4 ;  /* 0x000000011b077824 */ /* 0x040fe200020e060b */
[----:B------:R-:W-:Y:S01]  /*14b60*/  ISETP.GE.AND P4, PT, R12, UR4, PT ;  /* 0x000000040c007c0c */ /* 0x000fe2000bf86270 */
[----:B------:R-:W-:Y:S01]  /*14b70*/  ULDC UR4, c[0x0][0x248] ;  /* 0x0000920000047ab9 */ /* 0x000fe20000000800 */
[----:B------:R-:W-:Y:S01]  /*14b80*/  IMAD.X R17, R27, 0x1, R8, P5 ;  /* 0x000000011b117824 */ /* 0x000fe200028e0608 */
[----:B------:R-:W-:Y:S01]  /*14b90*/  PRMT R19, R49, 0x7772, RZ ;  /* 0x0000777231137816 */ /* 0x000fe200000000ff */
[C---:B------:R-:W-:Y:S01]  /*14ba0*/  VIADD R20, R21.reuse, UR4 ;  /* 0x0000000415147c36 */ /* 0x040fe20008000000 */
[----:B------:R-:W-:Y:S01]  /*14bb0*/  ISETP.LT.AND P3, PT, R248, UR6, !P3 ;  /* 0x00000006f8007c0c */ /* 0x000fe2000df61270 */
[----:B------:R-:W-:Y:S01]  /*14bc0*/  ULDC UR6, c[0x0][0x228] ;  /* 0x00008a0000067ab9 */ /* 0x000fe20000000800 */
[----:B------:R2:W-:Y:S01]  /*14bd0*/  @P1 STG.E.U8 desc[UR14][R6.64], R23 ;  /* 0x0000001706001986 */ /* 0x0005e2000c10110e */
[----:B-1----:R-:W-:Y:S01]  /*14be0*/  IADD3 R4, P1, R21, R9, RZ ;  /* 0x0000000915047210 */ /* 0x002fe20007f3e0ff */
[----:B------:R-:W-:Y:S01]  /*14bf0*/  ULDC UR4, c[0x0][0x228] ;  /* 0x00008a0000047ab9 */ /* 0x000fe20000000800 */
[----:B------:R-:W-:Y:S01]  /*14c00*/  ISETP.LT.AND P5, PT, R251, UR6, !P2 ;  /* 0x00000006fb007c0c */ /* 0x000fe2000d7a1270 */
[----:B------:R1:W-:Y:S01]  /*14c10*/  @P6 STG.E.U8 desc[UR14][R16.64], R19 ;  /* 0x0000001310006986 */ /* 0x0003e2000c10110e */
[----:B------:R-:W-:Y:S01]  /*14c20*/  SHF.R.S32.HI R29, RZ, 0x1f, R20 ;  /* 0x0000001fff1d7819 */ /* 0x000fe20000011414 */
[----:B------:R-:W-:Y:S01]  /*14c30*/  IMAD.X R5, R27, 0x1, R68, P1 ;  /* 0x000000011b057824 */ /* 0x000fe200008e0644 */
[----:B------:R-:W-:Y:S01]  /*14c40*/  PRMT R49, R49, 0x7773, RZ ;  /* 0x0000777331317816 */ /* 0x000fe200000000ff */
[----:B------:R-:W-:Y:S01]  /*14c50*/  ULDC UR6, c[0x0][0x228] ;  /* 0x00008a0000067ab9 */ /* 0x000fe20000000800 */
[----:B--2---:R-:W-:-:S02]  /*14c60*/  IADD3 R6, P6, R20, R0, RZ ;  /* 0x0000000014067210 */ /* 0x004fc40007fde0ff */
[----:B------:R-:W-:Y:S01]  /*14c70*/  PRMT R21, R13, 0x7770, RZ ;  /* 0x000077700d157816 */ /* 0x000fe200000000ff */
[----:B------:R-:W-:Y:S02]  /*14c80*/  @P3 STG.E.U8 desc[UR14][R4.64], R49 ;  /* 0x0000003104003986 */ /* 0x000fe4000c10110e */
[----:B------:R-:W-:Y:S01]  /*14c90*/  IMAD.X R7, R29, 0x1, R2, P6 ;  /* 0x000000011d077824 */ /* 0x000fe200030e0602 */
[----:B------:R-:W-:Y:S01]  /*14ca0*/  ISETP.LT.AND P1, PT, R250, UR4, !P2 ;  /* 0x00000004fa007c0c */ /* 0x000fe2000d721270 */
[----:B------:R-:W-:Y:S01]  /*14cb0*/  ULDC UR4, c[0x0][0x248] ;  /* 0x0000920000047ab9 */ /* 0x000fe20000000800 */
[----:B------:R-:W-:Y:S01]  /*14cc0*/  ISETP.LT.AND P3, PT, R249, UR6, !P2 ;  /* 0x00000006f9007c0c */ /* 0x000fe2000d761270 */
[----:B------:R-:W-:Y:S01]  /*14cd0*/  ULDC UR6, c[0x0][0x228] ;  /* 0x00008a0000067ab9 */ /* 0x000fe20000000800 */
[C---:B-1----:R-:W-:Y:S01]  /*14ce0*/  IADD3 R16, P6, R20.reuse, R3, RZ ;  /* 0x0000000314107210 */ /* 0x042fe20007fde0ff */
[----:B------:R1:W-:Y:S01]  /*14cf0*/  @P5 STG.E.U8 desc[UR14][R6.64], R21 ;  /* 0x0000001506005986 */ /* 0x0003e2000c10110e */
[----:B------:R-:W-:-:S02]  /*14d00*/  IADD3 R18, P5, R20, R10, RZ ;  /* 0x0000000a14127210 */ /* 0x000fc40007fbe0ff */
[----:B------:R-:W-:Y:S01]  /*14d10*/  PRMT R25, R13, 0x7771, RZ ;  /* 0x000077710d197816 */ /* 0x000fe200000000ff */
[----:B------:R-:W-:Y:S01]  /*14d20*/  IMAD.X R17, R29, 0x1, R11, P6 ;  /* 0x000000011d117824 */ /* 0x000fe200030e060b */
[----:B------:R-:W-:Y:S01]  /*14d30*/  PRMT R23, R13, 0x7772, RZ ;  /* 0x000077720d177816 */ /* 0x000fe200000000ff */
[----:B------:R-:W-:Y:S01]  /*14d40*/  IMAD.X R19, R29, 0x1, R8, P5 ;  /* 0x000000011d137824 */ /* 0x000fe200028e0608 */
[----:B------:R-:W-:Y:S01]  /*14d50*/  ISETP.LT.AND P2, PT, R248, UR6, !P2 ;  /* 0x00000006f8007c0c */ /* 0x000fe2000d741270 */
[----:B------:R-:W-:Y:S01]  /*14d60*/  ULDC UR6, c[0x0][0x228] ;  /* 0x00008a0000067ab9 */ /* 0x000fe20000000800 */
[----:B------:R-:W-:Y:S01]  /*14d70*/  @P1 STG.E.U8 desc[UR14][R16.64], R25 ;  /* 0x0000001910001986 */ /* 0x000fe2000c10110e */
[----:B------:R-:W-:Y:S01]  /*14d80*/  ISETP.LT.AND P1, PT, R251, UR6, !P4 ;  /* 0x00000006fb007c0c */ /* 0x000fe2000e721270 */
[----:B------:R-:W-:Y:S01]  /*14d90*/  VIADD R12, R252, 0x35 ;  /* 0x00000035fc0c7836 */ /* 0x000fe20000000000 */
[----:B------:R-:W-:Y:S01]  /*14da0*/  PRMT R27, R13, 0x7773, RZ ;  /* 0x000077730d1b7816 */ /* 0x000fe200000000ff */
[C---:B-1----:R-:W-:Y:S01]  /*14db0*/  VIADD R21, R20.reuse, UR4 ;  /* 0x0000000414157c36 */ /* 0x042fe20008000000 */
[----:B------:R1:W-:Y:S01]  /*14dc0*/  @P3 STG.E.U8 desc[UR14][R18.64], R23 ;  /* 0x0000001712003986 */ /* 0x0003e2000c10110e */
[----:B------:R-:W-:Y:S01]  /*14dd0*/  IADD3 R4, P3, R20, R9, RZ ;  /* 0x0000000914047210 */ /* 0x000fe20007f7e0ff */
[----:B------:R-:W-:Y:S01]  /*14de0*/  ULDC UR4, c[0x0][0x228] ;  /* 0x00008a0000047ab9 */ /* 0x000fe20000000800 */
[----:B------:R-:W-:Y:S01]  /*14df0*/  ULDC UR6, c[0x0][0x228] ;  /* 0x00008a0000067ab9 */ /* 0x000fe20000000800 */
[----:B------:R-:W-:-:S02]  /*14e00*/  SHF.R.S32.HI R31, RZ, 0x1f, R21 ;  /* 0x0000001fff1f7819 */ /* 0x000fc40000011415 */
[----:B------:R-:W-:Y:S01]  /*14e10*/  IADD3 R6, P6, R21, R0, RZ ;  /* 0x0000000015067210 */ /* 0x000fe20007fde0ff */
[----:B------:R-:W-:Y:S01]  /*14e20*/  IMAD.X R5, R29, 0x1, R68, P3 ;  /* 0x000000011d057824 */ /* 0x000fe200018e0644 */
[----:B------:R-:W-:Y:S01]  /*14e30*/  ISETP.LT.AND P3, PT, R250, UR4, !P4 ;  /* 0x00000004fa007c0c */ /* 0x000fe2000e761270 */
[----:B------:R-:W-:Y:S02]  /*14e40*/  ULDC UR4, c[0x0][0x248] ;  /* 0x0000920000047ab9 */ /* 0x000fe40000000800 */
[----:B------:R-:W-:Y:S01]  /*14e50*/  IMAD.X R7, R31, 0x1, R2, P6 ;  /* 0x000000011f077824 */ /* 0x000fe200030e0602 */
[----:B-1----:R-:W-:Y:S01]  /*14e60*/  PRMT R19, R50, 0x7770, RZ ;  /* 0x0000777032137816 */ /* 0x002fe200000000ff */
[----:B------:R-:W-:Y:S01]  /*14e70*/  @P2 STG.E.U8 desc[UR14][R4.64], R27 ;  /* 0x0000001b04002986 */ /* 0x000fe2000c10110e */
[----:B------:R-:W-:Y:S02]  /*14e80*/  ISETP.LT.AND P2, PT, R249, UR6, !P4 ;  /* 0x00000006f9007c0c */ /* 0x000fe4000e741270 */
[----:B------:R-:W-:Y:S01]  /*14e90*/  ISETP.GE.AND P5, PT, R12, UR7, PT ;  /* 0x000000070c007c0c */ /* 0x000fe2000bfa6270 */
[----:B------:R1:W-:Y:S01]  /*14ea0*/  @P1 STG.E.U8 desc[UR14][R6.64], R19 ;  /* 0x0000001306001986 */ /* 0x0003e2000c10110e */
[C---:B------:R-:W-:Y:S01]  /*14eb0*/  IADD3 R12, P6, R21.reuse, R3, RZ ;  /* 0x00000003150c7210 */ /* 0x040fe20007fde0ff */
[----:B------:R-:W-:Y:S01]  /*14ec0*/  VIADD R18, R252, 0x36 ;  /* 0x00000036fc127836 */ /* 0x000fe20000000000 */
[----:B------:R-:W-:Y:S01]  /*14ed0*/  IADD3 R16, P1, R21, R10, RZ ;  /* 0x0000000a15107210 */ /* 0x000fe20007f3e0ff */
[----:B------:R-:W-:Y:S01]  /*14ee0*/  ULDC UR6, c[0x0][0x228] ;  /* 0x00008a0000067ab9 */ /* 0x000fe20000000800 */
[C---:B------:R-:W-:Y:S01]  /*14ef0*/  PRMT R25, R50.reuse, 0x7771, RZ ;  /* 0x0000777132197816 */ /* 0x040fe200000000ff */
[C---:B------:R-:W-:Y:S01]  /*14f00*/  IMAD.X R13, R31.reuse, 0x1, R11, P6 ;  /* 0x000000011f0d7824 */ /* 0x040fe200030e060b */
[----:B------:R-:W-:Y:S01]  /*14f10*/  PRMT R23, R50, 0x7772, RZ ;  /* 0x0000777232177816 */ /* 0x000fe200000000ff */
[----:B------:R-:W-:Y:S01]  /*14f20*/  IMAD.X R17, R31, 0x1, R8, P1 ;  /* 0x000000011f117824 */ /* 0x000fe200008e0608 */
[----:B------:R-:W-:Y:S01]  /*14f30*/  ISETP.GE.AND P1, PT, R18, UR5, PT ;  /* 0x0000000512007c0c */ /* 0x000fe2000bf26270 */
[----:B------:R-:W-:Y:S01]  /*14f40*/  ULDC UR5, c[0x0][0x228] ;  /* 0x00008a0000057ab9 */ /* 0x000fe20000000800 */
[----:B------:R2:W-:Y:S01]  /*14f50*/  @P3 STG.E.U8 desc[UR14][R12.64], R25 ;  /* 0x000000190c003986 */ /* 0x0005e2000c10110e */
[----:B------:R-:W-:Y:S01]  /*14f60*/  ISETP.LT.AND P4, PT, R248, UR5, !P4 ;  /* 0x00000005f8007c0c */ /* 0x000fe2000e781270 */
[----:B------:R-:W-:Y:S01]  /*14f70*/  ULDC UR5, c[0x0][0x228] ;  /* 0x00008a0000057ab9 */ /* 0x000fe20000000800 */
[C---:B-1----:R-:W-:Y:S01]  /*14f80*/  VIADD R19, R21.reuse, UR4 ;  /* 0x0000000415137c36 */ /* 0x042fe20008000000 */
[----:B------:R1:W-:Y:S01]  /*14f90*/  @P2 STG.E.U8 desc[UR14][R16.64], R23 ;  /* 0x0000001710002986 */ /* 0x0003e2000c10110e */
[----:B------:R-:W-:Y:S01]  /*14fa0*/  IADD3 R4, P2, R21, R9, RZ ;  /* 0x0000000915047210 */ /* 0x000fe20007f5e0ff */
[----:B------:R-:W-:Y:S01]  /*14fb0*/  ULDC UR4, c[0x0][0x228] ;  /* 0x00008a0000047ab9 */ /* 0x000fe20000000800 */
[----:B------:R-:W-:Y:S01]  /*14fc0*/  ISETP.LT.AND P3, PT, R251, UR5, !P5 ;  /* 0x00000005fb007c0c */ /* 0x000fe2000ef61270 */
[----:B------:R-:W-:Y:S01]  /*14fd0*/  ULDC UR5, c[0x0][0x228] ;  /* 0x00008a0000057ab9 */ /* 0x000fe20000000800 */
[----:B------:R-:W-:-:S02]  /*14fe0*/  SHF.R.S32.HI R29, RZ, 0x1f, R19 ;  /* 0x0000001fff1d7819 */ /* 0x000fc40000011413 */
[----:B------:R-:W-:Y:S01]  /*14ff0*/  IADD3 R6, P6, R19, R0, RZ ;  /* 0x0000000013067210 */ /* 0x000fe20007fde0ff */
[----:B------:R-:W-:Y:S01]  /*15000*/  IMAD.X R5, R31, 0x1, R68, P2 ;  /* 0x000000011f057824 */ /* 0x000fe200010e0644 */
[----:B------:R-:W-:Y:S02]  /*15010*/  PRMT R21, R50, 0x7773, RZ ;  /* 0x0000777332157816 */ /* 0x000fe400000000ff */
[----:B------:R-:W-:Y:S01]  /*15020*/  PRMT R27, R14, 0x7770, RZ ;  /* 0x000077700e1b7816 */ /* 0x000fe200000000ff */
[----:B------:R-:W-:Y:S01]  /*15030*/  IMAD.X R7, R29, 0x1, R2, P6 ;  /* 0x000000011d077824 */ /* 0x000fe200030e0602 */
[----:B------:R-:W-:Y:S01]  /*15040*/  ISETP.LT.AND P2, PT, R250, UR4, !P5 ;  /* 0x00000004fa007c0c */ /* 0x000fe2000ef41270 */
[----:B------:R-:W-:Y:S01]  /*15050*/  @P4 STG.E.U8 desc[UR14][R4.64], R21 ;  /* 0x0000001504004986 */ /* 0x000fe2000c10110e */
[----:B------:R-:W-:Y:S01]  /*15060*/  ISETP.LT.AND P4, PT, R249, UR5, !P5 ;  /* 0x00000005f9007c0c */ /* 0x000fe2000ef81270 */
[----:B------:R-:W-:Y:S01]  /*15070*/  VIADD R18, R252, 0x37 ;  /* 0x00000037fc127836 */ /* 0x000fe20000000000 */
[C---:B--2---:R-:W-:Y:S01]  /*15080*/  IADD3 R12, P6, R19.reuse, R3, RZ ;  /* 0x00000003130c7210 */ /* 0x044fe20007fde0ff */
[----:B------:R2:W-:Y:S01]  /*15090*/  @P3 STG.E.U8 desc[UR14][R6.64], R27 ;  /* 0x0000001b06003986 */ /* 0x0005e2000c10110e */
[----:B-1----:R-:W-:Y:S01]  /*150a0*/  IADD3 R16, P3, R19, R10, RZ ;  /* 0x0000000a13107210 */ /* 0x002fe20007f7e0ff */
[----:B------:R-:W-:Y:S01]  /*150b0*/  ULDC UR4, c[0x0][0x248] ;  /* 0x0000920000047ab9 */ /* 0x000fe20000000800 */
[C---:B------:R-:W-:Y:S01]  /*150c0*/  PRMT R25, R14.reuse, 0x7771, RZ ;  /* 0x000077710e197816 */ /* 0x040fe200000000ff */
[C---:B------:R-:W-:Y:S01]  /*150d0*/  IMAD.X R13, R29.reuse, 0x1, R11, P6 ;  /* 0x000000011d0d7824 */ /* 0x040fe200030e060b */
[----:B------:R-:W-:Y:S01]  /*150e0*/  PRMT R23, R14, 0x7772, RZ ;  /* 0x000077720e177816 */ /* 0x000fe200000000ff */
[----:B------:R-:W-:Y:S01]  /*150f0*/  IMAD.X R17, R29, 0x1, R8, P3 ;  /* 0x000000011d117824 */ /* 0x000fe200018e0608 */
[----:B------:R-:W-:Y:S01]  /*15100*/  ULDC UR5, c[0x0][0x228] ;  /* 0x00008a0000057ab9 */ /* 0x000fe20000000800 */
[----:B------:R-:W-:Y:S01]  /*15110*/  ISETP.GE.AND P3, PT, R18, UR11, PT ;  /* 0x0000000b12007c0c */ /* 0x000fe2000bf66270 */
[----:B------:R-:W-:Y:S01]  /*15120*/  VIADD R18, R19, UR4 ;  /* 0x0000000413127c36 */ /* 0x000fe20008000000 */
[----:B------:R-:W-:Y:S01]  /*15130*/  ISETP.LT.AND P5, PT, R248, UR5, !P5 ;  /* 0x00000005f8007c0c */ /* 0x000fe2000efa1270 */
[----:B------:R-:W-:Y:S01]  /*15140*/  @P2 STG.E.U8 desc[UR14][R12.64], R25 ;  /* 0x000000190c002986 */ /* 0x000fe2000c10110e */
[----:B------:R-:W-:Y:S01]  /*15150*/  ISETP.LT.AND P2, PT, R251, UR6, !P1 ;  /* 0x00000006fb007c0c */ /* 0x000fe2000cf41270 */
[----:B--2---:R-:W-:Y:S01]  /*15160*/  VIADD R7, R252, 0x38 ;  /* 0x00000038fc077836 */ /* 0x004fe20000000000 */
[----:B------:R-:W-:Y:S01]  /*15170*/  SHF.R.S32.HI R27, RZ, 0x1f, R18 ;  /* 0x0000001fff1b7819 */ /* 0x000fe20000011412 */
[----:B------:R1:W-:Y:S01]  /*15180*/  @P4 STG.E.U8 desc[UR14][R16.64], R23 ;  /* 0x0000001710004986 */ /* 0x0003e2000c10110e */
[----:B------:R-:W-:Y:S01]  /*15190*/  IADD3 R4, P4, R19, R9, RZ ;  /* 0x0000000913047210 */ /* 0x000fe20007f9e0ff */
[----:B------:R-:W-:Y:S01]  /*151a0*/  ULDC UR4, c[0x0][0x228] ;  /* 0x00008a0000047ab9 */ /* 0x000fe20000000800 */
[----:B------:R-:W-:Y:S01]  /*151b0*/  IADD3 R6, P6, R18, R0, RZ ;  /* 0x0000000012067210 */ /* 0x000fe20007fde0ff */
[----:B------:R-:W-:Y:S01]  /*151c0*/  ULDC UR5, c[0x0][0x228] ;  /* 0x00008a0000057ab9 */ /* 0x000fe20000000800 */
[----:B------:R-:W-:Y:S01]  /*151d0*/  PRMT R21, R51, 0x7771, RZ ;  /* 0x0000777133157816 */ /* 0x000fe200000000ff */
[----:B------:R-:W-:Y:S01]  /*151e0*/  IMAD.X R5, R29, 0x1, R68, P4 ;  /* 0x000000011d057824 */ /* 0x000fe200020e0644 */
[----:B------:R-:W-:Y:S01]  /*151f0*/  ISETP.GE.AND P4, PT, R7, UR9, PT ;  /* 0x0000000907007c0c */ /* 0x000fe2000bf86270 */
[----:B------:R-:W-:Y:S01]  /*15200*/  IMAD.X R7, R27, 0x1, R2, P6 ;  /* 0x000000011b077824 */ /* 0x000fe200030e0602 */
[----:B------:R-:W-:Y:S01]  /*15210*/  ISETP.LT.AND P6, PT, R250, UR4, !P1 ;  /* 0x00000004fa007c0c */ /* 0x000fe2000cfc1270 */
[----:B------:R-:W-:Y:S01]  /*15220*/  ULDC UR4, c[0x0][0x228] ;  /* 0x00008a0000047ab9 */ /* 0x000fe20000000800 */
[----:B------:R-:W-:Y:S01]  /*15230*/  ULDC UR6, c[0x0][0x228] ;  /* 0x00008a0000067ab9 */ /* 0x000fe20000000800 */
[----:B-1----:R-:W-:-:S02]  /*15240*/  PRMT R23, R14, 0x7773, RZ ;  /* 0x000077730e177816 */ /* 0x002fc400000000ff */
[----:B------:R-:W-:-:S03]  /*15250*/  PRMT R17, R51, 0x7770, RZ ;  /* 0x0000777033117816 */ /* 0x000fc600000000ff */
[----:B------:R1:W-:Y:S01]  /*15260*/  @P5 STG.E.U8 desc[UR14][R4.64], R23 ;  /* 0x0000001704005986 */ /* 0x0003e2000c10110e */
[----:B------:R-:W-:-:S03]  /*15270*/  IADD3 R12, P5, R18, R3, RZ ;  /* 0x00000003120c7210 */ /* 0x000fc60007fbe0ff */
[----:B------:R2:W-:Y:S01]  /*15280*/  @P2 STG.E.U8 desc[UR14][R6.64], R17 ;  /* 0x0000001106002986 */ /* 0x0005e2000c10110e */
[----:B------:R-:W-:Y:S01]  /*15290*/  ISETP.LT.AND P2, PT, R249, UR4, !P1 ;  /* 0x00000004f9007c0c */ /* 0x000fe2000cf41270 */
[----:B------:R-:W-:Y:S01]  /*152a0*/  IMAD.X R13, R27, 0x1, R11, P5 ;  /* 0x000000011b0d7824 */ /* 0x000fe200028e060b */
[C---:B------:R-:W-:Y:S01]  /*152b0*/  PRMT R19, R51.reuse, 0x7773, RZ ;  /* 0x0000777333137816 */ /* 0x040fe200000000ff */
[----:B------:R-:W-:Y:S01]  /*152c0*/  ULDC UR4, c[0x0][0x248] ;  /* 0x0000920000047ab9 */ /* 0x000fe20000000800 */
[C---:B-1----:R-:W-:Y:S02]  /*152d0*/  IADD3 R4, P5, R18.reuse, R10, RZ ;  /* 0x0000000a12047210 */ /* 0x042fe40007fbe0ff */
[----:B------:R1:W-:Y:S01]  /*152e0*/  @P6 STG.E.U8 desc[UR14][R12.64], R21 ;  /* 0x000000150c006986 */ /* 0x0003e2000c10110e */
[----:B------:R-:W-:Y:S02]  /*152f0*/  PRMT R51, R51, 0x7772, RZ ;  /* 0x0000777233337816 */ /* 0x000fe400000000ff */
[----:B--2---:R-:W-:Y:S01]  /*15300*/  IADD3 R6, P6, R18, R9, RZ ;  /* 0x0000000912067210 */ /* 0x004fe20007fde0ff */
[----:B------:R-:W-:-:S02]  /*15310*/  IMAD.X R5, R27, 0x1, R8, P5 ;  /* 0x000000011b057824 */ /* 0x000fc400028e0608 */
[----:B------:R-:W-:Y:S01]  /*15320*/  VIADD R18, R18, UR4 ;  /* 0x0000000412127c36 */ /* 0x000fe20008000000 */
[----:B------:R-:W-:Y:S01]  /*15330*/  ISETP.LT.AND P1, PT, R248, UR5, !P1 ;  /* 0x00000005f8007c0c */ /* 0x000fe2000cf21270 */
[----:B------:R-:W-:Y:S01]  /*15340*/  ULDC UR5, c[0x0][0x228] ;  /* 0x00008a0000057ab9 */ /* 0x000fe20000000800 */
[----:B------:R2:W-:Y:S01]  /*15350*/  @P2 STG.E.U8 desc[UR14][R4.64], R51 ;  /* 0x0000003304002986 */ /* 0x0005e2000c10110e */
[----:B------:R-:W-:Y:S01]  /*15360*/  ISETP.LT.AND P5, PT, R251, UR5, !P3 ;  /* 0x00000005fb007c0c */ /* 0x000fe2000dfa1270 */
[----:B------:R-:W-:Y:S01]  /*15370*/  ULDC UR4, c[0x0][0x228] ;  /* 0x00008a0000047ab9 */ /* 0x000fe20000000800 */
[----:B------:R-:W-:Y:S01]  /*15380*/  SHF.R.S32.HI R25, RZ, 0x1f, R18 ;  /* 0x0000001fff197819 */ /* 0x000fe20000011412 */
[----:B------:R-:W-:Y:S01]  /*15390*/  IMAD.X R7, R27, 0x1, R68, P6 ;  /* 0x000000011b077824 */ /* 0x000fe200030e0644 */
[----:B------:R-:W-:Y:S01]  /*153a0*/  IADD3 R16, P2, R18, R0, RZ ;  /* 0x0000000012107210 */ /* 0x000fe20007f5e0ff */
[----:B-1----:R-:W-:Y:S01]  /*153b0*/  VIADD R13, R252, 0x39 ;  /* 0x00000039fc0d7836 */ /* 0x002fe20000000000 */
[----:B------:R-:W-:Y:S01]  /*153c0*/  PRMT R23, R15, 0x7770, RZ ;  /* 0x000077700f177816 */ /* 0x000fe200000000ff */
[----:B------:R-:W-:-:S02]  /*153d0*/  ULDC UR5, c[0x0][0x228] ;  /* 0x00008a0000057ab9 */ /* 0x000fc40000000800 */
[----:B------:R-:W-:Y:S01]  /*153e0*/  IMAD.X R17, R25, 0x1, R2, P2 ;  /* 0x0000000119117824 */ /* 0x000fe200010e0602 */
[----:B------:R-:W-:Y:S02]  /*153f0*/  ISETP.LT.AND P2, PT, R250, UR4, !P3 ;  /* 0x00000004fa007c0c */ /* 0x000fe4000df41270 */
[----:B------:R-:W-:Y:S01]  /*15400*/  IADD3 R12, P6, R18, R3, RZ ;  /* 0x00000003120c7210 */ /* 0x000fe20007fde0ff */
[----:B------:R1:W-:Y:S01]  /*15410*/  @P1 STG.E.U8 desc[UR14][R6.64], R19 ;  /* 0x0000001306001986 */ /* 0x0003e2000c10110e */
[----:B------:R-:W-:Y:S01]  /*15420*/  ULDC UR4, c[0x0][0x228] ;  /* 0x00008a0000047ab9 */ /* 0x000fe20000000800 */
[----:B------:R-:W-:Y:S02]  /*15430*/  ISETP.GE.AND P1, PT, R13, UR23, PT ;  /* 0x000000170d007c0c */ /* 0x000fe4000bf26270 */
[----:B------:R3:W-:Y:S01]  /*15440*/  @P5 STG.E.U8 desc[UR14][R16.64], R23 ;  /* 0x0000001710005986 */ /* 0x0007e2000c10110e */
[----:B------:R-:W-:Y:S01]  /*15450*/  ISETP.LT.AND P5, PT, R249, UR4, !P3 ;  /* 0x00000004f9007c0c */ /* 0x000fe2000dfa1270 */
[----:B------:R-:W-:Y:S01]  /*15460*/  IMAD.X R13, R25, 0x1, R11, P6 ;  /* 0x00000001190d7824 */ /* 0x000fe200030e060b */
[----:B------:R-:W-:Y:S01]  /*15470*/  PRMT R21, R15, 0x7771, RZ ;  /* 0x000077710f157816 */ /* 0x000fe200000000ff */
[----:B------:R-:W-:-:S02]  /*15480*/  ULDC UR4, c[0x0][0x228] ;  /* 0x00008a0000047ab9 */ /* 0x000fc40000000800 */
[----:B------:R-:W-:Y:S01]  /*15490*/  ISETP.LT.AND P3, PT, R248, UR4, !P3 ;  /* 0x00000004f8007c0c */ /* 0x000fe2000df61270 */
[----:B------:R-:W-:Y:S01]  /*154a0*/  ULDC UR4, c[0x0][0x248] ;  /* 0x0000920000047ab9 */ /* 0x000fe20000000800 */
[C---:B--2---:R-:W-:Y:S01]  /*154b0*/  IADD3 R4, P6, R18.reuse, R10, RZ ;  /* 0x0000000a12047210 */ /* 0x044fe20007fde0ff */
[----:B------:R2:W-:Y:S01]  /*154c0*/  @P2 STG.E.U8 desc[UR14][R12.64], R21 ;  /* 0x000000150c002986 */ /* 0x0005e2000c10110e */
[C---:B-1----:R-:W-:Y:S02]  /*154d0*/  IADD3 R6, P2, R18.reuse, R9, RZ ;  /* 0x0000000912067210 */ /* 0x042fe40007f5e0ff */
[----:B------:R-:W-:Y:S01]  /*154e0*/  PRMT R19, R15, 0x7772, RZ ;  /* 0x000077720f137816 */ /* 0x000fe200000000ff */
[----:B------:R-:W-:Y:S01]  /*154f0*/  IMAD.X R5, R25, 0x1, R8, P6 ;  /* 0x0000000119057824 */ /* 0x000fe200030e0608 */
[----:B------:R-:W-:Y:S01]  /*15500*/  PRMT R15, R15, 0x7773, RZ ;  /* 0x000077730f0f7816 */ /* 0x000fe200000000ff */
[----:B------:R-:W-:Y:S02]  /*15510*/  IMAD.X R7, R25, 0x1, R68, P2 ;  /* 0x0000000119077824 */ /* 0x000fe400010e0644 */
[----:B------:R-:W-:Y:S01]  /*15520*/  VIADD R18, R18, UR4 ;  /* 0x0000000412127c36 */ /* 0x000fe20008000000 */
[----:B------:R1:W-:Y:S01]  /*15530*/  @P5 STG.E.U8 desc[UR14][R4.64], R19 ;  /* 0x0000001304005986 */ /* 0x0003e2000c10110e */
[----:B------:R-:W-:-:S03]  /*15540*/  ULDC UR4, c[0x0][0x228] ;  /* 0x00008a0000047ab9 */ /* 0x000fc60000000800 */
[----:B------:R4:W-:Y:S01]  /*15550*/  @P3 STG.E.U8 desc[UR14][R6.64], R15 ;  /* 0x0000000f06003986 */ /* 0x0009e2000c10110e */
[----:B---3--:R-:W-:Y:S02]  /*15560*/  SHF.R.S32.HI R23, RZ, 0x1f, R18 ;  /* 0x0000001fff177819 */ /* 0x008fe40000011412 */
[----:B--2---:R-:W-:Y:S02]  /*15570*/  IADD3 R12, P3, R18, R0, RZ ;  /* 0x00000000120c7210 */ /* 0x004fe40007f7e0ff */
[----:B------:R-:W-:Y:S01]  /*15580*/  ISETP.LT.AND P2, PT, R251, UR5, !P4 ;  /* 0x00000005fb007c0c */ /* 0x000fe2000e741270 */
[----:B------:R-:W-:Y:S01]  /*15590*/  VIADD R14, R252, 0x3a ;  /* 0x0000003afc0e7836 */ /* 0x000fe20000000000 */
[----:B------:R-:W-:Y:S01]  /*155a0*/  PRMT R21, R52, 0x7770, RZ ;  /* 0x0000777034157816 */ /* 0x000fe200000000ff */
[----:B------:R-:W-:Y:S01]  /*155b0*/  IMAD.X R13, R23, 0x1, R2, P3 ;  /* 0x00000001170d7824 */ /* 0x000fe200018e0602 */
[----:B------:R-:W-:Y:S01]  /*155c0*/  ISETP.LT.AND P3, PT, R250, UR4, !P4 ;  /* 0x00000004fa007c0c */ /* 0x000fe2000e761270 */
[----:B------:R-:W-:Y:S01]  /*155d0*/  ULDC UR5, c[0x0][0x228] ;  /* 0x00008a0000057ab9 */ /* 0x000fe20000000800 */
[----:B-1----:R-:W-:Y:S01]  /*155e0*/  IADD3 R4, P6, R18, R3, RZ ;  /* 0x0000000312047210 */ /* 0x002fe20007fde0ff */
[----:B------:R-:W-:Y:S01]  /*155f0*/  ULDC UR4, c[0x0][0x228] ;  /* 0x00008a0000047ab9 */ /* 0x000fe20000000800 */
[----:B------:R-:W-:-:S03]  /*15600*/  PRMT R19, R52, 0x7771, RZ ;  /* 0x0000777134137816 */ /* 0x000fc600000000ff */
[----:B------:R-:W-:Y:S01]  /*15610*/  IMAD.X R5, R23, 0x1, R11, P6 ;  /* 0x0000000117057824 */ /* 0x000fe200030e060b */
[----:B------:R-:W-:Y:S01]  /*15620*/  ISETP.LT.AND P5, PT, R249, UR5, !P4 ;  /* 0x00000005f9007c0c */ /* 0x000fe2000e7a1270 */
[----:B------:R1:W-:Y:S01]  /*15630*/  @P2 STG.E.U8 desc[UR14][R12.64], R21 ;  /* 0x000000150c002986 */ /* 0x0003e2000c10110e */
[----:B------:R-:W-:Y:S01]  /*15640*/  ISETP.LT.AND P4, PT, R248, UR4, !P4 ;  /* 0x00000004f8007c0c */ /* 0x000fe2000e781270 */
[----:B------:R-:W-:Y:S01]  /*15650*/  ULDC UR4, c[0x0][0x248] ;  /* 0x0000920000047ab9 */ /* 0x000fe20000000800 */
[----:B------:R-:W-:Y:S01]  /*15660*/  ISETP.GE.AND P2, PT, R14, UR21, PT ;  /* 0x000000150e007c0c */ /* 0x000fe2000bf46270 */
[----:B------:R2:W-:Y:S01]  /*15670*/  @P3 STG.E.U8 desc[UR14][R4.64], R19 ;  /* 0x0000001304003986 */ /* 0x0005e2000c10110e */
[C---:B----4-:R-:W-:Y:S01]  /*15680*/  IADD3 R6, P6, R18.reuse, R10, RZ ;  /* 0x0000000a12067210 */ /* 0x050fe20007fde0ff */
[----:B------:R-:W-:Y:S01]  /*15690*/  ULDC UR5, c[0x0][0x228] ;  /* 0x00008a0000057ab9 */ /* 0x000fe20000000800 */
[----:B------:R-:W-:Y:S02]  /*156a0*/  IADD3 R14, P3, R18, R9, RZ ;  /* 0x00000009120e7210 */ /* 0x000fe40007f7e0ff */
[----:B------:R-:W-:Y:S01]  /*156b0*/  PRMT R17, R52, 0x7772, RZ ;  /* 0x0000777234117816 */ /* 0x000fe200000000ff */
[----:B------:R-:W-:-:S02]  /*156c0*/  IMAD.X R7, R23, 0x1, R8, P6 ;  /* 0x0000000117077824 */ /* 0x000fc400030e0608 */
[----:B------:R-:W-:Y:S01]  /*156d0*/  IMAD.X R15, R23, 0x1, R68, P3 ;  /* 0x00000001170f7824 */ /* 0x000fe200018e0644 */
[----:B-1----:R-:W-:Y:S01]  /*156e0*/  PRMT R13, R52, 0x7773, RZ ;  /* 0x00007773340d7816 */ /* 0x002fe200000000ff */
[----:B------:R-:W-:Y:S01]  /*156f0*/  VIADD R18, R18, UR4 ;  /* 0x0000000412127c36 */ /* 0x000fe20008000000 */
[----:B------:R1:W-:Y:S01]  /*15700*/  @P5 STG.E.U8 desc[UR14][R6.64], R17 ;  /* 0x0000001106005986 */ /* 0x0003e2000c10110e */
[----:B------:R-:W-:Y:S01]  /*15710*/  ISETP.LT.AND P3, PT, R251, UR5, !P1 ;  /* 0x00000005fb007c0c */ /* 0x000fe2000cf61270 */
[----:B------:R-:W-:Y:S01]  /*15720*/  ULDC UR4, c[0x0][0x228] ;  /* 0x00008a0000047ab9 */ /* 0x000fe20000000800 */
[----:B------:R-:W-:Y:S01]  /*15730*/  VIADD R12, R252, 0x3b ;  /* 0x0000003bfc0c7836 */ /* 0x000fe20000000000 */
[----:B------:R3:W-:Y:S01]  /*15740*/  @P4 STG.E.U8 desc[UR14][R14.64], R13 ;  /* 0x0000000d0e004986 */ /* 0x0007e2000c10110e */
[----:B------:R-:W-:Y:S01]  /*15750*/  SHF.R.S32.HI R23, RZ, 0x1f, R18 ;  /* 0x0000001fff177819 */ /* 0x000fe20000011412 */
[----:B------:R-:W-:Y:S01]  /*15760*/  ULDC UR5, c[0x0][0x228] ;  /* 0x00008a0000057ab9 */ /* 0x000fe20000000800 */
[----:B--2---:R-:W-:-:S05]  /*15770*/  IADD3 R4, P4, R18, R0, RZ ;  /* 0x0000000012047210 */ /* 0x004fca0007f9e0ff */
[C---:B------:R-:W-:Y:S01]  /*15780*/  IMAD.X R5, R23.reuse, 0x1, R2, P4 ;  /* 0x0000000117057824 */ /* 0x040fe200020e0602 */
[----:B------:R-:W-:Y:S01]  /*15790*/  ISETP.LT.AND P4, PT, R250, UR4, !P1 ;  /* 0x00000004fa007c0c */ /* 0x000fe2000cf81270 */
[----:B------:R-:W-:Y:S01]  /*157a0*/  ULDC UR4, c[0x0][0x228] ;  /* 0x00008a0000047ab9 */ /* 0x000fe20000000800 */
[----:B-1----:R-:W-:Y:S02]  /*157b0*/  IADD3 R6, P6, R18, R3, RZ ;  /* 0x0000000312067210 */ /* 0x002fe40007fde0ff */
[C---:B0-----:R-:W-:Y:S02]  /*157c0*/  PRMT R17, R80.reuse, 0x7770, RZ ;  /* 0x0000777050117816 */ /* 0x041fe400000000ff */
[----:B------:R-:W-:Y:S01]  /*157d0*/  PRMT R21, R80, 0x7771, RZ ;  /* 0x0000777150157816 */ /* 0x000fe200000000ff */
[----:B------:R-:W-:Y:S01]  /*157e0*/  IMAD.X R7, R23, 0x1, R11, P6 ;  /* 0x0000000117077824 */ /* 0x000fe200030e060b */
[----:B------:R-:W-:Y:S01]  /*157f0*/  ISETP.LT.AND P5, PT, R249, UR5, !P1 ;  /* 0x00000005f9007c0c */ /* 0x000fe2000cfa1270 */
[----:B------:R0:W-:Y:S01]  /*15800*/  @P3 STG.E.U8 desc[UR14][R4.64], R17 ;  /* 0x0000001104003986 */ /* 0x0001e2000c10110e */
[----:B------:R-:W-:Y:S01]  /*15810*/  ISETP.LT.AND P1, PT, R248, UR4, !P1 ;  /* 0x00000004f8007c0c */ /* 0x000fe2000cf21270 */
[----:B------:R-:W-:Y:S01]  /*15820*/  ULDC UR4, c[0x0][0x248] ;  /* 0x0000920000047ab9 */ /* 0x000fe20000000800 */
[----:B------:R-:W-:Y:S01]  /*15830*/  ISETP.GE.AND P3, PT, R12, UR19, PT ;  /* 0x000000130c007c0c */ /* 0x000fe2000bf66270 */
[----:B------:R1:W-:Y:S01]  /*15840*/  @P4 STG.E.U8 desc[UR14][R6.64], R21 ;  /* 0x0000001506004986 */ /* 0x0003e2000c10110e */
[C---:B------:R-:W-:Y:S01]  /*15850*/  IADD3 R12, P6, R18.reuse, R10, RZ ;  /* 0x0000000a120c7210 */ /* 0x040fe20007fde0ff */
[----:B------:R-:W-:Y:S01]  /*15860*/  ULDC UR5, c[0x0][0x228] ;  /* 0x00008a0000057ab9 */ /* 0x000fe20000000800 */
[----:B---3--:R-:W-:-:S02]  /*15870*/  IADD3 R14, P4, R18, R9, RZ ;  /* 0x00000009120e7210 */ /* 0x008fc40007f9e0ff */
[C---:B------:R-:W-:Y:S01]  /*15880*/  PRMT R19, R80.reuse, 0x7772, RZ ;  /* 0x0000777250137816 */ /* 0x040fe200000000ff */
[C---:B------:R-:W-:Y:S02]  /*15890*/  IMAD.X R13, R23.reuse, 0x1, R8, P6 ;  /* 0x00000001170d7824 */ /* 0x040fe400030e0608 */
[----:B------:R-:W-:Y:S01]  /*158a0*/  IMAD.X R15, R23, 0x1, R68, P4 ;  /* 0x00000001170f7824 */ /* 0x000fe200020e0644 */
[----:B0-----:R-:W-:Y:S01]  /*158b0*/  PRMT R17, R80, 0x7773, RZ ;  /* 0x0000777350117816 */ /* 0x001fe200000000ff */
[----:B------:R-:W-:Y:S01]  /*158c0*/  VIADD R18, R18, UR4 ;  /* 0x0000000412127c36 */ /* 0x000fe20008000000 */
[----:B------:R-:W-:Y:S01]  /*158d0*/  ISETP.LT.AND P4, PT, R251, UR5, !P2 ;  /* 0x00000005fb007c0c */ /* 0x000fe2000d781270 */
[----:B------:R0:W-:Y:S01]  /*158e0*/  @P5 STG.E.U8 desc[UR14][R12.64], R19 ;  /* 0x000000130c005986 */ /* 0x0001e2000c10110e */
[----:B------:R-:W-:Y:S01]  /*158f0*/  ULDC UR4, c[0x0][0x228] ;  /* 0x00008a0000047ab9 */ /* 0x000fe20000000800 */
[----:B-1----:R-:W-:Y:S01]  /*15900*/  PRMT R21, R53, 0x7770, RZ ;  /* 0x0000777035157816 */ /* 0x002fe200000000ff */
[----:B------:R-:W-:Y:S01]  /*15910*/  VIADD R7, R252, 0x3c ;  /* 0x0000003cfc077836 */ /* 0x000fe20000000000 */
[----:B------:R1:W-:Y:S01]  /*15920*/  @P1 STG.E.U8 desc[UR14][R14.64], R17 ;  /* 0x000000110e001986 */ /* 0x0003e2000c10110e */
[----:B------:R-:W-:Y:S01]  /*15930*/  SHF.R.S32.HI R23, RZ, 0x1f, R18 ;  /* 0x0000001fff177819 */ /* 0x000fe20000011412 */
[----:B------:R-:W-:Y:S01]  /*15940*/  ULDC UR5, c[0x0][0x228] ;  /* 0x00008a0000057ab9 */ /* 0x000fe20000000800 */
[----:B------:R-:W-:-:S02]  /*15950*/  IADD3 R4, P1, R18, R0, RZ ;  /* 0x0000000012047210 */ /* 0x000fc40007f3e0ff */
[----:B------:R-:W-:Y:S01]  /*15960*/  ISETP.LT.AND P5, PT, R250, UR4, !P2 ;  /* 0x00000004fa007c0c */ /* 0x000fe2000d7a1270 */
[----:B------:R-:W-:Y:S02]  /*15970*/  ULDC UR4, c[0x0][0x228] ;  /* 0x00008a0000047ab9 */ /* 0x000fe40000000800 */
[----:B------:R-:W-:Y:S01]  /*15980*/  IMAD.X R5, R23, 0x1, R2, P1 ;  /* 0x0000000117057824 */ /* 0x000fe200008e0602 */
[----:B------:R-:W-:Y:S02]  /*15990*/  IADD3 R6, P6, R18, R3, RZ ;  /* 0x0000000312067210 */ /* 0x000fe40007fde0ff */
[----:B------:R-:W-:Y:S01]  /*159a0*/  ISETP.LT.AND P1, PT, R249, UR5, !P2 ;  /* 0x00000005f9007c0c */ /* 0x000fe2000d721270 */
[----:B------:R-:W-:Y:S01]  /*159b0*/  ULDC UR5, c[0x0][0x228] ;  /* 0x00008a0000057ab9 */ /* 0x000fe20000000800 */
[----:B------:R2:W-:Y:S01]  /*159c0*/  @P4 STG.E.U8 desc[UR14][R4.64], R21 ;  /* 0x0000001504004986 */ /* 0x0005e2000c10110e */
[----:B------:R-:W-:Y:S01]  /*159d0*/  ISETP.GE.AND P4, PT, R7, UR17, PT ;  /* 0x0000001107007c0c */ /* 0x000fe2000bf86270 */
[----:B------:R-:W-:Y:S01]  /*159e0*/  IMAD.X R7, R23, 0x1, R11, P6 ;  /* 0x0000000117077824 */ /* 0x000fe200030e060b */
[----:B0-----:R-:W-:-:S02]  /*159f0*/  PRMT R19, R53, 0x7771, RZ ;  /* 0x0000777135137816 */ /* 0x001fc400000000ff */
[----:B------:R-:W-:Y:S02]  /*15a00*/  IADD3 R12, P6, R18, R10, RZ ;  /* 0x0000000a120c7210 */ /* 0x000fe40007fde0ff */
[----:B------:R-:W-:Y:S01]  /*15a10*/  ISETP.LT.AND P2, PT, R248, UR4, !P2 ;  /* 0x00000004f8007c0c */ /* 0x000fe2000d741270 */
[----:B------:R0:W-:Y:S01]  /*15a20*/  @P5 STG.E.U8 desc[UR14][R6.64], R19 ;  /* 0x0000001306005986 */ /* 0x0001e2000c10110e */
[C---:B-1----:R-:W-:Y:S01]  /*15a30*/  IADD3 R14, P5, R18.reuse, R9, RZ ;  /* 0x00000009120e7210 */ /* 0x042fe20007fbe0ff */
[----:B------:R-:W-:Y:S01]  /*15a40*/  IMAD.X R13, R23, 0x1, R8, P6 ;  /* 0x00000001170d7824 */ /* 0x000fe200030e0608 */
[C---:B------:R-:W-:Y:S01]  /*15a50*/  PRMT R17, R53.reuse, 0x7772, RZ ;  /* 0x0000777235117816 */ /* 0x040fe200000000ff */
[----:B------:R-:W-:Y:S01]  /*15a60*/  ULDC UR4, c[0x0][0x248] ;  /* 0x0000920000047ab9 */ /* 0x000fe20000000800 */
[----:B------:R-:W-:Y:S01]  /*15a70*/  PRMT R53, R53, 0x7773, RZ ;  /* 0x0000777335357816 */ /* 0x000fe200000000ff */
[----:B------:R-:W-:Y:S02]  /*15a80*/  IMAD.X R15, R23, 0x1, R68, P5 ;  /* 0x00000001170f7824 */ /* 0x000fe400028e0644 */
[----:B------:R-:W-:Y:S01]  /*15a90*/  VIADD R18, R18, UR4 ;  /* 0x0000000412127c36 */ /* 0x000fe20008000000 */
[----:B------:R1:W-:Y:S01]  /*15aa0*/  @P1 STG.E.U8 desc[UR14][R12.64], R17 ;  /* 0x000000110c001986 */ /* 0x0003e2000c10110e */
[----:B------:R-:W-:Y:S01]  /*15ab0*/  ISETP.LT.AND P1, PT, R251, UR5, !P3 ;  /* 0x00000005fb007c0c */ /* 0x000fe2000df21270 */
[----:B------:R-:W-:Y:S01]  /*15ac0*/  ULDC UR4, c[0x0][0x228] ;  /* 0x00008a0000047ab9 */ /* 0x000fe20000000800 */
[----:B--2---:R-:W-:Y:S01]  /*15ad0*/  PRMT R21, R81, 0x7770, RZ ;  /* 0x0000777051157816 */ /* 0x004fe200000000ff */
[----:B------:R2:W-:Y:S01]  /*15ae0*/  @P2 STG.E.U8 desc[UR14][R14.64], R53 ;  /* 0x000000350e002986 */ /* 0x0005e2000c10110e */
[----:B------:R-:W-:Y:S01]  /*15af0*/  SHF.R.S32.HI R23, RZ, 0x1f, R18 ;  /* 0x0000001fff177819 */ /* 0x000fe20000011412 */
[----:B0-----:R-:W-:Y:S01]  /*15b00*/  VIADD R7, R252, 0x3d ;  /* 0x0000003dfc077836 */ /* 0x001fe20000000000 */
[----:B------:R-:W-:Y:S01]  /*15b10*/  IADD3 R4, P2, R18, R0, RZ ;  /* 0x0000000012047210 */ /* 0x000fe20007f5e0ff */
[----:B------:R-:W-:Y:S01]  /*15b20*/  ULDC UR5, c[0x0][0x228] ;  /* 0x00008a0000057ab9 */ /* 0x000fe20000000800 */
[----:B------:R-:W-:Y:S01]  /*15b30*/  ISETP.LT.AND P5, PT, R250, UR4, !P3 ;  /* 0x00000004fa007c0c */ /* 0x000fe2000dfa1270 */
[----:B------:R-:W-:-:S02]  /*15b40*/  ULDC UR4, c[0x0][0x228] ;  /* 0x00008a0000047ab9 */ /* 0x000fc40000000800 */
[----:B------:R-:W-:Y:S01]  /*15b50*/  IMAD.X R5, R23, 0x1, R2, P2 ;  /* 0x0000000117057824 */ /* 0x000fe200010e0602 */
[C---:B------:R-:W-:Y:S02]  /*15b60*/  IADD3 R6, P6, R18.reuse, R3, RZ ;  /* 0x0000000312067210 */ /* 0x040fe40007fde0ff */
[----:B------:R-:W-:Y:S01]  /*15b70*/  ISETP.LT.AND P2, PT, R249, UR5, !P3 ;  /* 0x00000005f9007c0c */ /* 0x000fe2000df41270 */
[----:B------:R-:W-:Y:S01]  /*15b80*/  ULDC UR5, c[0x0][0x228] ;  /* 0x00008a0000057ab9 */ /* 0x000fe20000000800 */
[----:B------:R0:W-:Y:S01]  /*15b90*/  @P1 STG.E.U8 desc[UR14][R4.64], R21 ;  /* 0x0000001504001986 */ /* 0x0001e2000c10110e */
[----:B------:R-:W-:Y:S01]  /*15ba0*/  ISETP.GE.AND P1, PT, R7, UR13, PT ;  /* 0x0000000d07007c0c */ /* 0x000fe2000bf26270 */
[----:B------:R-:W-:Y:S01]  /*15bb0*/  IMAD.X R7, R23, 0x1, R11, P6 ;  /* 0x0000000117077824 */ /* 0x000fe200030e060b */
[----:B------:R-:W-:Y:S02]  /*15bc0*/  PRMT R19, R81, 0x7771, RZ ;  /* 0x0000777151137816 */ /* 0x000fe400000000ff */
[----:B-1----:R-:W-:-:S02]  /*15bd0*/  IADD3 R12, P6, R18, R10, RZ ;  /* 0x0000000a120c7210 */ /* 0x002fc40007fde0ff */
[----:B------:R-:W-:Y:S01]  /*15be0*/  ISETP.LT.AND P3, PT, R248, UR4, !P3 ;  /* 0x00000004f8007c0c */ /* 0x000fe2000df61270 */
[----:B------:R-:W-:Y:S01]  /*15bf0*/  @P5 STG.E.U8 desc[UR14][R6.64], R19 ;  /* 0x0000001306005986 */ /* 0x000fe2000c10110e */
[C---:B--2---:R-:W-:Y:S01]  /*15c00*/  IADD3 R14, P5, R18.reuse, R9, RZ ;  /* 0x00000009120e7210 */ /* 0x044fe20007fbe0ff */
        /* <DEDUP_REMOVED lines=9> */
[----:B------:R-:W-:Y:S01]  /*15ca0*/  ULDC UR5, c[0x0][0x228] ;  /* 0x00008a0000057ab9 */ /* 0x000fe20000000800 */
[----:B------:R2:W-:Y:S01]  /*15cb0*/  @P3 STG.E.U8 desc[UR14][R14.64], R81 ;  /* 0x000000510e003986 */ /* 0x0005e2000c10110e */
[----:B0-----:R-:W-:-:S02]  /*15cc0*/  SHF.R.S32.HI R21, RZ, 0x1f, R18 ;  /* 0x0000001fff157819 */ /* 0x001fc40000011412 */
[----:B------:R-:W-:Y:S02]  /*15cd0*/  IADD3 R4, P3, R18, R0, RZ ;  /* 0x0000000012047210 */ /* 0x000fe40007f7e0ff */
[----:B------:R-:W-:Y:S01]  /*15ce0*/  ISETP.LT.AND P5, PT, R250, UR4, !P4 ;  /* 0x00000004fa007c0c */ /* 0x000fe2000e7a1270 */
[----:B------:R-:W-:Y:S02]  /*15cf0*/  ULDC UR4, c[0x0][0x228] ;  /* 0x00008a0000047ab9 */ /* 0x000fe40000000800 */
[----:B------:R-:W-:Y:S01]  /*15d00*/  IMAD.X R5, R21, 0x1, R2, P3 ;  /* 0x0000000115057824 */ /* 0x000fe200018e0602 */
[----:B-1----:R-:W-:Y:S02]  /*15d10*/  PRMT R17, R54, 0x7770, RZ ;  /* 0x0000777036117816 */ /* 0x002fe400000000ff */
[----:B------:R-:W-:Y:S01]  /*15d20*/  ISETP.LT.AND P3, PT, R249, UR5, !P4 ;  /* 0x00000005f9007c0c */ /* 0x000fe2000e761270 */
[----:B------:R-:W-:Y:S01]  /*15d30*/  VIADD R13, R252, 0x3e ;  /* 0x0000003efc0d7836 */ /* 0x000fe20000000000 */
[C---:B------:R-:W-:Y:S01]  /*15d40*/  IADD3 R6, P6, R18.reuse, R3, RZ ;  /* 0x0000000312067210 */ /* 0x040fe20007fde0ff */
[----:B------:R0:W-:Y:S01]  /*15d50*/  @P2 STG.E.U8 desc[UR14][R4.64], R17 ;  /* 0x0000001104002986 */ /* 0x0001e2000c10110e */
[----:B------:R-:W-:Y:S01]  /*15d60*/  IADD3 R12, P2, R18, R10, RZ ;  /* 0x0000000a120c7210 */ /* 0x000fe20007f5e0ff */
[----:B------:R-:W-:Y:S01]  /*15d70*/  ULDC UR5, c[0x0][0x228] ;  /* 0x00008a0000057ab9 */ /* 0x000fe20000000800 */
[C---:B------:R-:W-:Y:S01]  /*15d80*/  PRMT R19, R54.reuse, 0x7771, RZ ;  /* 0x0000777136137816 */ /* 0x040fe200000000ff */
[----:B------:R-:W-:Y:S01]  /*15d90*/  IMAD.X R7, R21, 0x1, R11, P6 ;  /* 0x0000000115077824 */ /* 0x000fe200030e060b */
[----:B------:R-:W-:Y:S01]  /*15da0*/  ISETP.GE.AND P6, PT, R13, UR25, PT ;  /* 0x000000190d007c0c */ /* 0x000fe2000bfc6270 */
[----:B------:R-:W-:Y:S01]  /*15db0*/  IMAD.X R13, R21, 0x1, R8, P2 ;  /* 0x00000001150d7824 */ /* 0x000fe200010e0608 */
[----:B--2---:R-:W-:-:S02]  /*15dc0*/  PRMT R15, R54, 0x7772, RZ ;  /* 0x00007772360f7816 */ /* 0x004fc400000000ff */
[----:B------:R1:W-:Y:S01]  /*15dd0*/  @P5 STG.E.U8 desc[UR14][R6.64], R19 ;  /* 0x0000001306005986 */ /* 0x0003e2000c10110e */
[----:B------:R-:W-:Y:S01]  /*15de0*/  ISETP.LT.AND P4, PT, R248, UR4, !P4 ;  /* 0x00000004f8007c0c */ /* 0x000fe2000e781270 */
[----:B------:R-:W-:Y:S02]  /*15df0*/  ULDC UR4, c[0x0][0x248] ;  /* 0x0000920000047ab9 */ /* 0x000fe40000000800 */
[----:B------:R2:W-:Y:S01]  /*15e00*/  @P3 STG.E.U8 desc[UR14][R12.64], R15 ;  /* 0x0000000f0c003986 */ /* 0x0005e2000c10110e */
[C---:B0-----:R-:W-:Y:S01]  /*15e10*/  IADD3 R4, P3, R18.reuse, R9, RZ ;  /* 0x0000000912047210 */ /* 0x041fe20007f7e0ff */
[----:B------:R-:W-:Y:S01]  /*15e20*/  VIADD R18, R18, UR4 ;  /* 0x0000000412127c36 */ /* 0x000fe20008000000 */
[----:B------:R-:W-:Y:S01]  /*15e30*/  ISETP.LT.AND P2, PT, R251, UR5, !P1 ;  /* 0x00000005fb007c0c */ /* 0x000fe2000cf41270 */
[----:B------:R-:W-:Y:S01]  /*15e40*/  ULDC UR4, c[0x0][0x228] ;  /* 0x00008a0000047ab9 */ /* 0x000fe20000000800 */
[----:B------:R-:W-:Y:S01]  /*15e50*/  PRMT R17, R54, 0x7773, RZ ;  /* 0x0000777336117816 */ /* 0x000fe200000000ff */
[----:B------:R-:W-:Y:S01]  /*15e60*/  IMAD.X R5, R21, 0x1, R68, P3 ;  /* 0x0000000115057824 */ /* 0x000fe200018e0644 */
[----:B------:R-:W-:Y:S01]  /*15e70*/  SHF.R.S32.HI R25, RZ, 0x1f, R18 ;  /* 0x0000001fff197819 */ /* 0x000fe20000011412 */
[----:B------:R-:W-:Y:S01]  /*15e80*/  ULDC UR5, c[0x0][0x228] ;  /* 0x00008a0000057ab9 */ /* 0x000fe20000000800 */
[----:B-1----:R-:W-:-:S02]  /*15e90*/  IADD3 R6, P3, R18, R0, RZ ;  /* 0x0000000012067210 */ /* 0x002fc40007f7e0ff */
[----:B------:R-:W-:-:S03]  /*15ea0*/  PRMT R23, R82, 0x7770, RZ ;  /* 0x0000777052177816 */ /* 0x000fc600000000ff */
[----:B------:R-:W-:Y:S01]  /*15eb0*/  IMAD.X R7, R25, 0x1, R2, P3 ;  /* 0x0000000119077824 */ /* 0x000fe200018e0602 */
[----:B------:R-:W-:Y:S01]  /*15ec0*/  ISETP.LT.AND P5, PT, R250, UR6, !P1 ;  /* 0x00000006fa007c0c */ /* 0x000fe2000cfa1270 */
[----:B------:R0:W-:Y:S01]  /*15ed0*/  @P4 STG.E.U8 desc[UR14][R4.64], R17 ;  /* 0x0000001104004986 */ /* 0x0001e2000c10110e */
[----:B------:R-:W-:Y:S01]  /*15ee0*/  ISETP.LT.AND P3, PT, R249, UR4, !P1 ;  /* 0x00000004f9007c0c */ /* 0x000fe2000cf61270 */
[----:B------:R-:W-:Y:S01]  /*15ef0*/  ULDC UR4, c[0x0][0x228] ;  /* 0x00008a0000047ab9 */ /* 0x000fe20000000800 */
[C---:B--2---:R-:W-:Y:S01]  /*15f00*/  IADD3 R12, P4, R18.reuse, R3, RZ ;  /* 0x00000003120c7210 */ /* 0x044fe20007f9e0ff */
[----:B------:R1:W-:Y:S01]  /*15f10*/  @P2 STG.E.U8 desc[UR14][R6.64], R23 ;  /* 0x0000001706002986 */ /* 0x0003e2000c10110e */
[----:B------:R-:W-:Y:S01]  /*15f20*/  IADD3 R14, P2, R18, R10, RZ ;  /* 0x0000000a120e7210 */ /* 0x000fe20007f5e0ff */
[----:B------:R-:W-:Y:S01]  /*15f30*/  ULDC UR6, c[0x0][0x228] ;  /* 0x00008a0000067ab9 */ /* 0x000fe20000000800 */
[C---:B------:R-:W-:Y:S01]  /*15f40*/  PRMT R21, R82.reuse, 0x7771, RZ ;  /* 0x0000777152157816 */ /* 0x040fe200000000ff */
[C---:B------:R-:W-:Y:S01]  /*15f50*/  IMAD.X R13, R25.reuse, 0x1, R11, P4 ;  /* 0x00000001190d7824 */ /* 0x040fe200020e060b */
[----:B------:R-:W-:Y:S01]  /*15f60*/  PRMT R19, R82, 0x7772, RZ ;  /* 0x0000777252137816 */ /* 0x000fe200000000ff */
[----:B------:R-:W-:Y:S01]  /*15f70*/  IMAD.X R15, R25, 0x1, R8, P2 ;  /* 0x00000001190f7824 */ /* 0x000fe200010e0608 */
[----:B------:R-:W-:Y:S01]  /*15f80*/  ISETP.LT.AND P1, PT, R248, UR4, !P1 ;  /* 0x00000004f8007c0c */ /* 0x000fe2000cf21270 */
[----:B------:R-:W-:Y:S01]  /*15f90*/  ULDC UR4, c[0x0][0x248] ;  /* 0x0000920000047ab9 */ /* 0x000fe20000000800 */
[----:B------:R2:W-:Y:S04]  /*15fa0*/  @P5 STG.E.U8 desc[UR14][R12.64], R21 ;  /* 0x000000150c005986 */ /* 0x0005e8000c10110e */
[----:B------:R3:W-:Y:S01]  /*15fb0*/  @P3 STG.E.U8 desc[UR14][R14.64], R19 ;  /* 0x000000130e003986 */ /* 0x0007e2000c10110e */
[C---:B0-----:R-:W-:Y:S01]  /*15fc0*/  IADD3 R4, P3, R18.reuse, R9, RZ ;  /* 0x0000000912047210 */ /* 0x041fe20007f7e0ff */
[----:B------:R-:W-:Y:S01]  /*15fd0*/  VIADD R18, R18, UR4 ;  /* 0x0000000412127c36 */ /* 0x000fe20008000000 */
[----:B------:R-:W-:Y:S01]  /*15fe0*/  ISETP.LT.AND P4, PT, R251, UR5, !P6 ;  /* 0x00000005fb007c0c */ /* 0x000fe2000f781270 */
[----:B------:R-:W-:Y:S01]  /*15ff0*/  ULDC UR5, c[0x0][0x228] ;  /* 0x00008a0000057ab9 */ /* 0x000fe20000000800 */
[----:B------:R-:W-:Y:S01]  /*16000*/  PRMT R17, R82, 0x7773, RZ ;  /* 0x0000777352117816 */ /* 0x000fe200000000ff */
[----:B------:R-:W-:Y:S01]  /*16010*/  IMAD.X R5, R25, 0x1, R68, P3 ;  /* 0x0000000119057824 */ /* 0x000fe200018e0644 */
[----:B------:R-:W-:Y:S01]  /*16020*/  ISETP.LT.AND P5, PT, R250, UR5, !P6 ;  /* 0x00000005fa007c0c */ /* 0x000fe2000f7a1270 */
[----:B------:R-:W-:Y:S01]  /*16030*/  ULDC UR4, c[0x0][0x228] ;  /* 0x00008a0000047ab9 */ /* 0x000fe20000000800 */
[----:B------:R-:W-:Y:S01]  /*16040*/  SHF.R.S32.HI R25, RZ, 0x1f, R18 ;  /* 0x0000001fff197819 */ /* 0x000fe20000011412 */
[----:B------:R-:W-:Y:S01]  /*16050*/  ULDC UR5, c[0x0][0x228] ;  /* 0x00008a0000057ab9 */ /* 0x000fe20000000800 */
[C---:B-1----:R-:W-:Y:S01]  /*16060*/  IADD3 R6, P3, R18.reuse, R0, RZ ;  /* 0x0000000012067210 */ /* 0x042fe20007f7e0ff */
[----:B------:R0:W-:Y:S01]  /*16070*/  @P1 STG.E.U8 desc[UR14][R4.64], R17 ;  /* 0x0000001104001986 */ /* 0x0001e2000c10110e */
[----:B--2---:R-:W-:-:S02]  /*16080*/  IADD3 R12, P1, R18, R3, RZ ;  /* 0x00000003120c7210 */ /* 0x004fc40007f3e0ff */
[----:B------:R-:W-:Y:S01]  /*16090*/  PRMT R23, R55, 0x7770, RZ ;  /* 0x0000777037177816 */ /* 0x000fe200000000ff */
[----:B------:R-:W-:Y:S01]  /*160a0*/  IMAD.X R7, R25, 0x1, R2, P3 ;  /* 0x0000000119077824 */ /* 0x000fe200018e0602 */
[----:B------:R-:W-:Y:S01]  /*160b0*/  PRMT R21, R55, 0x7771, RZ ;  /* 0x0000777137157816 */ /* 0x000fe200000000ff */
[----:B------:R-:W-:Y:S01]  /*160c0*/  IMAD.X R13, R25, 0x1, R11, P1 ;  /* 0x00000001190d7824 */ /* 0x000fe200008e060b */
[----:B------:R-:W-:Y:S01]  /*160d0*/  ISETP.LT.AND P3, PT, R250, UR4, !P0 ;  /* 0x00000004fa007c0c */ /* 0x000fe2000c761270 */
[----:B------:R-:W-:Y:S01]  /*160e0*/  ULDC UR4, c[0x0][0x248] ;  /* 0x0000920000047ab9 */ /* 0x000fe20000000800 */
[----:B------:R1:W-:Y:S01]  /*160f0*/  @P4 STG.E.U8 desc[UR14][R6.64], R23 ;  /* 0x0000001706004986 */ /* 0x0003e2000c10110e */
[C---:B---3--:R-:W-:Y:S01]  /*16100*/  VIADD R19, R18.reuse, UR4 ;  /* 0x0000000412137c36 */ /* 0x048fe20008000000 */
[----:B------:R-:W-:Y:S02]  /*16110*/  ULDC UR4, c[0x0][0x228] ;  /* 0x00008a0000047ab9 */ /* 0x000fe40000000800 */
[----:B------:R2:W-:Y:S01]  /*16120*/  @P5 STG.E.U8 desc[UR14][R12.64], R21 ;  /* 0x000000150c005986 */ /* 0x0005e2000c10110e */
[----:B0-----:R-:W-:-:S02]  /*16130*/  IADD3 R4, P5, R18, R10, RZ ;  /* 0x0000000a12047210 */ /* 0x001fc40007fbe0ff */
[----:B------:R-:W-:Y:S02]  /*16140*/  IADD3 R16, P4, R19, R0, RZ ;  /* 0x0000000013107210 */ /* 0x000fe40007f9e0ff */
[----:B------:R-:W-:Y:S01]  /*16150*/  SHF.R.S32.HI R27, RZ, 0x1f, R19 ;  /* 0x0000001fff1b7819 */ /* 0x000fe20000011413 */
[----:B------:R-:W-:Y:S01]  /*16160*/  IMAD.X R5, R25, 0x1, R8, P5 ;  /* 0x0000000119057824 */ /* 0x000fe200028e0608 */
[----:B-1----:R-:W-:Y:S02]  /*16170*/  IADD3 R6, P5, R19, R3, RZ ;  /* 0x0000000313067210 */ /* 0x002fe40007fbe0ff */
[----:B------:R-:W-:Y:S01]  /*16180*/  IADD3 R14, P1, R18, R9, RZ ;  /* 0x00000009120e7210 */ /* 0x000fe20007f3e0ff */
[----:B------:R-:W-:Y:S01]  /*16190*/  IMAD.X R17, R27, 0x1, R2, P4 ;  /* 0x000000011b117824 */ /* 0x000fe200020e0602 */
[----:B------:R-:W-:Y:S01]  /*161a0*/  ISETP.LT.AND P4, PT, R249, UR4, !P6 ;  /* 0x00000004f9007c0c */ /* 0x000fe2000f781270 */
[----:B------:R-:W-:Y:S01]  /*161b0*/  IMAD.X R7, R27, 0x1, R11, P5 ;  /* 0x000000011b077824 */ /* 0x000fe200028e060b */
[----:B------:R-:W-:Y:S01]  /*161c0*/  ULDC UR4, c[0x0][0x228] ;  /* 0x00008a0000047ab9 */ /* 0x000fe20000000800 */
[----:B------:R-:W-:Y:S01]  /*161d0*/  IADD3 R10, P5, R19, R10, RZ ;  /* 0x0000000a130a7210 */ /* 0x000fe20007fbe0ff */
[----:B------:R-:W-:Y:S01]  /*161e0*/  IMAD.X R15, R25, 0x1, R68, P1 ;  /* 0x00000001190f7824 */ /* 0x000fe200008e0644 */
[----:B------:R-:W-:-:S02]  /*161f0*/  ISETP.LT.AND P6, PT, R248, UR4, !P6 ;  /* 0x00000004f8007c0c */ /* 0x000fc4000f7c1270 */
[----:B------:R-:W-:Y:S02]  /*16200*/  ISETP.LT.AND P2, PT, R251, UR6, !P0 ;  /* 0x00000006fb007c0c */ /* 0x000fe4000c741270 */
[----:B------:R-:W-:Y:S01]  /*16210*/  ISETP.LT.AND P1, PT, R249, UR5, !P0 ;  /* 0x00000005f9007c0c */ /* 0x000fe2000c721270 */
[----:B------:R-:W-:Y:S01]  /*16220*/  ULDC UR5, c[0x0][0x228] ;  /* 0x00008a0000057ab9 */ /* 0x000fe20000000800 */
[----:B------:R-:W-:Y:S01]  /*16230*/  IMAD.X R11, R27, 0x1, R8, P5 ;  /* 0x000000011b0b7824 */ /* 0x000fe200028e0608 */
[----:B------:R-:W-:Y:S02]  /*16240*/  ISETP.LT.AND P0, PT, R248, UR5, !P0 ;  /* 0x00000005f8007c0c */ /* 0x000fe4000c701270 */
[----:B------:R-:W-:Y:S02]  /*16250*/  IADD3 R2, P5, R19, R9, RZ ;  /* 0x0000000913027210 */ /* 0x000fe40007fbe0ff */
[C---:B------:R-:W-:Y:S02]  /*16260*/  PRMT R9, R55.reuse, 0x7773, RZ ;  /* 0x0000777337097816 */ /* 0x040fe400000000ff */
[----:B------:R-:W-:-:S02]  /*16270*/  PRMT R55, R55, 0x7772, RZ ;  /* 0x0000777237377816 */ /* 0x000fc400000000ff */
[C---:B--2---:R-:W-:Y:S02]  /*16280*/  PRMT R13, R83.reuse, 0x7773, RZ ;  /* 0x00007773530d7816 */ /* 0x044fe400000000ff */
[C---:B------:R-:W-:Y:S02]  /*16290*/  PRMT R19, R83.reuse, 0x7772, RZ ;  /* 0x0000777253137816 */ /* 0x040fe400000000ff */
[C---:B------:R-:W-:Y:S02]  /*162a0*/  PRMT R21, R83.reuse, 0x7771, RZ ;  /* 0x0000777153157816 */ /* 0x040fe400000000ff */
[----:B------:R-:W-:Y:S01]  /*162b0*/  PRMT R83, R83, 0x7770, RZ ;  /* 0x0000777053537816 */ /* 0x000fe200000000ff */
[----:B------:R0:W-:Y:S04]  /*162c0*/  @P4 STG.E.U8 desc[UR14][R4.64], R55 ;  /* 0x0000003704004986 */ /* 0x0001e8000c10110e */
[----:B------:R0:W-:Y:S04]  /*162d0*/  @P6 STG.E.U8 desc[UR14][R14.64], R9 ;  /* 0x000000090e006986 */ /* 0x0001e8000c10110e */
[----:B------:R0:W-:Y:S04]  /*162e0*/  @P2 STG.E.U8 desc[UR14][R16.64], R83 ;  /* 0x0000005310002986 */ /* 0x0001e8000c10110e */
[----:B------:R0:W-:Y:S01]  /*162f0*/  @P3 STG.E.U8 desc[UR14][R6.64], R21 ;  /* 0x0000001506003986 */ /* 0x0001e2000c10110e */
[----:B------:R-:W-:-:S03]  /*16300*/  IMAD.X R3, R27, 0x1, R68, P5 ;  /* 0x000000011b037824 */ /* 0x000fc600028e0644 */
[----:B------:R0:W-:Y:S01]  /*16310*/  @P1 STG.E.U8 desc[UR14][R10.64], R19 ;  /* 0x000000130a001986 */ /* 0x0001e2000c10110e */
[----:B------:R-:W-:Y:S05]  /*16320*/  @!P0 EXIT ;  /* 0x000000000000894d */ /* 0x000fea0003800000 */
[----:B------:R-:W-:Y:S01]  /*16330*/  STG.E.U8 desc[UR14][R2.64], R13 ;  /* 0x0000000d02007986 */ /* 0x000fe2000c10110e */
[----:B------:R-:W-:Y:S05]  /*16340*/  EXIT ;  /* 0x000000000000794d */ /* 0x000fea0003800000 */
.L_x_2:
[----:B------:R-:W-:-:S00]  /*16350*/  BRA `(.L_x_2) ;  /* 0xfffffffc00fc7947 */ /* 0x000fc0000383ffff */
[----:B------:R-:W-:-:S00]  /*16360*/  NOP ;  /* 0x0000000000007918 */ /* 0x000fc00000000000 */
        /* <DEDUP_REMOVED lines=9> */
.L_x_3:


//--------------------- .nv.shared.matmul_kernel  --------------------------
	.section	.nv.shared.matmul_kernel,"aw",@nobits
	.sectionflags	@""
	.align	16
	.zero		1024


//--------------------- .nv.shared.reserved.0     --------------------------
	.section	.nv.shared.reserved.0,"aw",@nobits
	.weak		__nv_reservedSMEM_offset_0_alias
	.size		__nv_reservedSMEM_offset_0_alias, 0, 0
	.other		__nv_reservedSMEM_offset_0_alias,@"STO_CUDA_RESERVED_SHARED STV_DEFAULT"
__nv_reservedSMEM_offset_0_alias:
	.zero		0


//--------------------- .nv.constant0.matmul_kernel --------------------------
	.section	.nv.constant0.matmul_kernel,"a",@progbits
	.sectionflags	@""
	.align	4
.nv.constant0.matmul_kernel:
	.zero		608


//--------------------- SYMBOLS --------------------------

	.type		.nv.reservedSmem.offset0,@object
	.size		.nv.reservedSmem.offset0,0x4
